//
// Generated by NVIDIA NVVM Compiler
//
// Compiler Build ID: CL-36424714
// Cuda compilation tools, release 13.0, V13.0.88
// Based on NVVM 20.0.0
//

.version 9.0
.target sm_100
.address_size 64

.global .align 4 .b8 __cudart_i2opi_f[24] = {65, 144, 67, 60, 153, 149, 98, 219, 192, 221, 52, 245, 209, 87, 39, 252, 41, 21, 68, 78, 110, 131, 249, 162};

.func  (.param .align 16 .b8 func_retval0[36]) _Z7ev_push3jetS_f(
	.param .align 16 .b8 _Z7ev_push3jetS_f_param_0[12],
	.param .align 16 .b8 _Z7ev_push3jetS_f_param_1[12],
	.param .b32 _Z7ev_push3jetS_f_param_2
)
{
	.local .align 4 .b8 	__local_depot0[28];
	.reg .b64 	%SP;
	.reg .b64 	%SPL;
	.reg .pred 	%p<344>;
	.reg .b32 	%r<1252>;
	.reg .b32 	%f<2191>;
	.reg .b64 	%rd<515>;
	.reg .b64 	%fd<59>;

	mov.u64 	%SPL, __local_depot0;
	ld.param.v2.f32 	{%f377, %f378}, [_Z7ev_push3jetS_f_param_0];
	ld.param.f32 	%f7, [_Z7ev_push3jetS_f_param_1];
	add.u64 	%rd1, %SPL, 0;
	mov.f32 	%f381, 0f00000000;
	mul.rn.f32 	%f382, %f381, %f381;
	fma.rn.f32 	%f383, %f382, 0f00000000, 0f00000000;
	fma.rn.f32 	%f384, %f382, 0fB94D4153, 0f3C0885E4;
	fma.rn.f32 	%f385, %f384, %f382, 0fBE2AAAA8;
	fma.rn.f32 	%f1, %f385, %f383, 0f00000000;
	add.f32 	%f386, %f382, 0f00000000;
	fma.rn.f32 	%f387, %f382, 0f37CBAC00, 0fBAB607ED;
	fma.rn.f32 	%f388, %f387, %f382, 0f3D2AAABB;
	fma.rn.f32 	%f389, %f388, %f382, 0fBEFFFFFF;
	fma.rn.f32 	%f2, %f389, %f386, 0f3F800000;
	mul.f32 	%f3, %f2, 0f00000000;
	mul.f32 	%f4, %f1, 0f00000000;
	add.f32 	%f5, %f4, %f3;
	add.f32 	%f6, %f4, %f2;
	mul.f32 	%f390, %f7, 0f3F22F983;
	cvt.rni.s32.f32 	%r1161, %f390;
	cvt.rn.f32.s32 	%f391, %r1161;
	fma.rn.f32 	%f392, %f391, 0fBFC90FDA, %f7;
	fma.rn.f32 	%f393, %f391, 0fB3A22168, %f392;
	fma.rn.f32 	%f2130, %f391, 0fA7C234C5, %f393;
	abs.f32 	%f9, %f7;
	setp.ltu.f32 	%p1, %f9, 0f47CE4780;
	mov.u32 	%r1141, %r1161;
	mov.f32 	%f2125, %f2130;
	@%p1 bra 	$L__BB0_8;
	setp.neu.f32 	%p2, %f9, 0f7F800000;
	@%p2 bra 	$L__BB0_3;
	mov.f32 	%f396, 0f00000000;
	mul.rn.f32 	%f2125, %f7, %f396;
	mov.b32 	%r1141, 0;
	bra.uni 	$L__BB0_8;
$L__BB0_3:
	mov.b32 	%r2, %f7;
	shl.b32 	%r360, %r2, 8;
	or.b32  	%r3, %r360, -2147483648;
	mov.b64 	%rd433, 0;
	mov.b32 	%r1138, 0;
	mov.u64 	%rd431, __cudart_i2opi_f;
	mov.u64 	%rd432, %rd1;
$L__BB0_4:
	.pragma "nounroll";
	ld.global.nc.u32 	%r361, [%rd431];
	mad.wide.u32 	%rd197, %r361, %r3, %rd433;
	shr.u64 	%rd433, %rd197, 32;
	st.local.u32 	[%rd432], %rd197;
	add.s32 	%r1138, %r1138, 1;
	add.s64 	%rd432, %rd432, 4;
	add.s64 	%rd431, %rd431, 4;
	setp.ne.s32 	%p3, %r1138, 6;
	@%p3 bra 	$L__BB0_4;
	shr.u32 	%r362, %r2, 23;
	st.local.u32 	[%rd1+24], %rd433;
	and.b32  	%r6, %r362, 31;
	and.b32  	%r363, %r362, 224;
	add.s32 	%r364, %r363, -128;
	shr.u32 	%r365, %r364, 5;
	mul.wide.u32 	%rd198, %r365, 4;
	sub.s64 	%rd8, %rd1, %rd198;
	ld.local.u32 	%r1139, [%rd8+24];
	ld.local.u32 	%r1140, [%rd8+20];
	setp.eq.s32 	%p4, %r6, 0;
	@%p4 bra 	$L__BB0_7;
	shf.l.wrap.b32 	%r1139, %r1140, %r1139, %r6;
	ld.local.u32 	%r366, [%rd8+16];
	shf.l.wrap.b32 	%r1140, %r366, %r1140, %r6;
$L__BB0_7:
	shr.u32 	%r367, %r1139, 30;
	shf.l.wrap.b32 	%r368, %r1140, %r1139, 2;
	shl.b32 	%r369, %r1140, 2;
	shr.u32 	%r370, %r368, 31;
	add.s32 	%r371, %r370, %r367;
	neg.s32 	%r372, %r371;
	setp.lt.s32 	%p5, %r2, 0;
	selp.b32 	%r1141, %r372, %r371, %p5;
	xor.b32  	%r373, %r368, %r2;
	shr.s32 	%r374, %r368, 31;
	xor.b32  	%r375, %r374, %r368;
	xor.b32  	%r376, %r374, %r369;
	cvt.u64.u32 	%rd199, %r375;
	shl.b64 	%rd200, %rd199, 32;
	cvt.u64.u32 	%rd201, %r376;
	or.b64  	%rd202, %rd200, %rd201;
	cvt.rn.f64.s64 	%fd2, %rd202;
	mul.f64 	%fd3, %fd2, 0d3BF921FB54442D19;
	cvt.rn.f32.f64 	%f394, %fd3;
	neg.f32 	%f395, %f394;
	setp.lt.s32 	%p6, %r373, 0;
	selp.f32 	%f2125, %f395, %f394, %p6;
$L__BB0_8:
	setp.ltu.f32 	%p7, %f9, 0f47CE4780;
	mul.rn.f32 	%f397, %f2125, %f2125;
	and.b32  	%r378, %r1141, 1;
	setp.eq.b32 	%p8, %r378, 1;
	selp.f32 	%f398, 0f3F800000, %f2125, %p8;
	fma.rn.f32 	%f399, %f397, %f398, 0f00000000;
	fma.rn.f32 	%f400, %f397, 0f37CBAC00, 0fBAB607ED;
	selp.f32 	%f401, %f400, 0fB94D4153, %p8;
	selp.f32 	%f402, 0f3D2AAABB, 0f3C0885E4, %p8;
	fma.rn.f32 	%f403, %f401, %f397, %f402;
	selp.f32 	%f404, 0fBEFFFFFF, 0fBE2AAAA8, %p8;
	fma.rn.f32 	%f405, %f403, %f397, %f404;
	fma.rn.f32 	%f406, %f405, %f399, %f398;
	and.b32  	%r379, %r1141, 2;
	setp.eq.s32 	%p9, %r379, 0;
	mov.f32 	%f407, 0f00000000;
	sub.f32 	%f408, %f407, %f406;
	selp.f32 	%f13, %f406, %f408, %p9;
	mov.u32 	%r1145, %r1161;
	mov.f32 	%f2126, %f2130;
	@%p7 bra 	$L__BB0_16;
	setp.neu.f32 	%p10, %f9, 0f7F800000;
	@%p10 bra 	$L__BB0_11;
	mov.f32 	%f411, 0f00000000;
	mul.rn.f32 	%f2126, %f7, %f411;
	mov.b32 	%r1145, 0;
	bra.uni 	$L__BB0_16;
$L__BB0_11:
	mov.b32 	%r15, %f7;
	shl.b32 	%r381, %r15, 8;
	or.b32  	%r16, %r381, -2147483648;
	mov.b64 	%rd436, 0;
	mov.b32 	%r1142, 0;
	mov.u64 	%rd434, __cudart_i2opi_f;
	mov.u64 	%rd435, %rd1;
$L__BB0_12:
	.pragma "nounroll";
	ld.global.nc.u32 	%r382, [%rd434];
	mad.wide.u32 	%rd205, %r382, %r16, %rd436;
	shr.u64 	%rd436, %rd205, 32;
	st.local.u32 	[%rd435], %rd205;
	add.s32 	%r1142, %r1142, 1;
	add.s64 	%rd435, %rd435, 4;
	add.s64 	%rd434, %rd434, 4;
	setp.ne.s32 	%p11, %r1142, 6;
	@%p11 bra 	$L__BB0_12;
	shr.u32 	%r383, %r15, 23;
	st.local.u32 	[%rd1+24], %rd436;
	and.b32  	%r19, %r383, 31;
	and.b32  	%r384, %r383, 224;
	add.s32 	%r385, %r384, -128;
	shr.u32 	%r386, %r385, 5;
	mul.wide.u32 	%rd206, %r386, 4;
	sub.s64 	%rd15, %rd1, %rd206;
	ld.local.u32 	%r1143, [%rd15+24];
	ld.local.u32 	%r1144, [%rd15+20];
	setp.eq.s32 	%p12, %r19, 0;
	@%p12 bra 	$L__BB0_15;
	shf.l.wrap.b32 	%r1143, %r1144, %r1143, %r19;
	ld.local.u32 	%r387, [%rd15+16];
	shf.l.wrap.b32 	%r1144, %r387, %r1144, %r19;
$L__BB0_15:
	shr.u32 	%r388, %r1143, 30;
	shf.l.wrap.b32 	%r389, %r1144, %r1143, 2;
	shl.b32 	%r390, %r1144, 2;
	shr.u32 	%r391, %r389, 31;
	add.s32 	%r392, %r391, %r388;
	neg.s32 	%r393, %r392;
	setp.lt.s32 	%p13, %r15, 0;
	selp.b32 	%r1145, %r393, %r392, %p13;
	xor.b32  	%r394, %r389, %r15;
	shr.s32 	%r395, %r389, 31;
	xor.b32  	%r396, %r395, %r389;
	xor.b32  	%r397, %r395, %r390;
	cvt.u64.u32 	%rd207, %r396;
	shl.b64 	%rd208, %rd207, 32;
	cvt.u64.u32 	%rd209, %r397;
	or.b64  	%rd210, %rd208, %rd209;
	cvt.rn.f64.s64 	%fd4, %rd210;
	mul.f64 	%fd5, %fd4, 0d3BF921FB54442D19;
	cvt.rn.f32.f64 	%f409, %fd5;
	neg.f32 	%f410, %f409;
	setp.lt.s32 	%p14, %r394, 0;
	selp.f32 	%f2126, %f410, %f409, %p14;
$L__BB0_16:
	setp.ltu.f32 	%p15, %f9, 0f47CE4780;
	add.s32 	%r399, %r1145, 1;
	mul.rn.f32 	%f412, %f2126, %f2126;
	and.b32  	%r400, %r1145, 1;
	setp.eq.b32 	%p16, %r400, 1;
	selp.f32 	%f413, %f2126, 0f3F800000, %p16;
	fma.rn.f32 	%f414, %f412, %f413, 0f00000000;
	fma.rn.f32 	%f415, %f412, 0f37CBAC00, 0fBAB607ED;
	selp.f32 	%f416, 0fB94D4153, %f415, %p16;
	selp.f32 	%f417, 0f3C0885E4, 0f3D2AAABB, %p16;
	fma.rn.f32 	%f418, %f416, %f412, %f417;
	selp.f32 	%f419, 0fBE2AAAA8, 0fBEFFFFFF, %p16;
	fma.rn.f32 	%f420, %f418, %f412, %f419;
	fma.rn.f32 	%f421, %f420, %f414, %f413;
	and.b32  	%r401, %r399, 2;
	setp.eq.s32 	%p17, %r401, 0;
	mov.f32 	%f422, 0f00000000;
	sub.f32 	%f423, %f422, %f421;
	selp.f32 	%f424, %f421, %f423, %p17;
	mul.f32 	%f425, %f424, 0f00000000;
	mul.f32 	%f426, %f1, %f424;
	fma.rn.f32 	%f17, %f5, %f13, %f426;
	mul.f32 	%f427, %f1, %f425;
	fma.rn.f32 	%f18, %f6, %f13, %f427;
	mul.f32 	%f19, %f1, 0f80000000;
	add.f32 	%f20, %f19, %f3;
	sub.f32 	%f21, %f3, %f1;
	mov.u32 	%r1149, %r1161;
	mov.f32 	%f2127, %f2130;
	@%p15 bra 	$L__BB0_24;
	setp.neu.f32 	%p18, %f9, 0f7F800000;
	@%p18 bra 	$L__BB0_19;
	mov.f32 	%f430, 0f00000000;
	mul.rn.f32 	%f2127, %f7, %f430;
	mov.b32 	%r1149, 0;
	bra.uni 	$L__BB0_24;
$L__BB0_19:
	mov.b32 	%r28, %f7;
	shl.b32 	%r403, %r28, 8;
	or.b32  	%r29, %r403, -2147483648;
	mov.b64 	%rd439, 0;
	mov.b32 	%r1146, 0;
	mov.u64 	%rd437, __cudart_i2opi_f;
	mov.u64 	%rd438, %rd1;
$L__BB0_20:
	.pragma "nounroll";
	ld.global.nc.u32 	%r404, [%rd437];
	mad.wide.u32 	%rd213, %r404, %r29, %rd439;
	shr.u64 	%rd439, %rd213, 32;
	st.local.u32 	[%rd438], %rd213;
	add.s32 	%r1146, %r1146, 1;
	add.s64 	%rd438, %rd438, 4;
	add.s64 	%rd437, %rd437, 4;
	setp.ne.s32 	%p19, %r1146, 6;
	@%p19 bra 	$L__BB0_20;
	shr.u32 	%r405, %r28, 23;
	st.local.u32 	[%rd1+24], %rd439;
	and.b32  	%r32, %r405, 31;
	and.b32  	%r406, %r405, 224;
	add.s32 	%r407, %r406, -128;
	shr.u32 	%r408, %r407, 5;
	mul.wide.u32 	%rd214, %r408, 4;
	sub.s64 	%rd22, %rd1, %rd214;
	ld.local.u32 	%r1147, [%rd22+24];
	ld.local.u32 	%r1148, [%rd22+20];
	setp.eq.s32 	%p20, %r32, 0;
	@%p20 bra 	$L__BB0_23;
	shf.l.wrap.b32 	%r1147, %r1148, %r1147, %r32;
	ld.local.u32 	%r409, [%rd22+16];
	shf.l.wrap.b32 	%r1148, %r409, %r1148, %r32;
$L__BB0_23:
	shr.u32 	%r410, %r1147, 30;
	shf.l.wrap.b32 	%r411, %r1148, %r1147, 2;
	shl.b32 	%r412, %r1148, 2;
	shr.u32 	%r413, %r411, 31;
	add.s32 	%r414, %r413, %r410;
	neg.s32 	%r415, %r414;
	setp.lt.s32 	%p21, %r28, 0;
	selp.b32 	%r1149, %r415, %r414, %p21;
	xor.b32  	%r416, %r411, %r28;
	shr.s32 	%r417, %r411, 31;
	xor.b32  	%r418, %r417, %r411;
	xor.b32  	%r419, %r417, %r412;
	cvt.u64.u32 	%rd215, %r418;
	shl.b64 	%rd216, %rd215, 32;
	cvt.u64.u32 	%rd217, %r419;
	or.b64  	%rd218, %rd216, %rd217;
	cvt.rn.f64.s64 	%fd6, %rd218;
	mul.f64 	%fd7, %fd6, 0d3BF921FB54442D19;
	cvt.rn.f32.f64 	%f428, %fd7;
	neg.f32 	%f429, %f428;
	setp.lt.s32 	%p22, %r416, 0;
	selp.f32 	%f2127, %f429, %f428, %p22;
$L__BB0_24:
	setp.ltu.f32 	%p23, %f9, 0f47CE4780;
	mul.rn.f32 	%f431, %f2127, %f2127;
	and.b32  	%r421, %r1149, 1;
	setp.eq.b32 	%p24, %r421, 1;
	selp.f32 	%f432, 0f3F800000, %f2127, %p24;
	fma.rn.f32 	%f433, %f431, %f432, 0f00000000;
	fma.rn.f32 	%f434, %f431, 0f37CBAC00, 0fBAB607ED;
	selp.f32 	%f435, %f434, 0fB94D4153, %p24;
	selp.f32 	%f436, 0f3D2AAABB, 0f3C0885E4, %p24;
	fma.rn.f32 	%f437, %f435, %f431, %f436;
	selp.f32 	%f438, 0fBEFFFFFF, 0fBE2AAAA8, %p24;
	fma.rn.f32 	%f439, %f437, %f431, %f438;
	fma.rn.f32 	%f440, %f439, %f433, %f432;
	and.b32  	%r422, %r1149, 2;
	setp.eq.s32 	%p25, %r422, 0;
	mov.f32 	%f441, 0f00000000;
	sub.f32 	%f442, %f441, %f440;
	selp.f32 	%f25, %f440, %f442, %p25;
	mov.u32 	%r1153, %r1161;
	mov.f32 	%f2128, %f2130;
	@%p23 bra 	$L__BB0_32;
	setp.neu.f32 	%p26, %f9, 0f7F800000;
	@%p26 bra 	$L__BB0_27;
	mov.f32 	%f445, 0f00000000;
	mul.rn.f32 	%f2128, %f7, %f445;
	mov.b32 	%r1153, 0;
	bra.uni 	$L__BB0_32;
$L__BB0_27:
	mov.b32 	%r41, %f7;
	shl.b32 	%r424, %r41, 8;
	or.b32  	%r42, %r424, -2147483648;
	mov.b64 	%rd442, 0;
	mov.b32 	%r1150, 0;
	mov.u64 	%rd440, __cudart_i2opi_f;
	mov.u64 	%rd441, %rd1;
$L__BB0_28:
	.pragma "nounroll";
	ld.global.nc.u32 	%r425, [%rd440];
	mad.wide.u32 	%rd221, %r425, %r42, %rd442;
	shr.u64 	%rd442, %rd221, 32;
	st.local.u32 	[%rd441], %rd221;
	add.s32 	%r1150, %r1150, 1;
	add.s64 	%rd441, %rd441, 4;
	add.s64 	%rd440, %rd440, 4;
	setp.ne.s32 	%p27, %r1150, 6;
	@%p27 bra 	$L__BB0_28;
	shr.u32 	%r426, %r41, 23;
	st.local.u32 	[%rd1+24], %rd442;
	and.b32  	%r45, %r426, 31;
	and.b32  	%r427, %r426, 224;
	add.s32 	%r428, %r427, -128;
	shr.u32 	%r429, %r428, 5;
	mul.wide.u32 	%rd222, %r429, 4;
	sub.s64 	%rd29, %rd1, %rd222;
	ld.local.u32 	%r1151, [%rd29+24];
	ld.local.u32 	%r1152, [%rd29+20];
	setp.eq.s32 	%p28, %r45, 0;
	@%p28 bra 	$L__BB0_31;
	shf.l.wrap.b32 	%r1151, %r1152, %r1151, %r45;
	ld.local.u32 	%r430, [%rd29+16];
	shf.l.wrap.b32 	%r1152, %r430, %r1152, %r45;
$L__BB0_31:
	shr.u32 	%r431, %r1151, 30;
	shf.l.wrap.b32 	%r432, %r1152, %r1151, 2;
	shl.b32 	%r433, %r1152, 2;
	shr.u32 	%r434, %r432, 31;
	add.s32 	%r435, %r434, %r431;
	neg.s32 	%r436, %r435;
	setp.lt.s32 	%p29, %r41, 0;
	selp.b32 	%r1153, %r436, %r435, %p29;
	xor.b32  	%r437, %r432, %r41;
	shr.s32 	%r438, %r432, 31;
	xor.b32  	%r439, %r438, %r432;
	xor.b32  	%r440, %r438, %r433;
	cvt.u64.u32 	%rd223, %r439;
	shl.b64 	%rd224, %rd223, 32;
	cvt.u64.u32 	%rd225, %r440;
	or.b64  	%rd226, %rd224, %rd225;
	cvt.rn.f64.s64 	%fd8, %rd226;
	mul.f64 	%fd9, %fd8, 0d3BF921FB54442D19;
	cvt.rn.f32.f64 	%f443, %fd9;
	neg.f32 	%f444, %f443;
	setp.lt.s32 	%p30, %r437, 0;
	selp.f32 	%f2128, %f444, %f443, %p30;
$L__BB0_32:
	setp.ltu.f32 	%p31, %f9, 0f47CE4780;
	add.s32 	%r442, %r1153, 1;
	mul.rn.f32 	%f446, %f2128, %f2128;
	and.b32  	%r443, %r1153, 1;
	setp.eq.b32 	%p32, %r443, 1;
	selp.f32 	%f447, %f2128, 0f3F800000, %p32;
	fma.rn.f32 	%f448, %f446, %f447, 0f00000000;
	fma.rn.f32 	%f449, %f446, 0f37CBAC00, 0fBAB607ED;
	selp.f32 	%f450, 0fB94D4153, %f449, %p32;
	selp.f32 	%f451, 0f3C0885E4, 0f3D2AAABB, %p32;
	fma.rn.f32 	%f452, %f450, %f446, %f451;
	selp.f32 	%f453, 0fBE2AAAA8, 0fBEFFFFFF, %p32;
	fma.rn.f32 	%f454, %f452, %f446, %f453;
	fma.rn.f32 	%f455, %f454, %f448, %f447;
	and.b32  	%r444, %r442, 2;
	setp.eq.s32 	%p33, %r444, 0;
	mov.f32 	%f456, 0f00000000;
	sub.f32 	%f457, %f456, %f455;
	selp.f32 	%f458, %f455, %f457, %p33;
	mul.f32 	%f459, %f458, 0f00000000;
	mul.f32 	%f460, %f2, %f458;
	fma.rn.f32 	%f29, %f20, %f25, %f460;
	mul.f32 	%f461, %f2, %f459;
	fma.rn.f32 	%f30, %f21, %f25, %f461;
	mov.u32 	%r1157, %r1161;
	mov.f32 	%f2129, %f2130;
	@%p31 bra 	$L__BB0_40;
	setp.neu.f32 	%p34, %f9, 0f7F800000;
	@%p34 bra 	$L__BB0_35;
	mov.f32 	%f464, 0f00000000;
	mul.rn.f32 	%f2129, %f7, %f464;
	mov.b32 	%r1157, 0;
	bra.uni 	$L__BB0_40;
$L__BB0_35:
	mov.b32 	%r54, %f7;
	shl.b32 	%r446, %r54, 8;
	or.b32  	%r55, %r446, -2147483648;
	mov.b64 	%rd445, 0;
	mov.b32 	%r1154, 0;
	mov.u64 	%rd443, __cudart_i2opi_f;
	mov.u64 	%rd444, %rd1;
$L__BB0_36:
	.pragma "nounroll";
	ld.global.nc.u32 	%r447, [%rd443];
	mad.wide.u32 	%rd229, %r447, %r55, %rd445;
	shr.u64 	%rd445, %rd229, 32;
	st.local.u32 	[%rd444], %rd229;
	add.s32 	%r1154, %r1154, 1;
	add.s64 	%rd444, %rd444, 4;
	add.s64 	%rd443, %rd443, 4;
	setp.ne.s32 	%p35, %r1154, 6;
	@%p35 bra 	$L__BB0_36;
	shr.u32 	%r448, %r54, 23;
	st.local.u32 	[%rd1+24], %rd445;
	and.b32  	%r58, %r448, 31;
	and.b32  	%r449, %r448, 224;
	add.s32 	%r450, %r449, -128;
	shr.u32 	%r451, %r450, 5;
	mul.wide.u32 	%rd230, %r451, 4;
	sub.s64 	%rd36, %rd1, %rd230;
	ld.local.u32 	%r1155, [%rd36+24];
	ld.local.u32 	%r1156, [%rd36+20];
	setp.eq.s32 	%p36, %r58, 0;
	@%p36 bra 	$L__BB0_39;
	shf.l.wrap.b32 	%r1155, %r1156, %r1155, %r58;
	ld.local.u32 	%r452, [%rd36+16];
	shf.l.wrap.b32 	%r1156, %r452, %r1156, %r58;
$L__BB0_39:
	shr.u32 	%r453, %r1155, 30;
	shf.l.wrap.b32 	%r454, %r1156, %r1155, 2;
	shl.b32 	%r455, %r1156, 2;
	shr.u32 	%r456, %r454, 31;
	add.s32 	%r457, %r456, %r453;
	neg.s32 	%r458, %r457;
	setp.lt.s32 	%p37, %r54, 0;
	selp.b32 	%r1157, %r458, %r457, %p37;
	xor.b32  	%r459, %r454, %r54;
	shr.s32 	%r460, %r454, 31;
	xor.b32  	%r461, %r460, %r454;
	xor.b32  	%r462, %r460, %r455;
	cvt.u64.u32 	%rd231, %r461;
	shl.b64 	%rd232, %rd231, 32;
	cvt.u64.u32 	%rd233, %r462;
	or.b64  	%rd234, %rd232, %rd233;
	cvt.rn.f64.s64 	%fd10, %rd234;
	mul.f64 	%fd11, %fd10, 0d3BF921FB54442D19;
	cvt.rn.f32.f64 	%f462, %fd11;
	neg.f32 	%f463, %f462;
	setp.lt.s32 	%p38, %r459, 0;
	selp.f32 	%f2129, %f463, %f462, %p38;
$L__BB0_40:
	setp.ltu.f32 	%p39, %f9, 0f47CE4780;
	add.s32 	%r464, %r1157, 1;
	mul.rn.f32 	%f465, %f2129, %f2129;
	and.b32  	%r465, %r1157, 1;
	setp.eq.b32 	%p40, %r465, 1;
	selp.f32 	%f466, %f2129, 0f3F800000, %p40;
	fma.rn.f32 	%f467, %f465, %f466, 0f00000000;
	fma.rn.f32 	%f468, %f465, 0f37CBAC00, 0fBAB607ED;
	selp.f32 	%f469, 0fB94D4153, %f468, %p40;
	selp.f32 	%f470, 0f3C0885E4, 0f3D2AAABB, %p40;
	fma.rn.f32 	%f471, %f469, %f465, %f470;
	selp.f32 	%f472, 0fBE2AAAA8, 0fBEFFFFFF, %p40;
	fma.rn.f32 	%f473, %f471, %f465, %f472;
	fma.rn.f32 	%f474, %f473, %f467, %f466;
	and.b32  	%r466, %r464, 2;
	setp.eq.s32 	%p41, %r466, 0;
	mov.f32 	%f475, 0f00000000;
	sub.f32 	%f476, %f475, %f474;
	selp.f32 	%f34, %f474, %f476, %p41;
	@%p39 bra 	$L__BB0_48;
	setp.neu.f32 	%p42, %f9, 0f7F800000;
	@%p42 bra 	$L__BB0_43;
	mov.f32 	%f479, 0f00000000;
	mul.rn.f32 	%f2130, %f7, %f479;
	mov.b32 	%r1161, 0;
	bra.uni 	$L__BB0_48;
$L__BB0_43:
	mov.b32 	%r67, %f7;
	shl.b32 	%r468, %r67, 8;
	or.b32  	%r68, %r468, -2147483648;
	mov.b64 	%rd448, 0;
	mov.b32 	%r1158, 0;
	mov.u64 	%rd446, __cudart_i2opi_f;
	mov.u64 	%rd447, %rd1;
$L__BB0_44:
	.pragma "nounroll";
	ld.global.nc.u32 	%r469, [%rd446];
	mad.wide.u32 	%rd237, %r469, %r68, %rd448;
	shr.u64 	%rd448, %rd237, 32;
	st.local.u32 	[%rd447], %rd237;
	add.s32 	%r1158, %r1158, 1;
	add.s64 	%rd447, %rd447, 4;
	add.s64 	%rd446, %rd446, 4;
	setp.ne.s32 	%p43, %r1158, 6;
	@%p43 bra 	$L__BB0_44;
	shr.u32 	%r470, %r67, 23;
	st.local.u32 	[%rd1+24], %rd448;
	and.b32  	%r71, %r470, 31;
	and.b32  	%r471, %r470, 224;
	add.s32 	%r472, %r471, -128;
	shr.u32 	%r473, %r472, 5;
	mul.wide.u32 	%rd238, %r473, 4;
	sub.s64 	%rd43, %rd1, %rd238;
	ld.local.u32 	%r1159, [%rd43+24];
	ld.local.u32 	%r1160, [%rd43+20];
	setp.eq.s32 	%p44, %r71, 0;
	@%p44 bra 	$L__BB0_47;
	shf.l.wrap.b32 	%r1159, %r1160, %r1159, %r71;
	ld.local.u32 	%r474, [%rd43+16];
	shf.l.wrap.b32 	%r1160, %r474, %r1160, %r71;
$L__BB0_47:
	shr.u32 	%r475, %r1159, 30;
	shf.l.wrap.b32 	%r476, %r1160, %r1159, 2;
	shl.b32 	%r477, %r1160, 2;
	shr.u32 	%r478, %r476, 31;
	add.s32 	%r479, %r478, %r475;
	neg.s32 	%r480, %r479;
	setp.lt.s32 	%p45, %r67, 0;
	selp.b32 	%r1161, %r480, %r479, %p45;
	xor.b32  	%r481, %r476, %r67;
	shr.s32 	%r482, %r476, 31;
	xor.b32  	%r483, %r482, %r476;
	xor.b32  	%r484, %r482, %r477;
	cvt.u64.u32 	%rd239, %r483;
	shl.b64 	%rd240, %rd239, 32;
	cvt.u64.u32 	%rd241, %r484;
	or.b64  	%rd242, %rd240, %rd241;
	cvt.rn.f64.s64 	%fd12, %rd242;
	mul.f64 	%fd13, %fd12, 0d3BF921FB54442D19;
	cvt.rn.f32.f64 	%f477, %fd13;
	neg.f32 	%f478, %f477;
	setp.lt.s32 	%p46, %r481, 0;
	selp.f32 	%f2130, %f478, %f477, %p46;
$L__BB0_48:
	mul.rn.f32 	%f480, %f2130, %f2130;
	and.b32  	%r486, %r1161, 1;
	setp.eq.b32 	%p47, %r486, 1;
	selp.f32 	%f481, 0f3F800000, %f2130, %p47;
	fma.rn.f32 	%f482, %f480, %f481, 0f00000000;
	fma.rn.f32 	%f483, %f480, 0f37CBAC00, 0fBAB607ED;
	selp.f32 	%f484, %f483, 0fB94D4153, %p47;
	selp.f32 	%f485, 0f3D2AAABB, 0f3C0885E4, %p47;
	fma.rn.f32 	%f486, %f484, %f480, %f485;
	selp.f32 	%f487, 0fBEFFFFFF, 0fBE2AAAA8, %p47;
	fma.rn.f32 	%f488, %f486, %f480, %f487;
	fma.rn.f32 	%f489, %f488, %f482, %f481;
	and.b32  	%r487, %r1161, 2;
	setp.eq.s32 	%p48, %r487, 0;
	mov.f32 	%f490, 0f00000000;
	sub.f32 	%f491, %f490, %f489;
	selp.f32 	%f38, %f489, %f491, %p48;
	cvt.f64.f32 	%fd1, %f7;
	setp.gtu.f64 	%p49, %fd1, 0d3FF921FB54442D18;
	@%p49 bra 	$L__BB0_57;
	setp.eq.f32 	%p50, %f7, 0f3F800000;
	mov.f32 	%f2131, 0f3F800000;
	@%p50 bra 	$L__BB0_54;
	setp.num.f32 	%p51, %f9, %f9;
	@%p51 bra 	$L__BB0_52;
	mov.f32 	%f548, 0f40000000;
	add.rn.f32 	%f2131, %f7, %f548;
	bra.uni 	$L__BB0_54;
$L__BB0_52:
	setp.lt.f32 	%p52, %f9, 0f00800000;
	mul.f32 	%f493, %f9, 0f4B800000;
	selp.f32 	%f494, %f493, %f9, %p52;
	mov.b32 	%r488, %f494;
	add.s32 	%r489, %r488, -1060439283;
	and.b32  	%r490, %r489, -8388608;
	sub.s32 	%r491, %r488, %r490;
	mov.b32 	%f495, %r491;
	cvt.rn.f32.s32 	%f496, %r490;
	selp.f32 	%f497, 0fC1C00000, 0f00000000, %p52;
	fma.rn.f32 	%f498, %f496, 0f34000000, %f497;
	add.f32 	%f499, %f495, 0fBF800000;
	add.f32 	%f500, %f495, 0f3F800000;
	rcp.approx.ftz.f32 	%f501, %f500;
	add.f32 	%f502, %f499, %f499;
	mul.f32 	%f503, %f502, %f501;
	mul.f32 	%f504, %f503, %f503;
	neg.f32 	%f505, %f503;
	sub.f32 	%f506, %f499, %f503;
	add.f32 	%f507, %f506, %f506;
	fma.rn.f32 	%f508, %f505, %f499, %f507;
	mul.rn.f32 	%f509, %f501, %f508;
	fma.rn.f32 	%f510, %f504, 0f3A2C32E4, 0f3B52E7DB;
	fma.rn.f32 	%f511, %f510, %f504, 0f3C93BB73;
	fma.rn.f32 	%f512, %f511, %f504, 0f3DF6384F;
	mul.rn.f32 	%f513, %f512, %f504;
	fma.rn.f32 	%f514, %f503, 0f3FB8AA3B, %f498;
	mul.f32 	%f515, %f513, 0f40400000;
	sub.f32 	%f516, %f498, %f514;
	fma.rn.f32 	%f517, %f503, 0f3FB8AA3B, %f516;
	fma.rn.f32 	%f518, %f509, 0f3FB8AA3B, %f517;
	fma.rn.f32 	%f519, %f503, 0f32A55E34, %f518;
	fma.rn.f32 	%f520, %f515, %f509, %f519;
	fma.rn.f32 	%f521, %f513, %f503, %f520;
	add.rn.f32 	%f522, %f514, %f521;
	mov.f32 	%f523, 0f40000000;
	mul.rn.f32 	%f524, %f522, %f523;
	cvt.rni.f32.f32 	%f525, %f524;
	sub.f32 	%f526, %f524, %f525;
	neg.f32 	%f527, %f524;
	fma.rn.f32 	%f528, %f522, 0f40000000, %f527;
	neg.f32 	%f529, %f514;
	add.rn.f32 	%f530, %f522, %f529;
	neg.f32 	%f531, %f530;
	add.rn.f32 	%f532, %f521, %f531;
	fma.rn.f32 	%f533, %f532, 0f40000000, %f528;
	add.f32 	%f534, %f526, %f533;
	setp.gt.f32 	%p53, %f525, 0f00000000;
	selp.b32 	%r492, 0, -2097152000, %p53;
	setp.neu.f32 	%p54, %f7, 0f00000000;
	setp.neu.f32 	%p55, %f9, 0f7F800000;
	setp.lt.f32 	%p56, %f524, 0f00000000;
	selp.f32 	%f535, 0f00000000, 0f7F800000, %p56;
	abs.f32 	%f536, %f524;
	setp.gt.f32 	%p57, %f536, 0f43180000;
	cvt.rzi.s32.f32 	%r493, %f525;
	shl.b32 	%r494, %r493, 23;
	sub.s32 	%r495, %r494, %r492;
	mov.b32 	%f537, %r495;
	add.s32 	%r496, %r492, 2130706432;
	mov.b32 	%f538, %r496;
	fma.rn.f32 	%f539, %f534, 0f391FCB8E, 0f3AAF85ED;
	fma.rn.f32 	%f540, %f539, %f534, 0f3C1D9856;
	fma.rn.f32 	%f541, %f540, %f534, 0f3D6357BB;
	fma.rn.f32 	%f542, %f541, %f534, 0f3E75FDEC;
	fma.rn.f32 	%f543, %f542, %f534, 0f3F317218;
	fma.rn.f32 	%f544, %f543, %f534, 0f3F800000;
	mul.f32 	%f545, %f544, %f538;
	mul.f32 	%f546, %f545, %f537;
	selp.f32 	%f2131, %f535, %f546, %p57;
	and.pred  	%p58, %p54, %p55;
	@%p58 bra 	$L__BB0_54;
	add.f32 	%f547, %f7, %f7;
	mov.b32 	%r497, %f547;
	and.b32  	%r498, %r497, 2147483647;
	mov.b32 	%f2131, %r498;
$L__BB0_54:
	setp.eq.f32 	%p59, %f7, 0f00000000;
	mov.f32 	%f2132, 0f00000000;
	@%p59 bra 	$L__BB0_56;
	add.f32 	%f550, %f2131, %f2131;
	div.rn.f32 	%f2132, %f550, %f7;
$L__BB0_56:
	mul.f32 	%f551, %f2132, 0f00000000;
	mul.f32 	%f552, %f2131, 0f3F22F983;
	mul.f32 	%f553, %f2131, 0f00000000;
	mul.f32 	%f554, %f2132, 0f3F22F983;
	sub.f32 	%f555, %f553, %f554;
	mul.f32 	%f556, %f551, 0f3F22F983;
	sub.f32 	%f557, %f553, %f556;
	add.f32 	%f558, %f7, %f7;
	fma.rn.f32 	%f559, %f7, 0f00000000, 0f40000000;
	fma.rn.f32 	%f560, %f7, 0f00000000, 0f00000000;
	sub.f32 	%f2135, %f558, %f552;
	add.f32 	%f2136, %f559, %f555;
	add.f32 	%f2137, %f560, %f557;
	bra.uni 	$L__BB0_65;
$L__BB0_57:
	setp.eq.f32 	%p60, %f7, 0f3F800000;
	mov.f32 	%f2133, 0f3F800000;
	@%p60 bra 	$L__BB0_62;
	setp.num.f32 	%p61, %f9, %f9;
	@%p61 bra 	$L__BB0_60;
	mov.f32 	%f617, 0f40000000;
	add.rn.f32 	%f2133, %f7, %f617;
	bra.uni 	$L__BB0_62;
$L__BB0_60:
	setp.lt.f32 	%p62, %f9, 0f00800000;
	mul.f32 	%f562, %f9, 0f4B800000;
	selp.f32 	%f563, %f562, %f9, %p62;
	mov.b32 	%r499, %f563;
	add.s32 	%r500, %r499, -1060439283;
	and.b32  	%r501, %r500, -8388608;
	sub.s32 	%r502, %r499, %r501;
	mov.b32 	%f564, %r502;
	cvt.rn.f32.s32 	%f565, %r501;
	selp.f32 	%f566, 0fC1C00000, 0f00000000, %p62;
	fma.rn.f32 	%f567, %f565, 0f34000000, %f566;
	add.f32 	%f568, %f564, 0fBF800000;
	add.f32 	%f569, %f564, 0f3F800000;
	rcp.approx.ftz.f32 	%f570, %f569;
	add.f32 	%f571, %f568, %f568;
	mul.f32 	%f572, %f571, %f570;
	mul.f32 	%f573, %f572, %f572;
	neg.f32 	%f574, %f572;
	sub.f32 	%f575, %f568, %f572;
	add.f32 	%f576, %f575, %f575;
	fma.rn.f32 	%f577, %f574, %f568, %f576;
	mul.rn.f32 	%f578, %f570, %f577;
	fma.rn.f32 	%f579, %f573, 0f3A2C32E4, 0f3B52E7DB;
	fma.rn.f32 	%f580, %f579, %f573, 0f3C93BB73;
	fma.rn.f32 	%f581, %f580, %f573, 0f3DF6384F;
	mul.rn.f32 	%f582, %f581, %f573;
	fma.rn.f32 	%f583, %f572, 0f3FB8AA3B, %f567;
	mul.f32 	%f584, %f582, 0f40400000;
	sub.f32 	%f585, %f567, %f583;
	fma.rn.f32 	%f586, %f572, 0f3FB8AA3B, %f585;
	fma.rn.f32 	%f587, %f578, 0f3FB8AA3B, %f586;
	fma.rn.f32 	%f588, %f572, 0f32A55E34, %f587;
	fma.rn.f32 	%f589, %f584, %f578, %f588;
	fma.rn.f32 	%f590, %f582, %f572, %f589;
	add.rn.f32 	%f591, %f583, %f590;
	mov.f32 	%f592, 0f40000000;
	mul.rn.f32 	%f593, %f591, %f592;
	cvt.rni.f32.f32 	%f594, %f593;
	sub.f32 	%f595, %f593, %f594;
	neg.f32 	%f596, %f593;
	fma.rn.f32 	%f597, %f591, 0f40000000, %f596;
	neg.f32 	%f598, %f583;
	add.rn.f32 	%f599, %f591, %f598;
	neg.f32 	%f600, %f599;
	add.rn.f32 	%f601, %f590, %f600;
	fma.rn.f32 	%f602, %f601, 0f40000000, %f597;
	add.f32 	%f603, %f595, %f602;
	setp.gt.f32 	%p63, %f594, 0f00000000;
	selp.b32 	%r503, 0, -2097152000, %p63;
	setp.neu.f32 	%p64, %f7, 0f00000000;
	setp.neu.f32 	%p65, %f9, 0f7F800000;
	setp.lt.f32 	%p66, %f593, 0f00000000;
	selp.f32 	%f604, 0f00000000, 0f7F800000, %p66;
	abs.f32 	%f605, %f593;
	setp.gt.f32 	%p67, %f605, 0f43180000;
	cvt.rzi.s32.f32 	%r504, %f594;
	shl.b32 	%r505, %r504, 23;
	sub.s32 	%r506, %r505, %r503;
	mov.b32 	%f606, %r506;
	add.s32 	%r507, %r503, 2130706432;
	mov.b32 	%f607, %r507;
	fma.rn.f32 	%f608, %f603, 0f391FCB8E, 0f3AAF85ED;
	fma.rn.f32 	%f609, %f608, %f603, 0f3C1D9856;
	fma.rn.f32 	%f610, %f609, %f603, 0f3D6357BB;
	fma.rn.f32 	%f611, %f610, %f603, 0f3E75FDEC;
	fma.rn.f32 	%f612, %f611, %f603, 0f3F317218;
	fma.rn.f32 	%f613, %f612, %f603, 0f3F800000;
	mul.f32 	%f614, %f613, %f607;
	mul.f32 	%f615, %f614, %f606;
	selp.f32 	%f2133, %f604, %f615, %p67;
	and.pred  	%p68, %p64, %p65;
	@%p68 bra 	$L__BB0_62;
	add.f32 	%f616, %f7, %f7;
	mov.b32 	%r508, %f616;
	and.b32  	%r509, %r508, 2147483647;
	mov.b32 	%f2133, %r509;
$L__BB0_62:
	setp.eq.f32 	%p69, %f7, 0f00000000;
	mov.f32 	%f2134, 0f00000000;
	@%p69 bra 	$L__BB0_64;
	add.f32 	%f619, %f2133, %f2133;
	div.rn.f32 	%f2134, %f619, %f7;
$L__BB0_64:
	mul.f32 	%f620, %f2134, 0f00000000;
	mul.f32 	%f621, %f2133, 0f3F22F983;
	mul.f32 	%f622, %f2134, 0f3F22F983;
	fma.rn.f32 	%f623, %f2133, 0f00000000, %f622;
	mul.f32 	%f624, %f620, 0f3F22F983;
	fma.rn.f32 	%f625, %f2133, 0f00000000, %f624;
	add.f32 	%f626, %f7, %f7;
	fma.rn.f32 	%f627, %f7, 0f00000000, 0f40000000;
	fma.rn.f32 	%f628, %f7, 0f00000000, 0f00000000;
	sub.f32 	%f629, %f621, %f626;
	sub.f32 	%f630, %f623, %f627;
	sub.f32 	%f631, %f625, %f628;
	add.f32 	%f2135, %f629, 0f40490FDB;
	add.f32 	%f2136, %f630, 0f00000000;
	add.f32 	%f2137, %f631, 0f00000000;
$L__BB0_65:
	fma.rn.f32 	%f60, %f3, 0f3F666666, %f4;
	mul.f32 	%f61, %f2, 0f3F666666;
	add.f32 	%f62, %f4, %f61;
	mul.f32 	%f632, %f2135, 0f3F22F983;
	cvt.rni.s32.f32 	%r1185, %f632;
	cvt.rn.f32.s32 	%f633, %r1185;
	fma.rn.f32 	%f634, %f633, 0fBFC90FDA, %f2135;
	fma.rn.f32 	%f635, %f633, 0fB3A22168, %f634;
	fma.rn.f32 	%f2143, %f633, 0fA7C234C5, %f635;
	abs.f32 	%f64, %f2135;
	setp.ltu.f32 	%p70, %f64, 0f47CE4780;
	mov.u32 	%r1165, %r1185;
	mov.f32 	%f2138, %f2143;
	@%p70 bra 	$L__BB0_73;
	setp.neu.f32 	%p71, %f64, 0f7F800000;
	@%p71 bra 	$L__BB0_68;
	mov.f32 	%f638, 0f00000000;
	mul.rn.f32 	%f2138, %f2135, %f638;
	mov.b32 	%r1165, 0;
	bra.uni 	$L__BB0_73;
$L__BB0_68:
	mov.b32 	%r81, %f2135;
	shl.b32 	%r511, %r81, 8;
	or.b32  	%r82, %r511, -2147483648;
	mov.b64 	%rd451, 0;
	mov.b32 	%r1162, 0;
	mov.u64 	%rd449, __cudart_i2opi_f;
	mov.u64 	%rd450, %rd1;
$L__BB0_69:
	.pragma "nounroll";
	ld.global.nc.u32 	%r512, [%rd449];
	mad.wide.u32 	%rd245, %r512, %r82, %rd451;
	shr.u64 	%rd451, %rd245, 32;
	st.local.u32 	[%rd450], %rd245;
	add.s32 	%r1162, %r1162, 1;
	add.s64 	%rd450, %rd450, 4;
	add.s64 	%rd449, %rd449, 4;
	setp.ne.s32 	%p72, %r1162, 6;
	@%p72 bra 	$L__BB0_69;
	shr.u32 	%r513, %r81, 23;
	st.local.u32 	[%rd1+24], %rd451;
	and.b32  	%r85, %r513, 31;
	and.b32  	%r514, %r513, 224;
	add.s32 	%r515, %r514, -128;
	shr.u32 	%r516, %r515, 5;
	mul.wide.u32 	%rd246, %r516, 4;
	sub.s64 	%rd50, %rd1, %rd246;
	ld.local.u32 	%r1163, [%rd50+24];
	ld.local.u32 	%r1164, [%rd50+20];
	setp.eq.s32 	%p73, %r85, 0;
	@%p73 bra 	$L__BB0_72;
	shf.l.wrap.b32 	%r1163, %r1164, %r1163, %r85;
	ld.local.u32 	%r517, [%rd50+16];
	shf.l.wrap.b32 	%r1164, %r517, %r1164, %r85;
$L__BB0_72:
	shr.u32 	%r518, %r1163, 30;
	shf.l.wrap.b32 	%r519, %r1164, %r1163, 2;
	shl.b32 	%r520, %r1164, 2;
	shr.u32 	%r521, %r519, 31;
	add.s32 	%r522, %r521, %r518;
	neg.s32 	%r523, %r522;
	setp.lt.s32 	%p74, %r81, 0;
	selp.b32 	%r1165, %r523, %r522, %p74;
	xor.b32  	%r524, %r519, %r81;
	shr.s32 	%r525, %r519, 31;
	xor.b32  	%r526, %r525, %r519;
	xor.b32  	%r527, %r525, %r520;
	cvt.u64.u32 	%rd247, %r526;
	shl.b64 	%rd248, %rd247, 32;
	cvt.u64.u32 	%rd249, %r527;
	or.b64  	%rd250, %rd248, %rd249;
	cvt.rn.f64.s64 	%fd14, %rd250;
	mul.f64 	%fd15, %fd14, 0d3BF921FB54442D19;
	cvt.rn.f32.f64 	%f636, %fd15;
	neg.f32 	%f637, %f636;
	setp.lt.s32 	%p75, %r524, 0;
	selp.f32 	%f2138, %f637, %f636, %p75;
$L__BB0_73:
	setp.ltu.f32 	%p76, %f64, 0f47CE4780;
	mul.rn.f32 	%f639, %f2138, %f2138;
	and.b32  	%r529, %r1165, 1;
	setp.eq.b32 	%p77, %r529, 1;
	selp.f32 	%f640, 0f3F800000, %f2138, %p77;
	fma.rn.f32 	%f641, %f639, %f640, 0f00000000;
	fma.rn.f32 	%f642, %f639, 0f37CBAC00, 0fBAB607ED;
	selp.f32 	%f643, %f642, 0fB94D4153, %p77;
	selp.f32 	%f644, 0f3D2AAABB, 0f3C0885E4, %p77;
	fma.rn.f32 	%f645, %f643, %f639, %f644;
	selp.f32 	%f646, 0fBEFFFFFF, 0fBE2AAAA8, %p77;
	fma.rn.f32 	%f647, %f645, %f639, %f646;
	fma.rn.f32 	%f648, %f647, %f641, %f640;
	and.b32  	%r530, %r1165, 2;
	setp.eq.s32 	%p78, %r530, 0;
	mov.f32 	%f649, 0f00000000;
	sub.f32 	%f650, %f649, %f648;
	selp.f32 	%f68, %f648, %f650, %p78;
	mov.u32 	%r1169, %r1185;
	mov.f32 	%f2139, %f2143;
	@%p76 bra 	$L__BB0_81;
	setp.neu.f32 	%p79, %f64, 0f7F800000;
	@%p79 bra 	$L__BB0_76;
	mov.f32 	%f653, 0f00000000;
	mul.rn.f32 	%f2139, %f2135, %f653;
	mov.b32 	%r1169, 0;
	bra.uni 	$L__BB0_81;
$L__BB0_76:
	mov.b32 	%r94, %f2135;
	shl.b32 	%r532, %r94, 8;
	or.b32  	%r95, %r532, -2147483648;
	mov.b64 	%rd454, 0;
	mov.b32 	%r1166, 0;
	mov.u64 	%rd452, __cudart_i2opi_f;
	mov.u64 	%rd453, %rd1;
$L__BB0_77:
	.pragma "nounroll";
	ld.global.nc.u32 	%r533, [%rd452];
	mad.wide.u32 	%rd253, %r533, %r95, %rd454;
	shr.u64 	%rd454, %rd253, 32;
	st.local.u32 	[%rd453], %rd253;
	add.s32 	%r1166, %r1166, 1;
	add.s64 	%rd453, %rd453, 4;
	add.s64 	%rd452, %rd452, 4;
	setp.ne.s32 	%p80, %r1166, 6;
	@%p80 bra 	$L__BB0_77;
	shr.u32 	%r534, %r94, 23;
	st.local.u32 	[%rd1+24], %rd454;
	and.b32  	%r98, %r534, 31;
	and.b32  	%r535, %r534, 224;
	add.s32 	%r536, %r535, -128;
	shr.u32 	%r537, %r536, 5;
	mul.wide.u32 	%rd254, %r537, 4;
	sub.s64 	%rd57, %rd1, %rd254;
	ld.local.u32 	%r1167, [%rd57+24];
	ld.local.u32 	%r1168, [%rd57+20];
	setp.eq.s32 	%p81, %r98, 0;
	@%p81 bra 	$L__BB0_80;
	shf.l.wrap.b32 	%r1167, %r1168, %r1167, %r98;
	ld.local.u32 	%r538, [%rd57+16];
	shf.l.wrap.b32 	%r1168, %r538, %r1168, %r98;
$L__BB0_80:
	shr.u32 	%r539, %r1167, 30;
	shf.l.wrap.b32 	%r540, %r1168, %r1167, 2;
	shl.b32 	%r541, %r1168, 2;
	shr.u32 	%r542, %r540, 31;
	add.s32 	%r543, %r542, %r539;
	neg.s32 	%r544, %r543;
	setp.lt.s32 	%p82, %r94, 0;
	selp.b32 	%r1169, %r544, %r543, %p82;
	xor.b32  	%r545, %r540, %r94;
	shr.s32 	%r546, %r540, 31;
	xor.b32  	%r547, %r546, %r540;
	xor.b32  	%r548, %r546, %r541;
	cvt.u64.u32 	%rd255, %r547;
	shl.b64 	%rd256, %rd255, 32;
	cvt.u64.u32 	%rd257, %r548;
	or.b64  	%rd258, %rd256, %rd257;
	cvt.rn.f64.s64 	%fd16, %rd258;
	mul.f64 	%fd17, %fd16, 0d3BF921FB54442D19;
	cvt.rn.f32.f64 	%f651, %fd17;
	neg.f32 	%f652, %f651;
	setp.lt.s32 	%p83, %r545, 0;
	selp.f32 	%f2139, %f652, %f651, %p83;
$L__BB0_81:
	mul.f32 	%f654, %f1, 0f3F666666;
	setp.ltu.f32 	%p84, %f64, 0f47CE4780;
	add.s32 	%r550, %r1169, 1;
	mul.rn.f32 	%f655, %f2139, %f2139;
	and.b32  	%r551, %r1169, 1;
	setp.eq.b32 	%p85, %r551, 1;
	selp.f32 	%f656, %f2139, 0f3F800000, %p85;
	fma.rn.f32 	%f657, %f655, %f656, 0f00000000;
	fma.rn.f32 	%f658, %f655, 0f37CBAC00, 0fBAB607ED;
	selp.f32 	%f659, 0fB94D4153, %f658, %p85;
	selp.f32 	%f660, 0f3C0885E4, 0f3D2AAABB, %p85;
	fma.rn.f32 	%f661, %f659, %f655, %f660;
	selp.f32 	%f662, 0fBE2AAAA8, 0fBEFFFFFF, %p85;
	fma.rn.f32 	%f663, %f661, %f655, %f662;
	fma.rn.f32 	%f664, %f663, %f657, %f656;
	and.b32  	%r552, %r550, 2;
	setp.eq.s32 	%p86, %r552, 0;
	mov.f32 	%f665, 0f00000000;
	sub.f32 	%f666, %f665, %f664;
	selp.f32 	%f667, %f664, %f666, %p86;
	mul.f32 	%f668, %f2136, %f667;
	mul.f32 	%f669, %f2137, %f667;
	mul.f32 	%f72, %f654, %f68;
	mul.f32 	%f670, %f654, %f668;
	fma.rn.f32 	%f73, %f60, %f68, %f670;
	mul.f32 	%f671, %f654, %f669;
	fma.rn.f32 	%f74, %f62, %f68, %f671;
	fma.rn.f32 	%f75, %f19, 0f3F666666, %f3;
	sub.f32 	%f76, %f3, %f654;
	mov.u32 	%r1173, %r1185;
	mov.f32 	%f2140, %f2143;
	@%p84 bra 	$L__BB0_89;
	setp.neu.f32 	%p87, %f64, 0f7F800000;
	@%p87 bra 	$L__BB0_84;
	mov.f32 	%f674, 0f00000000;
	mul.rn.f32 	%f2140, %f2135, %f674;
	mov.b32 	%r1173, 0;
	bra.uni 	$L__BB0_89;
$L__BB0_84:
	mov.b32 	%r107, %f2135;
	shl.b32 	%r554, %r107, 8;
	or.b32  	%r108, %r554, -2147483648;
	mov.b64 	%rd457, 0;
	mov.b32 	%r1170, 0;
	mov.u64 	%rd455, __cudart_i2opi_f;
	mov.u64 	%rd456, %rd1;
$L__BB0_85:
	.pragma "nounroll";
	ld.global.nc.u32 	%r555, [%rd455];
	mad.wide.u32 	%rd261, %r555, %r108, %rd457;
	shr.u64 	%rd457, %rd261, 32;
	st.local.u32 	[%rd456], %rd261;
	add.s32 	%r1170, %r1170, 1;
	add.s64 	%rd456, %rd456, 4;
	add.s64 	%rd455, %rd455, 4;
	setp.ne.s32 	%p88, %r1170, 6;
	@%p88 bra 	$L__BB0_85;
	shr.u32 	%r556, %r107, 23;
	st.local.u32 	[%rd1+24], %rd457;
	and.b32  	%r111, %r556, 31;
	and.b32  	%r557, %r556, 224;
	add.s32 	%r558, %r557, -128;
	shr.u32 	%r559, %r558, 5;
	mul.wide.u32 	%rd262, %r559, 4;
	sub.s64 	%rd64, %rd1, %rd262;
	ld.local.u32 	%r1171, [%rd64+24];
	ld.local.u32 	%r1172, [%rd64+20];
	setp.eq.s32 	%p89, %r111, 0;
	@%p89 bra 	$L__BB0_88;
	shf.l.wrap.b32 	%r1171, %r1172, %r1171, %r111;
	ld.local.u32 	%r560, [%rd64+16];
	shf.l.wrap.b32 	%r1172, %r560, %r1172, %r111;
$L__BB0_88:
	shr.u32 	%r561, %r1171, 30;
	shf.l.wrap.b32 	%r562, %r1172, %r1171, 2;
	shl.b32 	%r563, %r1172, 2;
	shr.u32 	%r564, %r562, 31;
	add.s32 	%r565, %r564, %r561;
	neg.s32 	%r566, %r565;
	setp.lt.s32 	%p90, %r107, 0;
	selp.b32 	%r1173, %r566, %r565, %p90;
	xor.b32  	%r567, %r562, %r107;
	shr.s32 	%r568, %r562, 31;
	xor.b32  	%r569, %r568, %r562;
	xor.b32  	%r570, %r568, %r563;
	cvt.u64.u32 	%rd263, %r569;
	shl.b64 	%rd264, %rd263, 32;
	cvt.u64.u32 	%rd265, %r570;
	or.b64  	%rd266, %rd264, %rd265;
	cvt.rn.f64.s64 	%fd18, %rd266;
	mul.f64 	%fd19, %fd18, 0d3BF921FB54442D19;
	cvt.rn.f32.f64 	%f672, %fd19;
	neg.f32 	%f673, %f672;
	setp.lt.s32 	%p91, %r567, 0;
	selp.f32 	%f2140, %f673, %f672, %p91;
$L__BB0_89:
	setp.ltu.f32 	%p92, %f64, 0f47CE4780;
	mul.rn.f32 	%f675, %f2140, %f2140;
	and.b32  	%r572, %r1173, 1;
	setp.eq.b32 	%p93, %r572, 1;
	selp.f32 	%f676, 0f3F800000, %f2140, %p93;
	fma.rn.f32 	%f677, %f675, %f676, 0f00000000;
	fma.rn.f32 	%f678, %f675, 0f37CBAC00, 0fBAB607ED;
	selp.f32 	%f679, %f678, 0fB94D4153, %p93;
	selp.f32 	%f680, 0f3D2AAABB, 0f3C0885E4, %p93;
	fma.rn.f32 	%f681, %f679, %f675, %f680;
	selp.f32 	%f682, 0fBEFFFFFF, 0fBE2AAAA8, %p93;
	fma.rn.f32 	%f683, %f681, %f675, %f682;
	fma.rn.f32 	%f684, %f683, %f677, %f676;
	and.b32  	%r573, %r1173, 2;
	setp.eq.s32 	%p94, %r573, 0;
	mov.f32 	%f685, 0f00000000;
	sub.f32 	%f686, %f685, %f684;
	selp.f32 	%f80, %f684, %f686, %p94;
	mov.u32 	%r1177, %r1185;
	mov.f32 	%f2141, %f2143;
	@%p92 bra 	$L__BB0_97;
	setp.neu.f32 	%p95, %f64, 0f7F800000;
	@%p95 bra 	$L__BB0_92;
	mov.f32 	%f689, 0f00000000;
	mul.rn.f32 	%f2141, %f2135, %f689;
	mov.b32 	%r1177, 0;
	bra.uni 	$L__BB0_97;
$L__BB0_92:
	mov.b32 	%r120, %f2135;
	shl.b32 	%r575, %r120, 8;
	or.b32  	%r121, %r575, -2147483648;
	mov.b64 	%rd460, 0;
	mov.b32 	%r1174, 0;
	mov.u64 	%rd458, __cudart_i2opi_f;
	mov.u64 	%rd459, %rd1;
$L__BB0_93:
	.pragma "nounroll";
	ld.global.nc.u32 	%r576, [%rd458];
	mad.wide.u32 	%rd269, %r576, %r121, %rd460;
	shr.u64 	%rd460, %rd269, 32;
	st.local.u32 	[%rd459], %rd269;
	add.s32 	%r1174, %r1174, 1;
	add.s64 	%rd459, %rd459, 4;
	add.s64 	%rd458, %rd458, 4;
	setp.ne.s32 	%p96, %r1174, 6;
	@%p96 bra 	$L__BB0_93;
	shr.u32 	%r577, %r120, 23;
	st.local.u32 	[%rd1+24], %rd460;
	and.b32  	%r124, %r577, 31;
	and.b32  	%r578, %r577, 224;
	add.s32 	%r579, %r578, -128;
	shr.u32 	%r580, %r579, 5;
	mul.wide.u32 	%rd270, %r580, 4;
	sub.s64 	%rd71, %rd1, %rd270;
	ld.local.u32 	%r1175, [%rd71+24];
	ld.local.u32 	%r1176, [%rd71+20];
	setp.eq.s32 	%p97, %r124, 0;
	@%p97 bra 	$L__BB0_96;
	shf.l.wrap.b32 	%r1175, %r1176, %r1175, %r124;
	ld.local.u32 	%r581, [%rd71+16];
	shf.l.wrap.b32 	%r1176, %r581, %r1176, %r124;
$L__BB0_96:
	shr.u32 	%r582, %r1175, 30;
	shf.l.wrap.b32 	%r583, %r1176, %r1175, 2;
	shl.b32 	%r584, %r1176, 2;
	shr.u32 	%r585, %r583, 31;
	add.s32 	%r586, %r585, %r582;
	neg.s32 	%r587, %r586;
	setp.lt.s32 	%p98, %r120, 0;
	selp.b32 	%r1177, %r587, %r586, %p98;
	xor.b32  	%r588, %r583, %r120;
	shr.s32 	%r589, %r583, 31;
	xor.b32  	%r590, %r589, %r583;
	xor.b32  	%r591, %r589, %r584;
	cvt.u64.u32 	%rd271, %r590;
	shl.b64 	%rd272, %rd271, 32;
	cvt.u64.u32 	%rd273, %r591;
	or.b64  	%rd274, %rd272, %rd273;
	cvt.rn.f64.s64 	%fd20, %rd274;
	mul.f64 	%fd21, %fd20, 0d3BF921FB54442D19;
	cvt.rn.f32.f64 	%f687, %fd21;
	neg.f32 	%f688, %f687;
	setp.lt.s32 	%p99, %r588, 0;
	selp.f32 	%f2141, %f688, %f687, %p99;
$L__BB0_97:
	setp.ltu.f32 	%p100, %f64, 0f47CE4780;
	add.s32 	%r593, %r1177, 1;
	mul.rn.f32 	%f690, %f2141, %f2141;
	and.b32  	%r594, %r1177, 1;
	setp.eq.b32 	%p101, %r594, 1;
	selp.f32 	%f691, %f2141, 0f3F800000, %p101;
	fma.rn.f32 	%f692, %f690, %f691, 0f00000000;
	fma.rn.f32 	%f693, %f690, 0f37CBAC00, 0fBAB607ED;
	selp.f32 	%f694, 0fB94D4153, %f693, %p101;
	selp.f32 	%f695, 0f3C0885E4, 0f3D2AAABB, %p101;
	fma.rn.f32 	%f696, %f694, %f690, %f695;
	selp.f32 	%f697, 0fBE2AAAA8, 0fBEFFFFFF, %p101;
	fma.rn.f32 	%f698, %f696, %f690, %f697;
	fma.rn.f32 	%f699, %f698, %f692, %f691;
	and.b32  	%r595, %r593, 2;
	setp.eq.s32 	%p102, %r595, 0;
	mov.f32 	%f700, 0f00000000;
	sub.f32 	%f701, %f700, %f699;
	selp.f32 	%f702, %f699, %f701, %p102;
	mul.f32 	%f703, %f2136, %f702;
	mul.f32 	%f704, %f2137, %f702;
	mul.f32 	%f84, %f61, %f80;
	mul.f32 	%f705, %f61, %f703;
	fma.rn.f32 	%f85, %f75, %f80, %f705;
	mul.f32 	%f706, %f61, %f704;
	fma.rn.f32 	%f86, %f76, %f80, %f706;
	mov.u32 	%r1181, %r1185;
	mov.f32 	%f2142, %f2143;
	@%p100 bra 	$L__BB0_105;
	setp.neu.f32 	%p103, %f64, 0f7F800000;
	@%p103 bra 	$L__BB0_100;
	mov.f32 	%f709, 0f00000000;
	mul.rn.f32 	%f2142, %f2135, %f709;
	mov.b32 	%r1181, 0;
	bra.uni 	$L__BB0_105;
$L__BB0_100:
	mov.b32 	%r133, %f2135;
	shl.b32 	%r597, %r133, 8;
	or.b32  	%r134, %r597, -2147483648;
	mov.b64 	%rd463, 0;
	mov.b32 	%r1178, 0;
	mov.u64 	%rd461, __cudart_i2opi_f;
	mov.u64 	%rd462, %rd1;
$L__BB0_101:
	.pragma "nounroll";
	ld.global.nc.u32 	%r598, [%rd461];
	mad.wide.u32 	%rd277, %r598, %r134, %rd463;
	shr.u64 	%rd463, %rd277, 32;
	st.local.u32 	[%rd462], %rd277;
	add.s32 	%r1178, %r1178, 1;
	add.s64 	%rd462, %rd462, 4;
	add.s64 	%rd461, %rd461, 4;
	setp.ne.s32 	%p104, %r1178, 6;
	@%p104 bra 	$L__BB0_101;
	shr.u32 	%r599, %r133, 23;
	st.local.u32 	[%rd1+24], %rd463;
	and.b32  	%r137, %r599, 31;
	and.b32  	%r600, %r599, 224;
	add.s32 	%r601, %r600, -128;
	shr.u32 	%r602, %r601, 5;
	mul.wide.u32 	%rd278, %r602, 4;
	sub.s64 	%rd78, %rd1, %rd278;
	ld.local.u32 	%r1179, [%rd78+24];
	ld.local.u32 	%r1180, [%rd78+20];
	setp.eq.s32 	%p105, %r137, 0;
	@%p105 bra 	$L__BB0_104;
	shf.l.wrap.b32 	%r1179, %r1180, %r1179, %r137;
	ld.local.u32 	%r603, [%rd78+16];
	shf.l.wrap.b32 	%r1180, %r603, %r1180, %r137;
$L__BB0_104:
	shr.u32 	%r604, %r1179, 30;
	shf.l.wrap.b32 	%r605, %r1180, %r1179, 2;
	shl.b32 	%r606, %r1180, 2;
	shr.u32 	%r607, %r605, 31;
	add.s32 	%r608, %r607, %r604;
	neg.s32 	%r609, %r608;
	setp.lt.s32 	%p106, %r133, 0;
	selp.b32 	%r1181, %r609, %r608, %p106;
	xor.b32  	%r610, %r605, %r133;
	shr.s32 	%r611, %r605, 31;
	xor.b32  	%r612, %r611, %r605;
	xor.b32  	%r613, %r611, %r606;
	cvt.u64.u32 	%rd279, %r612;
	shl.b64 	%rd280, %rd279, 32;
	cvt.u64.u32 	%rd281, %r613;
	or.b64  	%rd282, %rd280, %rd281;
	cvt.rn.f64.s64 	%fd22, %rd282;
	mul.f64 	%fd23, %fd22, 0d3BF921FB54442D19;
	cvt.rn.f32.f64 	%f707, %fd23;
	neg.f32 	%f708, %f707;
	setp.lt.s32 	%p107, %r610, 0;
	selp.f32 	%f2142, %f708, %f707, %p107;
$L__BB0_105:
	setp.ltu.f32 	%p108, %f64, 0f47CE4780;
	add.s32 	%r615, %r1181, 1;
	mul.rn.f32 	%f710, %f2142, %f2142;
	and.b32  	%r616, %r1181, 1;
	setp.eq.b32 	%p109, %r616, 1;
	selp.f32 	%f711, %f2142, 0f3F800000, %p109;
	fma.rn.f32 	%f712, %f710, %f711, 0f00000000;
	fma.rn.f32 	%f713, %f710, 0f37CBAC00, 0fBAB607ED;
	selp.f32 	%f714, 0fB94D4153, %f713, %p109;
	selp.f32 	%f715, 0f3C0885E4, 0f3D2AAABB, %p109;
	fma.rn.f32 	%f716, %f714, %f710, %f715;
	selp.f32 	%f717, 0fBE2AAAA8, 0fBEFFFFFF, %p109;
	fma.rn.f32 	%f718, %f716, %f710, %f717;
	fma.rn.f32 	%f719, %f718, %f712, %f711;
	and.b32  	%r617, %r615, 2;
	setp.eq.s32 	%p110, %r617, 0;
	mov.f32 	%f720, 0f00000000;
	sub.f32 	%f721, %f720, %f719;
	selp.f32 	%f90, %f719, %f721, %p110;
	@%p108 bra 	$L__BB0_113;
	setp.neu.f32 	%p111, %f64, 0f7F800000;
	@%p111 bra 	$L__BB0_108;
	mov.f32 	%f724, 0f00000000;
	mul.rn.f32 	%f2143, %f2135, %f724;
	mov.b32 	%r1185, 0;
	bra.uni 	$L__BB0_113;
$L__BB0_108:
	mov.b32 	%r146, %f2135;
	shl.b32 	%r619, %r146, 8;
	or.b32  	%r147, %r619, -2147483648;
	mov.b64 	%rd466, 0;
	mov.b32 	%r1182, 0;
	mov.u64 	%rd464, __cudart_i2opi_f;
	mov.u64 	%rd465, %rd1;
$L__BB0_109:
	.pragma "nounroll";
	ld.global.nc.u32 	%r620, [%rd464];
	mad.wide.u32 	%rd285, %r620, %r147, %rd466;
	shr.u64 	%rd466, %rd285, 32;
	st.local.u32 	[%rd465], %rd285;
	add.s32 	%r1182, %r1182, 1;
	add.s64 	%rd465, %rd465, 4;
	add.s64 	%rd464, %rd464, 4;
	setp.ne.s32 	%p112, %r1182, 6;
	@%p112 bra 	$L__BB0_109;
	shr.u32 	%r621, %r146, 23;
	st.local.u32 	[%rd1+24], %rd466;
	and.b32  	%r150, %r621, 31;
	and.b32  	%r622, %r621, 224;
	add.s32 	%r623, %r622, -128;
	shr.u32 	%r624, %r623, 5;
	mul.wide.u32 	%rd286, %r624, 4;
	sub.s64 	%rd85, %rd1, %rd286;
	ld.local.u32 	%r1183, [%rd85+24];
	ld.local.u32 	%r1184, [%rd85+20];
	setp.eq.s32 	%p113, %r150, 0;
	@%p113 bra 	$L__BB0_112;
	shf.l.wrap.b32 	%r1183, %r1184, %r1183, %r150;
	ld.local.u32 	%r625, [%rd85+16];
	shf.l.wrap.b32 	%r1184, %r625, %r1184, %r150;
$L__BB0_112:
	shr.u32 	%r626, %r1183, 30;
	shf.l.wrap.b32 	%r627, %r1184, %r1183, 2;
	shl.b32 	%r628, %r1184, 2;
	shr.u32 	%r629, %r627, 31;
	add.s32 	%r630, %r629, %r626;
	neg.s32 	%r631, %r630;
	setp.lt.s32 	%p114, %r146, 0;
	selp.b32 	%r1185, %r631, %r630, %p114;
	xor.b32  	%r632, %r627, %r146;
	shr.s32 	%r633, %r627, 31;
	xor.b32  	%r634, %r633, %r627;
	xor.b32  	%r635, %r633, %r628;
	cvt.u64.u32 	%rd287, %r634;
	shl.b64 	%rd288, %rd287, 32;
	cvt.u64.u32 	%rd289, %r635;
	or.b64  	%rd290, %rd288, %rd289;
	cvt.rn.f64.s64 	%fd24, %rd290;
	mul.f64 	%fd25, %fd24, 0d3BF921FB54442D19;
	cvt.rn.f32.f64 	%f722, %fd25;
	neg.f32 	%f723, %f722;
	setp.lt.s32 	%p115, %r632, 0;
	selp.f32 	%f2143, %f723, %f722, %p115;
$L__BB0_113:
	setp.gtu.f64 	%p116, %fd1, 0d3FF921FB54442D18;
	mul.rn.f32 	%f725, %f2143, %f2143;
	and.b32  	%r637, %r1185, 1;
	setp.eq.b32 	%p117, %r637, 1;
	selp.f32 	%f726, 0f3F800000, %f2143, %p117;
	fma.rn.f32 	%f727, %f725, %f726, 0f00000000;
	fma.rn.f32 	%f728, %f725, 0f37CBAC00, 0fBAB607ED;
	selp.f32 	%f729, %f728, 0fB94D4153, %p117;
	selp.f32 	%f730, 0f3D2AAABB, 0f3C0885E4, %p117;
	fma.rn.f32 	%f731, %f729, %f725, %f730;
	selp.f32 	%f732, 0fBEFFFFFF, 0fBE2AAAA8, %p117;
	fma.rn.f32 	%f733, %f731, %f725, %f732;
	fma.rn.f32 	%f734, %f733, %f727, %f726;
	and.b32  	%r638, %r1185, 2;
	setp.eq.s32 	%p118, %r638, 0;
	mov.f32 	%f735, 0f00000000;
	sub.f32 	%f736, %f735, %f734;
	selp.f32 	%f737, %f734, %f736, %p118;
	mul.f32 	%f738, %f2136, %f737;
	fma.rn.f32 	%f94, %f90, 0f00000000, %f738;
	mul.f32 	%f739, %f2137, %f737;
	fma.rn.f32 	%f95, %f90, 0f00000000, %f739;
	@%p116 bra 	$L__BB0_122;
	setp.eq.f32 	%p119, %f7, 0f3F800000;
	mov.f32 	%f2144, 0f3F800000;
	@%p119 bra 	$L__BB0_119;
	setp.num.f32 	%p120, %f9, %f9;
	@%p120 bra 	$L__BB0_117;
	mov.f32 	%f796, 0f40000000;
	add.rn.f32 	%f2144, %f7, %f796;
	bra.uni 	$L__BB0_119;
$L__BB0_117:
	setp.lt.f32 	%p121, %f9, 0f00800000;
	mul.f32 	%f741, %f9, 0f4B800000;
	selp.f32 	%f742, %f741, %f9, %p121;
	mov.b32 	%r639, %f742;
	add.s32 	%r640, %r639, -1060439283;
	and.b32  	%r641, %r640, -8388608;
	sub.s32 	%r642, %r639, %r641;
	mov.b32 	%f743, %r642;
	cvt.rn.f32.s32 	%f744, %r641;
	selp.f32 	%f745, 0fC1C00000, 0f00000000, %p121;
	fma.rn.f32 	%f746, %f744, 0f34000000, %f745;
	add.f32 	%f747, %f743, 0fBF800000;
	add.f32 	%f748, %f743, 0f3F800000;
	rcp.approx.ftz.f32 	%f749, %f748;
	add.f32 	%f750, %f747, %f747;
	mul.f32 	%f751, %f750, %f749;
	mul.f32 	%f752, %f751, %f751;
	neg.f32 	%f753, %f751;
	sub.f32 	%f754, %f747, %f751;
	add.f32 	%f755, %f754, %f754;
	fma.rn.f32 	%f756, %f753, %f747, %f755;
	mul.rn.f32 	%f757, %f749, %f756;
	fma.rn.f32 	%f758, %f752, 0f3A2C32E4, 0f3B52E7DB;
	fma.rn.f32 	%f759, %f758, %f752, 0f3C93BB73;
	fma.rn.f32 	%f760, %f759, %f752, 0f3DF6384F;
	mul.rn.f32 	%f761, %f760, %f752;
	fma.rn.f32 	%f762, %f751, 0f3FB8AA3B, %f746;
	mul.f32 	%f763, %f761, 0f40400000;
	sub.f32 	%f764, %f746, %f762;
	fma.rn.f32 	%f765, %f751, 0f3FB8AA3B, %f764;
	fma.rn.f32 	%f766, %f757, 0f3FB8AA3B, %f765;
	fma.rn.f32 	%f767, %f751, 0f32A55E34, %f766;
	fma.rn.f32 	%f768, %f763, %f757, %f767;
	fma.rn.f32 	%f769, %f761, %f751, %f768;
	add.rn.f32 	%f770, %f762, %f769;
	mov.f32 	%f771, 0f40000000;
	mul.rn.f32 	%f772, %f770, %f771;
	cvt.rni.f32.f32 	%f773, %f772;
	sub.f32 	%f774, %f772, %f773;
	neg.f32 	%f775, %f772;
	fma.rn.f32 	%f776, %f770, 0f40000000, %f775;
	neg.f32 	%f777, %f762;
	add.rn.f32 	%f778, %f770, %f777;
	neg.f32 	%f779, %f778;
	add.rn.f32 	%f780, %f769, %f779;
	fma.rn.f32 	%f781, %f780, 0f40000000, %f776;
	add.f32 	%f782, %f774, %f781;
	setp.gt.f32 	%p122, %f773, 0f00000000;
	selp.b32 	%r643, 0, -2097152000, %p122;
	setp.neu.f32 	%p123, %f7, 0f00000000;
	setp.neu.f32 	%p124, %f9, 0f7F800000;
	setp.lt.f32 	%p125, %f772, 0f00000000;
	selp.f32 	%f783, 0f00000000, 0f7F800000, %p125;
	abs.f32 	%f784, %f772;
	setp.gt.f32 	%p126, %f784, 0f43180000;
	cvt.rzi.s32.f32 	%r644, %f773;
	shl.b32 	%r645, %r644, 23;
	sub.s32 	%r646, %r645, %r643;
	mov.b32 	%f785, %r646;
	add.s32 	%r647, %r643, 2130706432;
	mov.b32 	%f786, %r647;
	fma.rn.f32 	%f787, %f782, 0f391FCB8E, 0f3AAF85ED;
	fma.rn.f32 	%f788, %f787, %f782, 0f3C1D9856;
	fma.rn.f32 	%f789, %f788, %f782, 0f3D6357BB;
	fma.rn.f32 	%f790, %f789, %f782, 0f3E75FDEC;
	fma.rn.f32 	%f791, %f790, %f782, 0f3F317218;
	fma.rn.f32 	%f792, %f791, %f782, 0f3F800000;
	mul.f32 	%f793, %f792, %f786;
	mul.f32 	%f794, %f793, %f785;
	selp.f32 	%f2144, %f783, %f794, %p126;
	and.pred  	%p127, %p123, %p124;
	@%p127 bra 	$L__BB0_119;
	add.f32 	%f795, %f7, %f7;
	mov.b32 	%r648, %f795;
	and.b32  	%r649, %r648, 2147483647;
	mov.b32 	%f2144, %r649;
$L__BB0_119:
	setp.eq.f32 	%p128, %f7, 0f00000000;
	mov.f32 	%f2145, 0f00000000;
	@%p128 bra 	$L__BB0_121;
	add.f32 	%f798, %f2144, %f2144;
	div.rn.f32 	%f2145, %f798, %f7;
$L__BB0_121:
	mul.f32 	%f799, %f2145, 0f00000000;
	mul.f32 	%f2148, %f2144, 0f3F22F983;
	mul.f32 	%f800, %f2145, 0f3F22F983;
	fma.rn.f32 	%f2149, %f2144, 0f00000000, %f800;
	mul.f32 	%f801, %f799, 0f3F22F983;
	fma.rn.f32 	%f2150, %f2144, 0f00000000, %f801;
	bra.uni 	$L__BB0_130;
$L__BB0_122:
	setp.eq.f32 	%p129, %f7, 0f3F800000;
	mov.f32 	%f2146, 0f3F800000;
	@%p129 bra 	$L__BB0_127;
	setp.num.f32 	%p130, %f9, %f9;
	@%p130 bra 	$L__BB0_125;
	mov.f32 	%f858, 0f40000000;
	add.rn.f32 	%f2146, %f7, %f858;
	bra.uni 	$L__BB0_127;
$L__BB0_125:
	setp.lt.f32 	%p131, %f9, 0f00800000;
	mul.f32 	%f803, %f9, 0f4B800000;
	selp.f32 	%f804, %f803, %f9, %p131;
	mov.b32 	%r650, %f804;
	add.s32 	%r651, %r650, -1060439283;
	and.b32  	%r652, %r651, -8388608;
	sub.s32 	%r653, %r650, %r652;
	mov.b32 	%f805, %r653;
	cvt.rn.f32.s32 	%f806, %r652;
	selp.f32 	%f807, 0fC1C00000, 0f00000000, %p131;
	fma.rn.f32 	%f808, %f806, 0f34000000, %f807;
	add.f32 	%f809, %f805, 0fBF800000;
	add.f32 	%f810, %f805, 0f3F800000;
	rcp.approx.ftz.f32 	%f811, %f810;
	add.f32 	%f812, %f809, %f809;
	mul.f32 	%f813, %f812, %f811;
	mul.f32 	%f814, %f813, %f813;
	neg.f32 	%f815, %f813;
	sub.f32 	%f816, %f809, %f813;
	add.f32 	%f817, %f816, %f816;
	fma.rn.f32 	%f818, %f815, %f809, %f817;
	mul.rn.f32 	%f819, %f811, %f818;
	fma.rn.f32 	%f820, %f814, 0f3A2C32E4, 0f3B52E7DB;
	fma.rn.f32 	%f821, %f820, %f814, 0f3C93BB73;
	fma.rn.f32 	%f822, %f821, %f814, 0f3DF6384F;
	mul.rn.f32 	%f823, %f822, %f814;
	fma.rn.f32 	%f824, %f813, 0f3FB8AA3B, %f808;
	mul.f32 	%f825, %f823, 0f40400000;
	sub.f32 	%f826, %f808, %f824;
	fma.rn.f32 	%f827, %f813, 0f3FB8AA3B, %f826;
	fma.rn.f32 	%f828, %f819, 0f3FB8AA3B, %f827;
	fma.rn.f32 	%f829, %f813, 0f32A55E34, %f828;
	fma.rn.f32 	%f830, %f825, %f819, %f829;
	fma.rn.f32 	%f831, %f823, %f813, %f830;
	add.rn.f32 	%f832, %f824, %f831;
	mov.f32 	%f833, 0f40000000;
	mul.rn.f32 	%f834, %f832, %f833;
	cvt.rni.f32.f32 	%f835, %f834;
	sub.f32 	%f836, %f834, %f835;
	neg.f32 	%f837, %f834;
	fma.rn.f32 	%f838, %f832, 0f40000000, %f837;
	neg.f32 	%f839, %f824;
	add.rn.f32 	%f840, %f832, %f839;
	neg.f32 	%f841, %f840;
	add.rn.f32 	%f842, %f831, %f841;
	fma.rn.f32 	%f843, %f842, 0f40000000, %f838;
	add.f32 	%f844, %f836, %f843;
	setp.gt.f32 	%p132, %f835, 0f00000000;
	selp.b32 	%r654, 0, -2097152000, %p132;
	setp.neu.f32 	%p133, %f7, 0f00000000;
	setp.neu.f32 	%p134, %f9, 0f7F800000;
	setp.lt.f32 	%p135, %f834, 0f00000000;
	selp.f32 	%f845, 0f00000000, 0f7F800000, %p135;
	abs.f32 	%f846, %f834;
	setp.gt.f32 	%p136, %f846, 0f43180000;
	cvt.rzi.s32.f32 	%r655, %f835;
	shl.b32 	%r656, %r655, 23;
	sub.s32 	%r657, %r656, %r654;
	mov.b32 	%f847, %r657;
	add.s32 	%r658, %r654, 2130706432;
	mov.b32 	%f848, %r658;
	fma.rn.f32 	%f849, %f844, 0f391FCB8E, 0f3AAF85ED;
	fma.rn.f32 	%f850, %f849, %f844, 0f3C1D9856;
	fma.rn.f32 	%f851, %f850, %f844, 0f3D6357BB;
	fma.rn.f32 	%f852, %f851, %f844, 0f3E75FDEC;
	fma.rn.f32 	%f853, %f852, %f844, 0f3F317218;
	fma.rn.f32 	%f854, %f853, %f844, 0f3F800000;
	mul.f32 	%f855, %f854, %f848;
	mul.f32 	%f856, %f855, %f847;
	selp.f32 	%f2146, %f845, %f856, %p136;
	and.pred  	%p137, %p133, %p134;
	@%p137 bra 	$L__BB0_127;
	add.f32 	%f857, %f7, %f7;
	mov.b32 	%r659, %f857;
	and.b32  	%r660, %r659, 2147483647;
	mov.b32 	%f2146, %r660;
$L__BB0_127:
	setp.eq.f32 	%p138, %f7, 0f00000000;
	mov.f32 	%f2147, 0f00000000;
	@%p138 bra 	$L__BB0_129;
	add.f32 	%f860, %f2146, %f2146;
	div.rn.f32 	%f2147, %f860, %f7;
$L__BB0_129:
	mul.f32 	%f861, %f2147, 0f00000000;
	mul.f32 	%f862, %f2146, 0f3F22F983;
	mul.f32 	%f863, %f2146, 0f00000000;
	mul.f32 	%f864, %f2147, 0f3F22F983;
	sub.f32 	%f865, %f863, %f864;
	mul.f32 	%f866, %f861, 0f3F22F983;
	sub.f32 	%f867, %f863, %f866;
	mul.f32 	%f868, %f7, 0f40800000;
	fma.rn.f32 	%f869, %f7, 0f00000000, 0f40800000;
	fma.rn.f32 	%f870, %f7, 0f00000000, 0f00000000;
	sub.f32 	%f871, %f868, %f862;
	add.f32 	%f872, %f869, %f865;
	add.f32 	%f873, %f870, %f867;
	add.f32 	%f2148, %f871, 0f40490FDB;
	add.f32 	%f2149, %f872, 0f00000000;
	add.f32 	%f2150, %f873, 0f00000000;
$L__BB0_130:
	mul.f32 	%f874, %f2148, 0f3F22F983;
	cvt.rni.s32.f32 	%r1209, %f874;
	cvt.rn.f32.s32 	%f875, %r1209;
	fma.rn.f32 	%f876, %f875, 0fBFC90FDA, %f2148;
	fma.rn.f32 	%f877, %f875, 0fB3A22168, %f876;
	fma.rn.f32 	%f2156, %f875, 0fA7C234C5, %f877;
	abs.f32 	%f118, %f2148;
	setp.ltu.f32 	%p139, %f118, 0f47CE4780;
	mov.u32 	%r1189, %r1209;
	mov.f32 	%f2151, %f2156;
	@%p139 bra 	$L__BB0_138;
	setp.neu.f32 	%p140, %f118, 0f7F800000;
	@%p140 bra 	$L__BB0_133;
	mov.f32 	%f880, 0f00000000;
	mul.rn.f32 	%f2151, %f2148, %f880;
	mov.b32 	%r1189, 0;
	bra.uni 	$L__BB0_138;
$L__BB0_133:
	mov.b32 	%r160, %f2148;
	shl.b32 	%r662, %r160, 8;
	or.b32  	%r161, %r662, -2147483648;
	mov.b64 	%rd469, 0;
	mov.b32 	%r1186, 0;
	mov.u64 	%rd467, __cudart_i2opi_f;
	mov.u64 	%rd468, %rd1;
$L__BB0_134:
	.pragma "nounroll";
	ld.global.nc.u32 	%r663, [%rd467];
	mad.wide.u32 	%rd293, %r663, %r161, %rd469;
	shr.u64 	%rd469, %rd293, 32;
	st.local.u32 	[%rd468], %rd293;
	add.s32 	%r1186, %r1186, 1;
	add.s64 	%rd468, %rd468, 4;
	add.s64 	%rd467, %rd467, 4;
	setp.ne.s32 	%p141, %r1186, 6;
	@%p141 bra 	$L__BB0_134;
	shr.u32 	%r664, %r160, 23;
	st.local.u32 	[%rd1+24], %rd469;
	and.b32  	%r164, %r664, 31;
	and.b32  	%r665, %r664, 224;
	add.s32 	%r666, %r665, -128;
	shr.u32 	%r667, %r666, 5;
	mul.wide.u32 	%rd294, %r667, 4;
	sub.s64 	%rd92, %rd1, %rd294;
	ld.local.u32 	%r1187, [%rd92+24];
	ld.local.u32 	%r1188, [%rd92+20];
	setp.eq.s32 	%p142, %r164, 0;
	@%p142 bra 	$L__BB0_137;
	shf.l.wrap.b32 	%r1187, %r1188, %r1187, %r164;
	ld.local.u32 	%r668, [%rd92+16];
	shf.l.wrap.b32 	%r1188, %r668, %r1188, %r164;
$L__BB0_137:
	shr.u32 	%r669, %r1187, 30;
	shf.l.wrap.b32 	%r670, %r1188, %r1187, 2;
	shl.b32 	%r671, %r1188, 2;
	shr.u32 	%r672, %r670, 31;
	add.s32 	%r673, %r672, %r669;
	neg.s32 	%r674, %r673;
	setp.lt.s32 	%p143, %r160, 0;
	selp.b32 	%r1189, %r674, %r673, %p143;
	xor.b32  	%r675, %r670, %r160;
	shr.s32 	%r676, %r670, 31;
	xor.b32  	%r677, %r676, %r670;
	xor.b32  	%r678, %r676, %r671;
	cvt.u64.u32 	%rd295, %r677;
	shl.b64 	%rd296, %rd295, 32;
	cvt.u64.u32 	%rd297, %r678;
	or.b64  	%rd298, %rd296, %rd297;
	cvt.rn.f64.s64 	%fd26, %rd298;
	mul.f64 	%fd27, %fd26, 0d3BF921FB54442D19;
	cvt.rn.f32.f64 	%f878, %fd27;
	neg.f32 	%f879, %f878;
	setp.lt.s32 	%p144, %r675, 0;
	selp.f32 	%f2151, %f879, %f878, %p144;
$L__BB0_138:
	setp.ltu.f32 	%p145, %f118, 0f47CE4780;
	mul.rn.f32 	%f881, %f2151, %f2151;
	and.b32  	%r680, %r1189, 1;
	setp.eq.b32 	%p146, %r680, 1;
	selp.f32 	%f882, 0f3F800000, %f2151, %p146;
	fma.rn.f32 	%f883, %f881, %f882, 0f00000000;
	fma.rn.f32 	%f884, %f881, 0f37CBAC00, 0fBAB607ED;
	selp.f32 	%f885, %f884, 0fB94D4153, %p146;
	selp.f32 	%f886, 0f3D2AAABB, 0f3C0885E4, %p146;
	fma.rn.f32 	%f887, %f885, %f881, %f886;
	selp.f32 	%f888, 0fBEFFFFFF, 0fBE2AAAA8, %p146;
	fma.rn.f32 	%f889, %f887, %f881, %f888;
	fma.rn.f32 	%f890, %f889, %f883, %f882;
	and.b32  	%r681, %r1189, 2;
	setp.eq.s32 	%p147, %r681, 0;
	mov.f32 	%f891, 0f00000000;
	sub.f32 	%f892, %f891, %f890;
	selp.f32 	%f122, %f890, %f892, %p147;
	mov.u32 	%r1193, %r1209;
	mov.f32 	%f2152, %f2156;
	@%p145 bra 	$L__BB0_146;
	setp.neu.f32 	%p148, %f118, 0f7F800000;
	@%p148 bra 	$L__BB0_141;
	mov.f32 	%f895, 0f00000000;
	mul.rn.f32 	%f2152, %f2148, %f895;
	mov.b32 	%r1193, 0;
	bra.uni 	$L__BB0_146;
$L__BB0_141:
	mov.b32 	%r173, %f2148;
	shl.b32 	%r683, %r173, 8;
	or.b32  	%r174, %r683, -2147483648;
	mov.b64 	%rd472, 0;
	mov.b32 	%r1190, 0;
	mov.u64 	%rd470, __cudart_i2opi_f;
	mov.u64 	%rd471, %rd1;
$L__BB0_142:
	.pragma "nounroll";
	ld.global.nc.u32 	%r684, [%rd470];
	mad.wide.u32 	%rd301, %r684, %r174, %rd472;
	shr.u64 	%rd472, %rd301, 32;
	st.local.u32 	[%rd471], %rd301;
	add.s32 	%r1190, %r1190, 1;
	add.s64 	%rd471, %rd471, 4;
	add.s64 	%rd470, %rd470, 4;
	setp.ne.s32 	%p149, %r1190, 6;
	@%p149 bra 	$L__BB0_142;
	shr.u32 	%r685, %r173, 23;
	st.local.u32 	[%rd1+24], %rd472;
	and.b32  	%r177, %r685, 31;
	and.b32  	%r686, %r685, 224;
	add.s32 	%r687, %r686, -128;
	shr.u32 	%r688, %r687, 5;
	mul.wide.u32 	%rd302, %r688, 4;
	sub.s64 	%rd99, %rd1, %rd302;
	ld.local.u32 	%r1191, [%rd99+24];
	ld.local.u32 	%r1192, [%rd99+20];
	setp.eq.s32 	%p150, %r177, 0;
	@%p150 bra 	$L__BB0_145;
	shf.l.wrap.b32 	%r1191, %r1192, %r1191, %r177;
	ld.local.u32 	%r689, [%rd99+16];
	shf.l.wrap.b32 	%r1192, %r689, %r1192, %r177;
$L__BB0_145:
	shr.u32 	%r690, %r1191, 30;
	shf.l.wrap.b32 	%r691, %r1192, %r1191, 2;
	shl.b32 	%r692, %r1192, 2;
	shr.u32 	%r693, %r691, 31;
	add.s32 	%r694, %r693, %r690;
	neg.s32 	%r695, %r694;
	setp.lt.s32 	%p151, %r173, 0;
	selp.b32 	%r1193, %r695, %r694, %p151;
	xor.b32  	%r696, %r691, %r173;
	shr.s32 	%r697, %r691, 31;
	xor.b32  	%r698, %r697, %r691;
	xor.b32  	%r699, %r697, %r692;
	cvt.u64.u32 	%rd303, %r698;
	shl.b64 	%rd304, %rd303, 32;
	cvt.u64.u32 	%rd305, %r699;
	or.b64  	%rd306, %rd304, %rd305;
	cvt.rn.f64.s64 	%fd28, %rd306;
	mul.f64 	%fd29, %fd28, 0d3BF921FB54442D19;
	cvt.rn.f32.f64 	%f893, %fd29;
	neg.f32 	%f894, %f893;
	setp.lt.s32 	%p152, %r696, 0;
	selp.f32 	%f2152, %f894, %f893, %p152;
$L__BB0_146:
	setp.ltu.f32 	%p153, %f118, 0f47CE4780;
	add.s32 	%r701, %r1193, 1;
	mul.rn.f32 	%f896, %f2152, %f2152;
	and.b32  	%r702, %r1193, 1;
	setp.eq.b32 	%p154, %r702, 1;
	selp.f32 	%f897, %f2152, 0f3F800000, %p154;
	fma.rn.f32 	%f898, %f896, %f897, 0f00000000;
	fma.rn.f32 	%f899, %f896, 0f37CBAC00, 0fBAB607ED;
	selp.f32 	%f900, 0fB94D4153, %f899, %p154;
	selp.f32 	%f901, 0f3C0885E4, 0f3D2AAABB, %p154;
	fma.rn.f32 	%f902, %f900, %f896, %f901;
	selp.f32 	%f903, 0fBE2AAAA8, 0fBEFFFFFF, %p154;
	fma.rn.f32 	%f904, %f902, %f896, %f903;
	fma.rn.f32 	%f905, %f904, %f898, %f897;
	and.b32  	%r703, %r701, 2;
	setp.eq.s32 	%p155, %r703, 0;
	mov.f32 	%f906, 0f00000000;
	sub.f32 	%f907, %f906, %f905;
	selp.f32 	%f908, %f905, %f907, %p155;
	mul.f32 	%f909, %f2149, %f908;
	mul.f32 	%f910, %f2150, %f908;
	mul.f32 	%f126, %f1, %f122;
	mul.f32 	%f911, %f1, %f909;
	fma.rn.f32 	%f127, %f5, %f122, %f911;
	mul.f32 	%f912, %f1, %f910;
	fma.rn.f32 	%f128, %f6, %f122, %f912;
	mov.u32 	%r1197, %r1209;
	mov.f32 	%f2153, %f2156;
	@%p153 bra 	$L__BB0_154;
	setp.neu.f32 	%p156, %f118, 0f7F800000;
	@%p156 bra 	$L__BB0_149;
	mov.f32 	%f915, 0f00000000;
	mul.rn.f32 	%f2153, %f2148, %f915;
	mov.b32 	%r1197, 0;
	bra.uni 	$L__BB0_154;
$L__BB0_149:
	mov.b32 	%r186, %f2148;
	shl.b32 	%r705, %r186, 8;
	or.b32  	%r187, %r705, -2147483648;
	mov.b64 	%rd475, 0;
	mov.b32 	%r1194, 0;
	mov.u64 	%rd473, __cudart_i2opi_f;
	mov.u64 	%rd474, %rd1;
$L__BB0_150:
	.pragma "nounroll";
	ld.global.nc.u32 	%r706, [%rd473];
	mad.wide.u32 	%rd309, %r706, %r187, %rd475;
	shr.u64 	%rd475, %rd309, 32;
	st.local.u32 	[%rd474], %rd309;
	add.s32 	%r1194, %r1194, 1;
	add.s64 	%rd474, %rd474, 4;
	add.s64 	%rd473, %rd473, 4;
	setp.ne.s32 	%p157, %r1194, 6;
	@%p157 bra 	$L__BB0_150;
	shr.u32 	%r707, %r186, 23;
	st.local.u32 	[%rd1+24], %rd475;
	and.b32  	%r190, %r707, 31;
	and.b32  	%r708, %r707, 224;
	add.s32 	%r709, %r708, -128;
	shr.u32 	%r710, %r709, 5;
	mul.wide.u32 	%rd310, %r710, 4;
	sub.s64 	%rd106, %rd1, %rd310;
	ld.local.u32 	%r1195, [%rd106+24];
	ld.local.u32 	%r1196, [%rd106+20];
	setp.eq.s32 	%p158, %r190, 0;
	@%p158 bra 	$L__BB0_153;
	shf.l.wrap.b32 	%r1195, %r1196, %r1195, %r190;
	ld.local.u32 	%r711, [%rd106+16];
	shf.l.wrap.b32 	%r1196, %r711, %r1196, %r190;
$L__BB0_153:
	shr.u32 	%r712, %r1195, 30;
	shf.l.wrap.b32 	%r713, %r1196, %r1195, 2;
	shl.b32 	%r714, %r1196, 2;
	shr.u32 	%r715, %r713, 31;
	add.s32 	%r716, %r715, %r712;
	neg.s32 	%r717, %r716;
	setp.lt.s32 	%p159, %r186, 0;
	selp.b32 	%r1197, %r717, %r716, %p159;
	xor.b32  	%r718, %r713, %r186;
	shr.s32 	%r719, %r713, 31;
	xor.b32  	%r720, %r719, %r713;
	xor.b32  	%r721, %r719, %r714;
	cvt.u64.u32 	%rd311, %r720;
	shl.b64 	%rd312, %rd311, 32;
	cvt.u64.u32 	%rd313, %r721;
	or.b64  	%rd314, %rd312, %rd313;
	cvt.rn.f64.s64 	%fd30, %rd314;
	mul.f64 	%fd31, %fd30, 0d3BF921FB54442D19;
	cvt.rn.f32.f64 	%f913, %fd31;
	neg.f32 	%f914, %f913;
	setp.lt.s32 	%p160, %r718, 0;
	selp.f32 	%f2153, %f914, %f913, %p160;
$L__BB0_154:
	setp.ltu.f32 	%p161, %f118, 0f47CE4780;
	mul.rn.f32 	%f916, %f2153, %f2153;
	and.b32  	%r723, %r1197, 1;
	setp.eq.b32 	%p162, %r723, 1;
	selp.f32 	%f917, 0f3F800000, %f2153, %p162;
	fma.rn.f32 	%f918, %f916, %f917, 0f00000000;
	fma.rn.f32 	%f919, %f916, 0f37CBAC00, 0fBAB607ED;
	selp.f32 	%f920, %f919, 0fB94D4153, %p162;
	selp.f32 	%f921, 0f3D2AAABB, 0f3C0885E4, %p162;
	fma.rn.f32 	%f922, %f920, %f916, %f921;
	selp.f32 	%f923, 0fBEFFFFFF, 0fBE2AAAA8, %p162;
	fma.rn.f32 	%f924, %f922, %f916, %f923;
	fma.rn.f32 	%f925, %f924, %f918, %f917;
	and.b32  	%r724, %r1197, 2;
	setp.eq.s32 	%p163, %r724, 0;
	mov.f32 	%f926, 0f00000000;
	sub.f32 	%f927, %f926, %f925;
	selp.f32 	%f132, %f925, %f927, %p163;
	mov.u32 	%r1201, %r1209;
	mov.f32 	%f2154, %f2156;
	@%p161 bra 	$L__BB0_162;
	setp.neu.f32 	%p164, %f118, 0f7F800000;
	@%p164 bra 	$L__BB0_157;
	mov.f32 	%f930, 0f00000000;
	mul.rn.f32 	%f2154, %f2148, %f930;
	mov.b32 	%r1201, 0;
	bra.uni 	$L__BB0_162;
$L__BB0_157:
	mov.b64 	%rd478, 0;
	mov.b32 	%r1198, 0;
	mov.u64 	%rd476, __cudart_i2opi_f;
	mov.b32 	%r200, %f2148;
	shl.b32 	%r727, %r200, 8;
	or.b32  	%r728, %r727, -2147483648;
	mov.u64 	%rd477, %rd1;
$L__BB0_158:
	.pragma "nounroll";
	ld.global.nc.u32 	%r726, [%rd476];
	mad.wide.u32 	%rd317, %r726, %r728, %rd478;
	shr.u64 	%rd478, %rd317, 32;
	st.local.u32 	[%rd477], %rd317;
	add.s32 	%r1198, %r1198, 1;
	add.s64 	%rd477, %rd477, 4;
	add.s64 	%rd476, %rd476, 4;
	setp.ne.s32 	%p165, %r1198, 6;
	@%p165 bra 	$L__BB0_158;
	shr.u32 	%r729, %r200, 23;
	st.local.u32 	[%rd1+24], %rd478;
	and.b32  	%r202, %r729, 31;
	and.b32  	%r730, %r729, 224;
	add.s32 	%r731, %r730, -128;
	shr.u32 	%r732, %r731, 5;
	mul.wide.u32 	%rd318, %r732, 4;
	sub.s64 	%rd113, %rd1, %rd318;
	ld.local.u32 	%r1199, [%rd113+24];
	ld.local.u32 	%r1200, [%rd113+20];
	setp.eq.s32 	%p166, %r202, 0;
	@%p166 bra 	$L__BB0_161;
	shf.l.wrap.b32 	%r1199, %r1200, %r1199, %r202;
	ld.local.u32 	%r733, [%rd113+16];
	shf.l.wrap.b32 	%r1200, %r733, %r1200, %r202;
$L__BB0_161:
	shr.u32 	%r734, %r1199, 30;
	shf.l.wrap.b32 	%r735, %r1200, %r1199, 2;
	shl.b32 	%r736, %r1200, 2;
	shr.u32 	%r737, %r735, 31;
	add.s32 	%r738, %r737, %r734;
	neg.s32 	%r739, %r738;
	setp.lt.s32 	%p167, %r200, 0;
	selp.b32 	%r1201, %r739, %r738, %p167;
	xor.b32  	%r740, %r735, %r200;
	shr.s32 	%r741, %r735, 31;
	xor.b32  	%r742, %r741, %r735;
	xor.b32  	%r743, %r741, %r736;
	cvt.u64.u32 	%rd319, %r742;
	shl.b64 	%rd320, %rd319, 32;
	cvt.u64.u32 	%rd321, %r743;
	or.b64  	%rd322, %rd320, %rd321;
	cvt.rn.f64.s64 	%fd32, %rd322;
	mul.f64 	%fd33, %fd32, 0d3BF921FB54442D19;
	cvt.rn.f32.f64 	%f928, %fd33;
	neg.f32 	%f929, %f928;
	setp.lt.s32 	%p168, %r740, 0;
	selp.f32 	%f2154, %f929, %f928, %p168;
$L__BB0_162:
	setp.ltu.f32 	%p169, %f118, 0f47CE4780;
	add.s32 	%r745, %r1201, 1;
	mul.rn.f32 	%f931, %f2154, %f2154;
	and.b32  	%r746, %r1201, 1;
	setp.eq.b32 	%p170, %r746, 1;
	selp.f32 	%f932, %f2154, 0f3F800000, %p170;
	fma.rn.f32 	%f933, %f931, %f932, 0f00000000;
	fma.rn.f32 	%f934, %f931, 0f37CBAC00, 0fBAB607ED;
	selp.f32 	%f935, 0fB94D4153, %f934, %p170;
	selp.f32 	%f936, 0f3C0885E4, 0f3D2AAABB, %p170;
	fma.rn.f32 	%f937, %f935, %f931, %f936;
	selp.f32 	%f938, 0fBE2AAAA8, 0fBEFFFFFF, %p170;
	fma.rn.f32 	%f939, %f937, %f931, %f938;
	fma.rn.f32 	%f940, %f939, %f933, %f932;
	and.b32  	%r747, %r745, 2;
	setp.eq.s32 	%p171, %r747, 0;
	mov.f32 	%f941, 0f00000000;
	sub.f32 	%f942, %f941, %f940;
	selp.f32 	%f943, %f940, %f942, %p171;
	mul.f32 	%f944, %f2149, %f943;
	mul.f32 	%f945, %f2150, %f943;
	mul.f32 	%f136, %f2, %f132;
	fma.rn.f32 	%f947, %f1, 0f80000000, %f3;
	mul.f32 	%f948, %f2, %f944;
	fma.rn.f32 	%f137, %f947, %f132, %f948;
	mul.f32 	%f950, %f2, %f945;
	fma.rn.f32 	%f138, %f21, %f132, %f950;
	mov.u32 	%r1205, %r1209;
	mov.f32 	%f2155, %f2156;
	@%p169 bra 	$L__BB0_170;
	setp.neu.f32 	%p172, %f118, 0f7F800000;
	@%p172 bra 	$L__BB0_165;
	mov.f32 	%f953, 0f00000000;
	mul.rn.f32 	%f2155, %f2148, %f953;
	mov.b32 	%r1205, 0;
	bra.uni 	$L__BB0_170;
$L__BB0_165:
	mov.b64 	%rd481, 0;
	mov.b32 	%r1202, 0;
	mov.u64 	%rd479, __cudart_i2opi_f;
	mov.b32 	%r750, %f2148;
	shl.b32 	%r751, %r750, 8;
	or.b32  	%r752, %r751, -2147483648;
	mov.u64 	%rd480, %rd1;
$L__BB0_166:
	.pragma "nounroll";
	ld.global.nc.u32 	%r749, [%rd479];
	mad.wide.u32 	%rd325, %r749, %r752, %rd481;
	shr.u64 	%rd481, %rd325, 32;
	st.local.u32 	[%rd480], %rd325;
	add.s32 	%r1202, %r1202, 1;
	add.s64 	%rd480, %rd480, 4;
	add.s64 	%rd479, %rd479, 4;
	setp.ne.s32 	%p173, %r1202, 6;
	@%p173 bra 	$L__BB0_166;
	shr.u32 	%r754, %r750, 23;
	st.local.u32 	[%rd1+24], %rd481;
	and.b32  	%r213, %r754, 31;
	and.b32  	%r755, %r754, 224;
	add.s32 	%r756, %r755, -128;
	shr.u32 	%r757, %r756, 5;
	mul.wide.u32 	%rd326, %r757, 4;
	sub.s64 	%rd120, %rd1, %rd326;
	ld.local.u32 	%r1203, [%rd120+24];
	ld.local.u32 	%r1204, [%rd120+20];
	setp.eq.s32 	%p174, %r213, 0;
	@%p174 bra 	$L__BB0_169;
	shf.l.wrap.b32 	%r1203, %r1204, %r1203, %r213;
	ld.local.u32 	%r758, [%rd120+16];
	shf.l.wrap.b32 	%r1204, %r758, %r1204, %r213;
$L__BB0_169:
	shr.u32 	%r759, %r1203, 30;
	shf.l.wrap.b32 	%r760, %r1204, %r1203, 2;
	shl.b32 	%r761, %r1204, 2;
	shr.u32 	%r762, %r760, 31;
	add.s32 	%r763, %r762, %r759;
	neg.s32 	%r764, %r763;
	setp.lt.s32 	%p175, %r750, 0;
	selp.b32 	%r1205, %r764, %r763, %p175;
	xor.b32  	%r766, %r760, %r750;
	shr.s32 	%r767, %r760, 31;
	xor.b32  	%r768, %r767, %r760;
	xor.b32  	%r769, %r767, %r761;
	cvt.u64.u32 	%rd327, %r768;
	shl.b64 	%rd328, %rd327, 32;
	cvt.u64.u32 	%rd329, %r769;
	or.b64  	%rd330, %rd328, %rd329;
	cvt.rn.f64.s64 	%fd34, %rd330;
	mul.f64 	%fd35, %fd34, 0d3BF921FB54442D19;
	cvt.rn.f32.f64 	%f951, %fd35;
	neg.f32 	%f952, %f951;
	setp.lt.s32 	%p176, %r766, 0;
	selp.f32 	%f2155, %f952, %f951, %p176;
$L__BB0_170:
	setp.ltu.f32 	%p177, %f118, 0f47CE4780;
	add.s32 	%r771, %r1205, 1;
	mul.rn.f32 	%f954, %f2155, %f2155;
	and.b32  	%r772, %r1205, 1;
	setp.eq.b32 	%p178, %r772, 1;
	selp.f32 	%f955, %f2155, 0f3F800000, %p178;
	fma.rn.f32 	%f956, %f954, %f955, 0f00000000;
	fma.rn.f32 	%f957, %f954, 0f37CBAC00, 0fBAB607ED;
	selp.f32 	%f958, 0fB94D4153, %f957, %p178;
	selp.f32 	%f959, 0f3C0885E4, 0f3D2AAABB, %p178;
	fma.rn.f32 	%f960, %f958, %f954, %f959;
	selp.f32 	%f961, 0fBE2AAAA8, 0fBEFFFFFF, %p178;
	fma.rn.f32 	%f962, %f960, %f954, %f961;
	fma.rn.f32 	%f963, %f962, %f956, %f955;
	and.b32  	%r773, %r771, 2;
	setp.eq.s32 	%p179, %r773, 0;
	mov.f32 	%f964, 0f00000000;
	sub.f32 	%f965, %f964, %f963;
	selp.f32 	%f143, %f963, %f965, %p179;
	@%p177 bra 	$L__BB0_178;
	setp.neu.f32 	%p180, %f118, 0f7F800000;
	@%p180 bra 	$L__BB0_173;
	mov.f32 	%f968, 0f00000000;
	mul.rn.f32 	%f2156, %f2148, %f968;
	mov.b32 	%r1209, 0;
	bra.uni 	$L__BB0_178;
$L__BB0_173:
	mov.b32 	%r222, %f2148;
	shl.b32 	%r775, %r222, 8;
	or.b32  	%r223, %r775, -2147483648;
	mov.b64 	%rd484, 0;
	mov.b32 	%r1206, 0;
	mov.u64 	%rd482, __cudart_i2opi_f;
	mov.u64 	%rd483, %rd1;
$L__BB0_174:
	.pragma "nounroll";
	ld.global.nc.u32 	%r776, [%rd482];
	mad.wide.u32 	%rd333, %r776, %r223, %rd484;
	shr.u64 	%rd484, %rd333, 32;
	st.local.u32 	[%rd483], %rd333;
	add.s32 	%r1206, %r1206, 1;
	add.s64 	%rd483, %rd483, 4;
	add.s64 	%rd482, %rd482, 4;
	setp.ne.s32 	%p181, %r1206, 6;
	@%p181 bra 	$L__BB0_174;
	shr.u32 	%r777, %r222, 23;
	st.local.u32 	[%rd1+24], %rd484;
	and.b32  	%r226, %r777, 31;
	and.b32  	%r778, %r777, 224;
	add.s32 	%r779, %r778, -128;
	shr.u32 	%r780, %r779, 5;
	mul.wide.u32 	%rd334, %r780, 4;
	sub.s64 	%rd127, %rd1, %rd334;
	ld.local.u32 	%r1207, [%rd127+24];
	ld.local.u32 	%r1208, [%rd127+20];
	setp.eq.s32 	%p182, %r226, 0;
	@%p182 bra 	$L__BB0_177;
	shf.l.wrap.b32 	%r1207, %r1208, %r1207, %r226;
	ld.local.u32 	%r781, [%rd127+16];
	shf.l.wrap.b32 	%r1208, %r781, %r1208, %r226;
$L__BB0_177:
	shr.u32 	%r782, %r1207, 30;
	shf.l.wrap.b32 	%r783, %r1208, %r1207, 2;
	shl.b32 	%r784, %r1208, 2;
	shr.u32 	%r785, %r783, 31;
	add.s32 	%r786, %r785, %r782;
	neg.s32 	%r787, %r786;
	setp.lt.s32 	%p183, %r222, 0;
	selp.b32 	%r1209, %r787, %r786, %p183;
	xor.b32  	%r788, %r783, %r222;
	shr.s32 	%r789, %r783, 31;
	xor.b32  	%r790, %r789, %r783;
	xor.b32  	%r791, %r789, %r784;
	cvt.u64.u32 	%rd335, %r790;
	shl.b64 	%rd336, %rd335, 32;
	cvt.u64.u32 	%rd337, %r791;
	or.b64  	%rd338, %rd336, %rd337;
	cvt.rn.f64.s64 	%fd36, %rd338;
	mul.f64 	%fd37, %fd36, 0d3BF921FB54442D19;
	cvt.rn.f32.f64 	%f966, %fd37;
	neg.f32 	%f967, %f966;
	setp.lt.s32 	%p184, %r788, 0;
	selp.f32 	%f2156, %f967, %f966, %p184;
$L__BB0_178:
	mul.rn.f32 	%f970, %f2156, %f2156;
	and.b32  	%r793, %r1209, 1;
	setp.eq.b32 	%p185, %r793, 1;
	selp.f32 	%f971, 0f3F800000, %f2156, %p185;
	fma.rn.f32 	%f972, %f970, %f971, 0f00000000;
	fma.rn.f32 	%f973, %f970, 0f37CBAC00, 0fBAB607ED;
	selp.f32 	%f974, %f973, 0fB94D4153, %p185;
	selp.f32 	%f975, 0f3D2AAABB, 0f3C0885E4, %p185;
	fma.rn.f32 	%f976, %f974, %f970, %f975;
	selp.f32 	%f977, 0fBEFFFFFF, 0fBE2AAAA8, %p185;
	fma.rn.f32 	%f978, %f976, %f970, %f977;
	fma.rn.f32 	%f979, %f978, %f972, %f971;
	and.b32  	%r794, %r1209, 2;
	setp.eq.s32 	%p186, %r794, 0;
	mov.f32 	%f980, 0f00000000;
	sub.f32 	%f981, %f980, %f979;
	selp.f32 	%f982, %f979, %f981, %p186;
	mul.f32 	%f983, %f2149, %f982;
	mul.f32 	%f984, %f2150, %f982;
	mul.f32 	%f985, %f143, 0f00000000;
	mul.f32 	%f986, %f983, 0f3F000000;
	sub.f32 	%f147, %f985, %f986;
	mul.f32 	%f987, %f984, 0f3F000000;
	sub.f32 	%f148, %f985, %f987;
	cvt.f64.f32 	%fd38, %f7;
	setp.gt.f64 	%p187, %fd38, 0d3FF921FB54442D18;
	mov.f32 	%f988, 0f40490FDB;
	sub.f32 	%f989, %f988, %f7;
	selp.f32 	%f149, %f989, %f7, %p187;
	selp.f32 	%f150, 0fBF800000, 0f3F800000, %p187;
	abs.f32 	%f151, %f149;
	setp.lt.f32 	%p188, %f151, 0f00800000;
	mul.f32 	%f990, %f151, 0f4B800000;
	selp.f32 	%f991, %f990, %f151, %p188;
	selp.f32 	%f992, 0fC1C00000, 0f00000000, %p188;
	mov.b32 	%r795, %f991;
	add.s32 	%r796, %r795, -1060439283;
	and.b32  	%r797, %r796, -8388608;
	sub.s32 	%r798, %r795, %r797;
	mov.b32 	%f993, %r798;
	cvt.rn.f32.s32 	%f994, %r797;
	fma.rn.f32 	%f995, %f994, 0f34000000, %f992;
	add.f32 	%f996, %f993, 0fBF800000;
	add.f32 	%f997, %f993, 0f3F800000;
	rcp.approx.ftz.f32 	%f998, %f997;
	add.f32 	%f999, %f996, %f996;
	mul.f32 	%f1000, %f999, %f998;
	mul.f32 	%f1001, %f1000, %f1000;
	sub.f32 	%f1002, %f996, %f1000;
	add.f32 	%f1003, %f1002, %f1002;
	neg.f32 	%f1004, %f1000;
	fma.rn.f32 	%f1005, %f1004, %f996, %f1003;
	mul.rn.f32 	%f1006, %f998, %f1005;
	fma.rn.f32 	%f1007, %f1001, 0f3A2C32E4, 0f3B52E7DB;
	fma.rn.f32 	%f1008, %f1007, %f1001, 0f3C93BB73;
	fma.rn.f32 	%f1009, %f1008, %f1001, 0f3DF6384F;
	mul.rn.f32 	%f1010, %f1009, %f1001;
	fma.rn.f32 	%f1011, %f1000, 0f3FB8AA3B, %f995;
	sub.f32 	%f1012, %f995, %f1011;
	fma.rn.f32 	%f1013, %f1000, 0f3FB8AA3B, %f1012;
	fma.rn.f32 	%f1014, %f1006, 0f3FB8AA3B, %f1013;
	fma.rn.f32 	%f1015, %f1000, 0f32A55E34, %f1014;
	mul.f32 	%f1016, %f1010, 0f40400000;
	fma.rn.f32 	%f1017, %f1016, %f1006, %f1015;
	fma.rn.f32 	%f1018, %f1010, %f1000, %f1017;
	add.rn.f32 	%f152, %f1011, %f1018;
	neg.f32 	%f1019, %f1011;
	add.rn.f32 	%f1020, %f152, %f1019;
	neg.f32 	%f1021, %f1020;
	add.rn.f32 	%f153, %f1018, %f1021;
	mov.f32 	%f1022, 0f40400000;
	mul.rn.f32 	%f1023, %f152, %f1022;
	neg.f32 	%f1024, %f1023;
	fma.rn.f32 	%f1025, %f152, 0f40400000, %f1024;
	fma.rn.f32 	%f1026, %f153, 0f40400000, %f1025;
	cvt.rni.f32.f32 	%f1027, %f1023;
	sub.f32 	%f1028, %f1023, %f1027;
	add.f32 	%f1029, %f1028, %f1026;
	fma.rn.f32 	%f1030, %f1029, 0f391FCB8E, 0f3AAF85ED;
	fma.rn.f32 	%f1031, %f1030, %f1029, 0f3C1D9856;
	fma.rn.f32 	%f1032, %f1031, %f1029, 0f3D6357BB;
	fma.rn.f32 	%f1033, %f1032, %f1029, 0f3E75FDEC;
	fma.rn.f32 	%f1034, %f1033, %f1029, 0f3F317218;
	fma.rn.f32 	%f1035, %f1034, %f1029, 0f3F800000;
	cvt.rzi.s32.f32 	%r799, %f1027;
	setp.gt.f32 	%p189, %f1027, 0f00000000;
	selp.b32 	%r800, 0, -2097152000, %p189;
	add.s32 	%r801, %r800, 2130706432;
	mov.b32 	%f1036, %r801;
	mul.f32 	%f1037, %f1035, %f1036;
	shl.b32 	%r802, %r799, 23;
	sub.s32 	%r803, %r802, %r800;
	mov.b32 	%f1038, %r803;
	mul.f32 	%f1039, %f1037, %f1038;
	abs.f32 	%f1040, %f1023;
	setp.gt.f32 	%p190, %f1040, 0f43180000;
	setp.lt.f32 	%p191, %f1023, 0f00000000;
	selp.f32 	%f1041, 0f00000000, 0f7F800000, %p191;
	selp.f32 	%f154, %f1041, %f1039, %p190;
	setp.eq.f32 	%p192, %f149, 0f3F800000;
	mov.f32 	%f2157, 0f3F800000;
	@%p192 bra 	$L__BB0_185;
	setp.num.f32 	%p193, %f151, %f151;
	@%p193 bra 	$L__BB0_181;
	mov.f32 	%f1042, 0f40400000;
	add.rn.f32 	%f2157, %f149, %f1042;
	bra.uni 	$L__BB0_185;
$L__BB0_181:
	setp.neu.f32 	%p194, %f149, 0f00000000;
	setp.neu.f32 	%p195, %f151, 0f7F800000;
	and.pred  	%p196, %p194, %p195;
	@%p196 bra 	$L__BB0_183;
	add.f32 	%f2157, %f149, %f149;
	bra.uni 	$L__BB0_185;
$L__BB0_183:
	setp.geu.f32 	%p197, %f149, 0f00000000;
	mov.f32 	%f2157, %f154;
	@%p197 bra 	$L__BB0_185;
	neg.f32 	%f2157, %f154;
$L__BB0_185:
	setp.eq.f32 	%p198, %f149, 0f00000000;
	mov.f32 	%f2158, 0f00000000;
	@%p198 bra 	$L__BB0_187;
	mul.f32 	%f1044, %f2157, 0f40400000;
	div.rn.f32 	%f2158, %f1044, %f149;
$L__BB0_187:
	setp.eq.f32 	%p199, %f149, 0f3F800000;
	mul.f32 	%f161, %f150, %f2158;
	mul.f32 	%f162, %f2158, 0f00000000;
	mul.f32 	%f163, %f2157, 0f00000000;
	mov.f32 	%f1046, 0f40000000;
	mul.rn.f32 	%f1047, %f152, %f1046;
	neg.f32 	%f1048, %f1047;
	fma.rn.f32 	%f1049, %f152, 0f40000000, %f1048;
	fma.rn.f32 	%f1050, %f153, 0f40000000, %f1049;
	cvt.rni.f32.f32 	%f1051, %f1047;
	sub.f32 	%f1052, %f1047, %f1051;
	add.f32 	%f1053, %f1052, %f1050;
	fma.rn.f32 	%f1054, %f1053, 0f391FCB8E, 0f3AAF85ED;
	fma.rn.f32 	%f1055, %f1054, %f1053, 0f3C1D9856;
	fma.rn.f32 	%f1056, %f1055, %f1053, 0f3D6357BB;
	fma.rn.f32 	%f1057, %f1056, %f1053, 0f3E75FDEC;
	fma.rn.f32 	%f1058, %f1057, %f1053, 0f3F317218;
	fma.rn.f32 	%f1059, %f1058, %f1053, 0f3F800000;
	cvt.rzi.s32.f32 	%r804, %f1051;
	setp.gt.f32 	%p200, %f1051, 0f00000000;
	selp.b32 	%r805, 0, -2097152000, %p200;
	add.s32 	%r806, %r805, 2130706432;
	mov.b32 	%f1060, %r806;
	mul.f32 	%f1061, %f1059, %f1060;
	shl.b32 	%r807, %r804, 23;
	sub.s32 	%r808, %r807, %r805;
	mov.b32 	%f1062, %r808;
	mul.f32 	%f1063, %f1061, %f1062;
	abs.f32 	%f1064, %f1047;
	setp.gt.f32 	%p201, %f1064, 0f43180000;
	setp.lt.f32 	%p202, %f1047, 0f00000000;
	selp.f32 	%f1065, 0f00000000, 0f7F800000, %p202;
	selp.f32 	%f164, %f1065, %f1063, %p201;
	mov.f32 	%f2159, 0f3F800000;
	@%p199 bra 	$L__BB0_192;
	setp.num.f32 	%p203, %f151, %f151;
	@%p203 bra 	$L__BB0_190;
	mov.f32 	%f1067, 0f40000000;
	add.rn.f32 	%f2159, %f149, %f1067;
	bra.uni 	$L__BB0_192;
$L__BB0_190:
	setp.neu.f32 	%p204, %f149, 0f00000000;
	setp.neu.f32 	%p205, %f151, 0f7F800000;
	and.pred  	%p206, %p204, %p205;
	mov.f32 	%f2159, %f164;
	@%p206 bra 	$L__BB0_192;
	add.f32 	%f1066, %f149, %f149;
	mov.b32 	%r809, %f1066;
	and.b32  	%r810, %r809, 2147483647;
	mov.b32 	%f2159, %r810;
$L__BB0_192:
	mov.f32 	%f2160, 0f00000000;
	@%p198 bra 	$L__BB0_194;
	add.f32 	%f1069, %f2159, %f2159;
	div.rn.f32 	%f2160, %f1069, %f149;
$L__BB0_194:
	ld.param.f32 	%f2124, [_Z7ev_push3jetS_f_param_2];
	mul.f32 	%f1071, %f143, 0f3F000000;
	mul.f32 	%f1072, %f34, 0f00000000;
	mul.f32 	%f1073, %f2, %f25;
	mul.f32 	%f1074, %f1, %f13;
	mul.f32 	%f1075, %f150, %f2160;
	mul.f32 	%f1076, %f2160, 0f00000000;
	mul.f32 	%f1077, %f2159, 0f3F9BA11C;
	mul.f32 	%f170, %f2159, 0f00000000;
	fma.rn.f32 	%f1078, %f1075, 0f3F9BA11C, %f170;
	fma.rn.f32 	%f1079, %f1076, 0f3F9BA11C, %f170;
	mul.f32 	%f1080, %f2157, 0f3F041A2F;
	sub.f32 	%f171, %f1077, %f1080;
	mul.f32 	%f1081, %f161, 0f3F041A2F;
	sub.f32 	%f1082, %f163, %f1081;
	add.f32 	%f1083, %f1082, %f1078;
	mul.f32 	%f1084, %f162, 0f3F041A2F;
	sub.f32 	%f1085, %f163, %f1084;
	add.f32 	%f1086, %f1085, %f1079;
	mov.f32 	%f1087, 0f3F800000;
	sub.f32 	%f1088, %f1087, %f171;
	mov.f32 	%f2161, 0f00000000;
	sub.f32 	%f1089, %f2161, %f1083;
	sub.f32 	%f1090, %f2161, %f1086;
	mul.f32 	%f1091, %f72, %f1088;
	mul.f32 	%f1092, %f72, %f1089;
	fma.rn.f32 	%f1093, %f73, %f1088, %f1092;
	mul.f32 	%f1094, %f72, %f1090;
	fma.rn.f32 	%f1095, %f74, %f1088, %f1094;
	mul.f32 	%f1096, %f84, %f1088;
	mul.f32 	%f1097, %f84, %f1089;
	fma.rn.f32 	%f1098, %f85, %f1088, %f1097;
	mul.f32 	%f1099, %f84, %f1090;
	fma.rn.f32 	%f1100, %f86, %f1088, %f1099;
	mul.f32 	%f1101, %f94, %f1088;
	mul.f32 	%f1102, %f90, %f1089;
	sub.f32 	%f1103, %f1101, %f1102;
	mul.f32 	%f1104, %f95, %f1088;
	mul.f32 	%f1105, %f90, %f1090;
	sub.f32 	%f1106, %f1104, %f1105;
	mul.f32 	%f1107, %f126, %f1083;
	fma.rn.f32 	%f1108, %f127, %f171, %f1107;
	mul.f32 	%f1109, %f126, %f1086;
	fma.rn.f32 	%f1110, %f128, %f171, %f1109;
	mul.f32 	%f1111, %f136, %f1083;
	fma.rn.f32 	%f1112, %f137, %f171, %f1111;
	mul.f32 	%f1113, %f136, %f1086;
	fma.rn.f32 	%f1114, %f138, %f171, %f1113;
	mul.f32 	%f1115, %f1071, %f171;
	mul.f32 	%f1116, %f1071, %f1083;
	fma.rn.f32 	%f1117, %f147, %f171, %f1116;
	mul.f32 	%f1118, %f1071, %f1086;
	fma.rn.f32 	%f1119, %f148, %f171, %f1118;
	fma.rn.f32 	%f1120, %f126, %f171, %f1091;
	add.f32 	%f1121, %f1108, %f1093;
	add.f32 	%f1122, %f1110, %f1095;
	fma.rn.f32 	%f1123, %f136, %f171, %f1096;
	add.f32 	%f1124, %f1112, %f1098;
	add.f32 	%f1125, %f1114, %f1100;
	mul.f32 	%f1126, %f90, %f1088;
	sub.f32 	%f1127, %f1115, %f1126;
	add.f32 	%f1128, %f1117, %f1103;
	add.f32 	%f1129, %f1119, %f1106;
	sub.f32 	%f1130, %f1087, %f2124;
	mul.f32 	%f1131, %f1130, %f17;
	fma.rn.f32 	%f1132, %f1074, 0f00000000, %f1131;
	mul.f32 	%f1133, %f1130, %f18;
	fma.rn.f32 	%f1134, %f1074, 0f00000000, %f1133;
	mul.f32 	%f1135, %f1130, %f29;
	fma.rn.f32 	%f1136, %f1073, 0f00000000, %f1135;
	mul.f32 	%f1137, %f1130, %f30;
	fma.rn.f32 	%f1138, %f1073, 0f00000000, %f1137;
	sub.f32 	%f1139, %f1072, %f38;
	fma.rn.f32 	%f1140, %f1130, %f1139, %f1072;
	mul.f32 	%f1141, %f38, 0f00000000;
	sub.f32 	%f1142, %f1072, %f1141;
	fma.rn.f32 	%f1143, %f1130, %f1142, %f1072;
	mul.f32 	%f1144, %f2124, %f1120;
	mul.f32 	%f1145, %f2124, %f1121;
	fma.rn.f32 	%f1146, %f1120, 0f00000000, %f1145;
	mul.f32 	%f1147, %f2124, %f1122;
	fma.rn.f32 	%f1148, %f1120, 0f00000000, %f1147;
	mul.f32 	%f1149, %f2124, %f1123;
	mul.f32 	%f1150, %f2124, %f1124;
	fma.rn.f32 	%f1151, %f1123, 0f00000000, %f1150;
	mul.f32 	%f1152, %f2124, %f1125;
	fma.rn.f32 	%f1153, %f1123, 0f00000000, %f1152;
	mul.f32 	%f1154, %f2124, %f1127;
	mul.f32 	%f1155, %f2124, %f1128;
	fma.rn.f32 	%f1156, %f1127, 0f00000000, %f1155;
	mul.f32 	%f1157, %f2124, %f1129;
	fma.rn.f32 	%f1158, %f1127, 0f00000000, %f1157;
	fma.rn.f32 	%f172, %f1130, %f1074, %f1144;
	add.f32 	%f173, %f1132, %f1146;
	add.f32 	%f174, %f1134, %f1148;
	fma.rn.f32 	%f175, %f1130, %f1073, %f1149;
	add.f32 	%f176, %f1136, %f1151;
	add.f32 	%f177, %f1138, %f1153;
	fma.rn.f32 	%f178, %f1130, %f34, %f1154;
	add.f32 	%f179, %f1140, %f1156;
	add.f32 	%f180, %f1143, %f1158;
	@%p198 bra 	$L__BB0_196;
	mul.f32 	%f1159, %f2157, 0f40400000;
	div.rn.f32 	%f2161, %f1159, %f149;
$L__BB0_196:
	setp.eq.f32 	%p209, %f149, 0f00000000;
	mov.f32 	%f2162, 0f00000000;
	@%p209 bra 	$L__BB0_198;
	add.f32 	%f1161, %f2159, %f2159;
	div.rn.f32 	%f2162, %f1161, %f149;
$L__BB0_198:
	setp.eq.f32 	%p210, %f149, 0f00000000;
	mul.f32 	%f1163, %f150, %f2162;
	mul.f32 	%f1164, %f2162, 0f00000000;
	fma.rn.f32 	%f1165, %f1163, 0f3F9BA11C, %f170;
	fma.rn.f32 	%f1166, %f1164, 0f3F9BA11C, %f170;
	mul.f32 	%f1167, %f150, %f2161;
	mul.f32 	%f1168, %f1167, 0f3F041A2F;
	sub.f32 	%f1169, %f163, %f1168;
	add.f32 	%f1170, %f1169, %f1165;
	mul.f32 	%f1171, %f2161, 0f00000000;
	mul.f32 	%f1172, %f1171, 0f3F041A2F;
	sub.f32 	%f1173, %f163, %f1172;
	add.f32 	%f1174, %f1173, %f1166;
	mul.f32 	%f185, %f171, 0f00000000;
	add.f32 	%f186, %f185, %f1170;
	add.f32 	%f187, %f185, %f1174;
	mov.f32 	%f2163, 0f00000000;
	@%p210 bra 	$L__BB0_200;
	mul.f32 	%f1175, %f2157, 0f40400000;
	div.rn.f32 	%f2163, %f1175, %f149;
$L__BB0_200:
	setp.eq.f32 	%p211, %f149, 0f00000000;
	mov.f32 	%f2164, 0f00000000;
	@%p211 bra 	$L__BB0_202;
	add.f32 	%f1177, %f2159, %f2159;
	div.rn.f32 	%f2164, %f1177, %f149;
$L__BB0_202:
	mul.f32 	%f1179, %f150, %f2164;
	mul.f32 	%f1180, %f2164, 0f00000000;
	fma.rn.f32 	%f1181, %f1179, 0f3F9BA11C, %f170;
	fma.rn.f32 	%f1182, %f1180, 0f3F9BA11C, %f170;
	mul.f32 	%f1183, %f150, %f2163;
	mul.f32 	%f1184, %f1183, 0f3F041A2F;
	sub.f32 	%f1185, %f163, %f1184;
	add.f32 	%f1186, %f1185, %f1181;
	mul.f32 	%f1187, %f2163, 0f00000000;
	mul.f32 	%f1188, %f1187, 0f3F041A2F;
	sub.f32 	%f1189, %f163, %f1188;
	add.f32 	%f1190, %f1189, %f1182;
	mul.f32 	%f1191, %f171, 0fBE4CCCCD;
	fma.rn.f32 	%f1192, %f1186, 0fBE4CCCCD, %f185;
	fma.rn.f32 	%f1193, %f1190, 0fBE4CCCCD, %f185;
	mul.f32 	%f192, %f171, %f1191;
	mul.f32 	%f1194, %f171, %f1192;
	fma.rn.f32 	%f193, %f1191, %f186, %f1194;
	mul.f32 	%f1195, %f171, %f1193;
	fma.rn.f32 	%f194, %f1191, %f187, %f1195;
	mul.f32 	%f1196, %f173, 0f00000000;
	fma.rn.f32 	%f1197, %f173, 0f00000000, %f1196;
	mul.f32 	%f1198, %f176, %f176;
	mul.f32 	%f1199, %f176, 0f00000000;
	fma.rn.f32 	%f1200, %f176, 0f00000000, %f1199;
	fma.rn.f32 	%f1201, %f173, %f173, %f1198;
	add.f32 	%f1202, %f1197, %f1200;
	mul.f32 	%f1203, %f179, 0f00000000;
	fma.rn.f32 	%f1204, %f179, 0f00000000, %f1203;
	fma.rn.f32 	%f195, %f179, %f179, %f1201;
	add.f32 	%f196, %f1204, %f1202;
	setp.leu.f32 	%p212, %f195, 0f00000000;
	mov.f32 	%f2165, 0f00000000;
	mov.f32 	%f2167, %f2165;
	@%p212 bra 	$L__BB0_209;
	abs.f32 	%f197, %f195;
	setp.eq.f32 	%p213, %f195, 0f3F800000;
	mov.f32 	%f2165, 0f3F800000;
	@%p213 bra 	$L__BB0_208;
	setp.num.f32 	%p214, %f197, %f197;
	@%p214 bra 	$L__BB0_206;
	mov.f32 	%f1261, 0fBF000000;
	add.rn.f32 	%f2165, %f195, %f1261;
	bra.uni 	$L__BB0_208;
$L__BB0_206:
	setp.lt.f32 	%p215, %f197, 0f00800000;
	mul.f32 	%f1206, %f197, 0f4B800000;
	selp.f32 	%f1207, %f1206, %f197, %p215;
	mov.b32 	%r811, %f1207;
	add.s32 	%r812, %r811, -1060439283;
	and.b32  	%r813, %r812, -8388608;
	sub.s32 	%r814, %r811, %r813;
	mov.b32 	%f1208, %r814;
	cvt.rn.f32.s32 	%f1209, %r813;
	selp.f32 	%f1210, 0fC1C00000, 0f00000000, %p215;
	fma.rn.f32 	%f1211, %f1209, 0f34000000, %f1210;
	add.f32 	%f1212, %f1208, 0fBF800000;
	add.f32 	%f1213, %f1208, 0f3F800000;
	rcp.approx.ftz.f32 	%f1214, %f1213;
	add.f32 	%f1215, %f1212, %f1212;
	mul.f32 	%f1216, %f1215, %f1214;
	mul.f32 	%f1217, %f1216, %f1216;
	neg.f32 	%f1218, %f1216;
	sub.f32 	%f1219, %f1212, %f1216;
	add.f32 	%f1220, %f1219, %f1219;
	fma.rn.f32 	%f1221, %f1218, %f1212, %f1220;
	mul.rn.f32 	%f1222, %f1214, %f1221;
	fma.rn.f32 	%f1223, %f1217, 0f3A2C32E4, 0f3B52E7DB;
	fma.rn.f32 	%f1224, %f1223, %f1217, 0f3C93BB73;
	fma.rn.f32 	%f1225, %f1224, %f1217, 0f3DF6384F;
	mul.rn.f32 	%f1226, %f1225, %f1217;
	fma.rn.f32 	%f1227, %f1216, 0f3FB8AA3B, %f1211;
	mul.f32 	%f1228, %f1226, 0f40400000;
	sub.f32 	%f1229, %f1211, %f1227;
	fma.rn.f32 	%f1230, %f1216, 0f3FB8AA3B, %f1229;
	fma.rn.f32 	%f1231, %f1222, 0f3FB8AA3B, %f1230;
	fma.rn.f32 	%f1232, %f1216, 0f32A55E34, %f1231;
	fma.rn.f32 	%f1233, %f1228, %f1222, %f1232;
	fma.rn.f32 	%f1234, %f1226, %f1216, %f1233;
	add.rn.f32 	%f1235, %f1227, %f1234;
	mov.f32 	%f1236, 0fBF000000;
	mul.rn.f32 	%f1237, %f1235, %f1236;
	cvt.rni.f32.f32 	%f1238, %f1237;
	sub.f32 	%f1239, %f1237, %f1238;
	neg.f32 	%f1240, %f1237;
	fma.rn.f32 	%f1241, %f1235, 0fBF000000, %f1240;
	neg.f32 	%f1242, %f1227;
	add.rn.f32 	%f1243, %f1235, %f1242;
	neg.f32 	%f1244, %f1243;
	add.rn.f32 	%f1245, %f1234, %f1244;
	fma.rn.f32 	%f1246, %f1245, 0fBF000000, %f1241;
	add.f32 	%f1247, %f1239, %f1246;
	setp.gt.f32 	%p216, %f1238, 0f00000000;
	selp.b32 	%r815, 0, -2097152000, %p216;
	setp.neu.f32 	%p217, %f197, 0f7F800000;
	setp.lt.f32 	%p218, %f1237, 0f00000000;
	selp.f32 	%f1248, 0f00000000, 0f7F800000, %p218;
	abs.f32 	%f1249, %f1237;
	setp.gt.f32 	%p219, %f1249, 0f43180000;
	cvt.rzi.s32.f32 	%r816, %f1238;
	shl.b32 	%r817, %r816, 23;
	sub.s32 	%r818, %r817, %r815;
	mov.b32 	%f1250, %r818;
	add.s32 	%r819, %r815, 2130706432;
	mov.b32 	%f1251, %r819;
	fma.rn.f32 	%f1252, %f1247, 0f391FCB8E, 0f3AAF85ED;
	fma.rn.f32 	%f1253, %f1252, %f1247, 0f3C1D9856;
	fma.rn.f32 	%f1254, %f1253, %f1247, 0f3D6357BB;
	fma.rn.f32 	%f1255, %f1254, %f1247, 0f3E75FDEC;
	fma.rn.f32 	%f1256, %f1255, %f1247, 0f3F317218;
	fma.rn.f32 	%f1257, %f1256, %f1247, 0f3F800000;
	mul.f32 	%f1258, %f1257, %f1251;
	mul.f32 	%f1259, %f1258, %f1250;
	selp.f32 	%f2165, %f1248, %f1259, %p219;
	@%p217 bra 	$L__BB0_208;
	add.f32 	%f1260, %f195, %f195;
	mov.b32 	%r820, %f1260;
	and.b32  	%r821, %r820, 2147483647;
	xor.b32  	%r822, %r821, 2139095040;
	mov.b32 	%f2165, %r822;
$L__BB0_208:
	mul.f32 	%f1262, %f2165, 0fBF000000;
	div.rn.f32 	%f1263, %f1262, %f195;
	mul.f32 	%f2167, %f196, %f1263;
$L__BB0_209:
	mul.f32 	%f205, %f173, %f2165;
	mul.f32 	%f1265, %f173, %f2167;
	fma.rn.f32 	%f206, %f2165, 0f00000000, %f1265;
	mul.f32 	%f207, %f176, %f2165;
	mul.f32 	%f1266, %f176, %f2167;
	fma.rn.f32 	%f208, %f2165, 0f00000000, %f1266;
	mul.f32 	%f209, %f179, %f2165;
	mul.f32 	%f1267, %f179, %f2167;
	fma.rn.f32 	%f210, %f2165, 0f00000000, %f1267;
	mul.f32 	%f1268, %f174, 0f00000000;
	fma.rn.f32 	%f1269, %f174, 0f00000000, %f1268;
	mul.f32 	%f1270, %f177, %f177;
	mul.f32 	%f1271, %f177, 0f00000000;
	fma.rn.f32 	%f1272, %f177, 0f00000000, %f1271;
	fma.rn.f32 	%f1273, %f174, %f174, %f1270;
	add.f32 	%f1274, %f1269, %f1272;
	mul.f32 	%f1275, %f180, 0f00000000;
	fma.rn.f32 	%f1276, %f180, 0f00000000, %f1275;
	fma.rn.f32 	%f211, %f180, %f180, %f1273;
	add.f32 	%f212, %f1276, %f1274;
	setp.leu.f32 	%p220, %f211, 0f00000000;
	mov.f32 	%f2168, 0f00000000;
	mov.f32 	%f2170, %f2168;
	@%p220 bra 	$L__BB0_216;
	abs.f32 	%f213, %f211;
	setp.eq.f32 	%p221, %f211, 0f3F800000;
	mov.f32 	%f2168, 0f3F800000;
	@%p221 bra 	$L__BB0_215;
	setp.num.f32 	%p222, %f213, %f213;
	@%p222 bra 	$L__BB0_213;
	mov.f32 	%f1333, 0fBF000000;
	add.rn.f32 	%f2168, %f211, %f1333;
	bra.uni 	$L__BB0_215;
$L__BB0_213:
	setp.lt.f32 	%p223, %f213, 0f00800000;
	mul.f32 	%f1278, %f213, 0f4B800000;
	selp.f32 	%f1279, %f1278, %f213, %p223;
	mov.b32 	%r823, %f1279;
	add.s32 	%r824, %r823, -1060439283;
	and.b32  	%r825, %r824, -8388608;
	sub.s32 	%r826, %r823, %r825;
	mov.b32 	%f1280, %r826;
	cvt.rn.f32.s32 	%f1281, %r825;
	selp.f32 	%f1282, 0fC1C00000, 0f00000000, %p223;
	fma.rn.f32 	%f1283, %f1281, 0f34000000, %f1282;
	add.f32 	%f1284, %f1280, 0fBF800000;
	add.f32 	%f1285, %f1280, 0f3F800000;
	rcp.approx.ftz.f32 	%f1286, %f1285;
	add.f32 	%f1287, %f1284, %f1284;
	mul.f32 	%f1288, %f1287, %f1286;
	mul.f32 	%f1289, %f1288, %f1288;
	neg.f32 	%f1290, %f1288;
	sub.f32 	%f1291, %f1284, %f1288;
	add.f32 	%f1292, %f1291, %f1291;
	fma.rn.f32 	%f1293, %f1290, %f1284, %f1292;
	mul.rn.f32 	%f1294, %f1286, %f1293;
	fma.rn.f32 	%f1295, %f1289, 0f3A2C32E4, 0f3B52E7DB;
	fma.rn.f32 	%f1296, %f1295, %f1289, 0f3C93BB73;
	fma.rn.f32 	%f1297, %f1296, %f1289, 0f3DF6384F;
	mul.rn.f32 	%f1298, %f1297, %f1289;
	fma.rn.f32 	%f1299, %f1288, 0f3FB8AA3B, %f1283;
	mul.f32 	%f1300, %f1298, 0f40400000;
	sub.f32 	%f1301, %f1283, %f1299;
	fma.rn.f32 	%f1302, %f1288, 0f3FB8AA3B, %f1301;
	fma.rn.f32 	%f1303, %f1294, 0f3FB8AA3B, %f1302;
	fma.rn.f32 	%f1304, %f1288, 0f32A55E34, %f1303;
	fma.rn.f32 	%f1305, %f1300, %f1294, %f1304;
	fma.rn.f32 	%f1306, %f1298, %f1288, %f1305;
	add.rn.f32 	%f1307, %f1299, %f1306;
	mov.f32 	%f1308, 0fBF000000;
	mul.rn.f32 	%f1309, %f1307, %f1308;
	cvt.rni.f32.f32 	%f1310, %f1309;
	sub.f32 	%f1311, %f1309, %f1310;
	neg.f32 	%f1312, %f1309;
	fma.rn.f32 	%f1313, %f1307, 0fBF000000, %f1312;
	neg.f32 	%f1314, %f1299;
	add.rn.f32 	%f1315, %f1307, %f1314;
	neg.f32 	%f1316, %f1315;
	add.rn.f32 	%f1317, %f1306, %f1316;
	fma.rn.f32 	%f1318, %f1317, 0fBF000000, %f1313;
	add.f32 	%f1319, %f1311, %f1318;
	setp.gt.f32 	%p224, %f1310, 0f00000000;
	selp.b32 	%r827, 0, -2097152000, %p224;
	setp.neu.f32 	%p225, %f213, 0f7F800000;
	setp.lt.f32 	%p226, %f1309, 0f00000000;
	selp.f32 	%f1320, 0f00000000, 0f7F800000, %p226;
	abs.f32 	%f1321, %f1309;
	setp.gt.f32 	%p227, %f1321, 0f43180000;
	cvt.rzi.s32.f32 	%r828, %f1310;
	shl.b32 	%r829, %r828, 23;
	sub.s32 	%r830, %r829, %r827;
	mov.b32 	%f1322, %r830;
	add.s32 	%r831, %r827, 2130706432;
	mov.b32 	%f1323, %r831;
	fma.rn.f32 	%f1324, %f1319, 0f391FCB8E, 0f3AAF85ED;
	fma.rn.f32 	%f1325, %f1324, %f1319, 0f3C1D9856;
	fma.rn.f32 	%f1326, %f1325, %f1319, 0f3D6357BB;
	fma.rn.f32 	%f1327, %f1326, %f1319, 0f3E75FDEC;
	fma.rn.f32 	%f1328, %f1327, %f1319, 0f3F317218;
	fma.rn.f32 	%f1329, %f1328, %f1319, 0f3F800000;
	mul.f32 	%f1330, %f1329, %f1323;
	mul.f32 	%f1331, %f1330, %f1322;
	selp.f32 	%f2168, %f1320, %f1331, %p227;
	@%p225 bra 	$L__BB0_215;
	add.f32 	%f1332, %f211, %f211;
	mov.b32 	%r832, %f1332;
	and.b32  	%r833, %r832, 2147483647;
	xor.b32  	%r834, %r833, 2139095040;
	mov.b32 	%f2168, %r834;
$L__BB0_215:
	mul.f32 	%f1334, %f2168, 0fBF000000;
	div.rn.f32 	%f1335, %f1334, %f211;
	mul.f32 	%f2170, %f212, %f1335;
$L__BB0_216:
	mul.f32 	%f1337, %f174, %f2168;
	mul.f32 	%f1338, %f174, %f2170;
	fma.rn.f32 	%f1339, %f2168, 0f00000000, %f1338;
	mul.f32 	%f1340, %f177, %f2168;
	mul.f32 	%f1341, %f177, %f2170;
	fma.rn.f32 	%f1342, %f2168, 0f00000000, %f1341;
	mul.f32 	%f1343, %f180, %f2168;
	mul.f32 	%f1344, %f180, %f2170;
	fma.rn.f32 	%f1345, %f2168, 0f00000000, %f1344;
	mul.f32 	%f221, %f192, 0f00000000;
	add.f32 	%f222, %f221, %f193;
	add.f32 	%f223, %f221, %f194;
	mul.f32 	%f1346, %f207, %f1343;
	mul.f32 	%f1347, %f207, %f1345;
	fma.rn.f32 	%f1348, %f208, %f1343, %f1347;
	mul.f32 	%f1349, %f209, %f1340;
	mul.f32 	%f1350, %f209, %f1342;
	fma.rn.f32 	%f1351, %f210, %f1340, %f1350;
	sub.f32 	%f224, %f1346, %f1349;
	sub.f32 	%f225, %f1348, %f1351;
	mul.f32 	%f1352, %f209, %f1337;
	mul.f32 	%f1353, %f209, %f1339;
	fma.rn.f32 	%f1354, %f210, %f1337, %f1353;
	mul.f32 	%f1355, %f205, %f1343;
	mul.f32 	%f1356, %f205, %f1345;
	fma.rn.f32 	%f1357, %f206, %f1343, %f1356;
	sub.f32 	%f226, %f1352, %f1355;
	sub.f32 	%f227, %f1354, %f1357;
	mul.f32 	%f1358, %f205, %f1340;
	mul.f32 	%f1359, %f205, %f1342;
	fma.rn.f32 	%f1360, %f206, %f1340, %f1359;
	mul.f32 	%f1361, %f207, %f1337;
	mul.f32 	%f1362, %f207, %f1339;
	fma.rn.f32 	%f1363, %f208, %f1337, %f1362;
	sub.f32 	%f228, %f1358, %f1361;
	sub.f32 	%f229, %f1360, %f1363;
	mul.f32 	%f1364, %f224, %f225;
	fma.rn.f32 	%f1365, %f224, %f225, %f1364;
	mul.f32 	%f1366, %f226, %f226;
	mul.f32 	%f1367, %f226, %f227;
	fma.rn.f32 	%f1368, %f226, %f227, %f1367;
	fma.rn.f32 	%f1369, %f224, %f224, %f1366;
	add.f32 	%f1370, %f1365, %f1368;
	mul.f32 	%f1371, %f228, %f229;
	fma.rn.f32 	%f1372, %f228, %f229, %f1371;
	fma.rn.f32 	%f230, %f228, %f228, %f1369;
	add.f32 	%f231, %f1372, %f1370;
	setp.leu.f32 	%p228, %f230, 0f00000000;
	mov.f32 	%f2171, 0f00000000;
	mov.f32 	%f2173, %f2171;
	@%p228 bra 	$L__BB0_223;
	abs.f32 	%f232, %f230;
	setp.eq.f32 	%p229, %f230, 0f3F800000;
	mov.f32 	%f2171, 0f3F800000;
	@%p229 bra 	$L__BB0_222;
	setp.num.f32 	%p230, %f232, %f232;
	@%p230 bra 	$L__BB0_220;
	mov.f32 	%f1429, 0fBF000000;
	add.rn.f32 	%f2171, %f230, %f1429;
	bra.uni 	$L__BB0_222;
$L__BB0_220:
	setp.lt.f32 	%p231, %f232, 0f00800000;
	mul.f32 	%f1374, %f232, 0f4B800000;
	selp.f32 	%f1375, %f1374, %f232, %p231;
	mov.b32 	%r835, %f1375;
	add.s32 	%r836, %r835, -1060439283;
	and.b32  	%r837, %r836, -8388608;
	sub.s32 	%r838, %r835, %r837;
	mov.b32 	%f1376, %r838;
	cvt.rn.f32.s32 	%f1377, %r837;
	selp.f32 	%f1378, 0fC1C00000, 0f00000000, %p231;
	fma.rn.f32 	%f1379, %f1377, 0f34000000, %f1378;
	add.f32 	%f1380, %f1376, 0fBF800000;
	add.f32 	%f1381, %f1376, 0f3F800000;
	rcp.approx.ftz.f32 	%f1382, %f1381;
	add.f32 	%f1383, %f1380, %f1380;
	mul.f32 	%f1384, %f1383, %f1382;
	mul.f32 	%f1385, %f1384, %f1384;
	neg.f32 	%f1386, %f1384;
	sub.f32 	%f1387, %f1380, %f1384;
	add.f32 	%f1388, %f1387, %f1387;
	fma.rn.f32 	%f1389, %f1386, %f1380, %f1388;
	mul.rn.f32 	%f1390, %f1382, %f1389;
	fma.rn.f32 	%f1391, %f1385, 0f3A2C32E4, 0f3B52E7DB;
	fma.rn.f32 	%f1392, %f1391, %f1385, 0f3C93BB73;
	fma.rn.f32 	%f1393, %f1392, %f1385, 0f3DF6384F;
	mul.rn.f32 	%f1394, %f1393, %f1385;
	fma.rn.f32 	%f1395, %f1384, 0f3FB8AA3B, %f1379;
	mul.f32 	%f1396, %f1394, 0f40400000;
	sub.f32 	%f1397, %f1379, %f1395;
	fma.rn.f32 	%f1398, %f1384, 0f3FB8AA3B, %f1397;
	fma.rn.f32 	%f1399, %f1390, 0f3FB8AA3B, %f1398;
	fma.rn.f32 	%f1400, %f1384, 0f32A55E34, %f1399;
	fma.rn.f32 	%f1401, %f1396, %f1390, %f1400;
	fma.rn.f32 	%f1402, %f1394, %f1384, %f1401;
	add.rn.f32 	%f1403, %f1395, %f1402;
	mov.f32 	%f1404, 0fBF000000;
	mul.rn.f32 	%f1405, %f1403, %f1404;
	cvt.rni.f32.f32 	%f1406, %f1405;
	sub.f32 	%f1407, %f1405, %f1406;
	neg.f32 	%f1408, %f1405;
	fma.rn.f32 	%f1409, %f1403, 0fBF000000, %f1408;
	neg.f32 	%f1410, %f1395;
	add.rn.f32 	%f1411, %f1403, %f1410;
	neg.f32 	%f1412, %f1411;
	add.rn.f32 	%f1413, %f1402, %f1412;
	fma.rn.f32 	%f1414, %f1413, 0fBF000000, %f1409;
	add.f32 	%f1415, %f1407, %f1414;
	setp.gt.f32 	%p232, %f1406, 0f00000000;
	selp.b32 	%r839, 0, -2097152000, %p232;
	setp.neu.f32 	%p233, %f232, 0f7F800000;
	setp.lt.f32 	%p234, %f1405, 0f00000000;
	selp.f32 	%f1416, 0f00000000, 0f7F800000, %p234;
	abs.f32 	%f1417, %f1405;
	setp.gt.f32 	%p235, %f1417, 0f43180000;
	cvt.rzi.s32.f32 	%r840, %f1406;
	shl.b32 	%r841, %r840, 23;
	sub.s32 	%r842, %r841, %r839;
	mov.b32 	%f1418, %r842;
	add.s32 	%r843, %r839, 2130706432;
	mov.b32 	%f1419, %r843;
	fma.rn.f32 	%f1420, %f1415, 0f391FCB8E, 0f3AAF85ED;
	fma.rn.f32 	%f1421, %f1420, %f1415, 0f3C1D9856;
	fma.rn.f32 	%f1422, %f1421, %f1415, 0f3D6357BB;
	fma.rn.f32 	%f1423, %f1422, %f1415, 0f3E75FDEC;
	fma.rn.f32 	%f1424, %f1423, %f1415, 0f3F317218;
	fma.rn.f32 	%f1425, %f1424, %f1415, 0f3F800000;
	mul.f32 	%f1426, %f1425, %f1419;
	mul.f32 	%f1427, %f1426, %f1418;
	selp.f32 	%f2171, %f1416, %f1427, %p235;
	@%p233 bra 	$L__BB0_222;
	add.f32 	%f1428, %f230, %f230;
	mov.b32 	%r844, %f1428;
	and.b32  	%r845, %r844, 2147483647;
	xor.b32  	%r846, %r845, 2139095040;
	mov.b32 	%f2171, %r846;
$L__BB0_222:
	mul.f32 	%f1430, %f2171, 0fBF000000;
	div.rn.f32 	%f1431, %f1430, %f230;
	mul.f32 	%f2173, %f231, %f1431;
$L__BB0_223:
	mul.f32 	%f1433, %f224, %f2171;
	mul.f32 	%f1434, %f224, %f2173;
	fma.rn.f32 	%f1435, %f225, %f2171, %f1434;
	mul.f32 	%f1436, %f226, %f2171;
	mul.f32 	%f1437, %f226, %f2173;
	fma.rn.f32 	%f1438, %f227, %f2171, %f1437;
	mul.f32 	%f1439, %f228, %f2171;
	mul.f32 	%f1440, %f228, %f2173;
	fma.rn.f32 	%f1441, %f229, %f2171, %f1440;
	mul.f32 	%f240, %f192, %f1433;
	mul.f32 	%f1444, %f192, %f1435;
	fma.rn.f32 	%f241, %f222, %f1433, %f1444;
	fma.rn.f32 	%f242, %f223, %f1433, %f1444;
	mul.f32 	%f243, %f192, %f1436;
	mul.f32 	%f1445, %f192, %f1438;
	fma.rn.f32 	%f244, %f222, %f1436, %f1445;
	fma.rn.f32 	%f245, %f223, %f1436, %f1445;
	mul.f32 	%f246, %f192, %f1439;
	mul.f32 	%f1446, %f192, %f1441;
	fma.rn.f32 	%f247, %f222, %f1439, %f1446;
	fma.rn.f32 	%f248, %f223, %f1439, %f1446;
	fma.rn.f32 	%f249, %f194, 0f3F8CCCCD, %f221;
	mul.f32 	%f1447, %f209, %f243;
	mul.f32 	%f1448, %f207, %f246;
	sub.f32 	%f1449, %f1447, %f1448;
	mul.f32 	%f1450, %f205, %f246;
	mul.f32 	%f1451, %f205, %f247;
	fma.rn.f32 	%f1452, %f206, %f246, %f1451;
	mul.f32 	%f1453, %f205, %f248;
	fma.rn.f32 	%f1454, %f206, %f246, %f1453;
	mul.f32 	%f1455, %f209, %f240;
	mul.f32 	%f1456, %f209, %f241;
	fma.rn.f32 	%f1457, %f210, %f240, %f1456;
	mul.f32 	%f1458, %f209, %f242;
	fma.rn.f32 	%f1459, %f210, %f240, %f1458;
	sub.f32 	%f1460, %f1450, %f1455;
	sub.f32 	%f250, %f1452, %f1457;
	sub.f32 	%f251, %f1454, %f1459;
	mul.f32 	%f1461, %f207, %f240;
	mul.f32 	%f1462, %f207, %f242;
	fma.rn.f32 	%f1463, %f208, %f240, %f1462;
	mul.f32 	%f1464, %f205, %f243;
	mul.f32 	%f1465, %f205, %f245;
	fma.rn.f32 	%f1466, %f206, %f243, %f1465;
	sub.f32 	%f1467, %f1461, %f1464;
	sub.f32 	%f252, %f1463, %f1466;
	mul.f32 	%f1468, %f1460, %f1460;
	fma.rn.f32 	%f1469, %f1449, %f1449, %f1468;
	fma.rn.f32 	%f253, %f1467, %f1467, %f1469;
	setp.leu.f32 	%p236, %f253, 0f00000000;
	mov.f32 	%f2174, 0f00000000;
	mov.f32 	%f2176, %f2174;
	mov.f32 	%f2177, %f2174;
	@%p236 bra 	$L__BB0_230;
	setp.eq.f32 	%p237, %f253, 0f3F800000;
	mov.f32 	%f2174, 0f3F800000;
	@%p237 bra 	$L__BB0_229;
	abs.f32 	%f1471, %f253;
	setp.num.f32 	%p238, %f1471, %f1471;
	@%p238 bra 	$L__BB0_227;
	mov.f32 	%f1528, 0fBF000000;
	add.rn.f32 	%f2174, %f253, %f1528;
	bra.uni 	$L__BB0_229;
$L__BB0_227:
	setp.lt.f32 	%p239, %f1471, 0f00800000;
	mul.f32 	%f1473, %f1471, 0f4B800000;
	selp.f32 	%f1474, %f1473, %f1471, %p239;
	mov.b32 	%r847, %f1474;
	add.s32 	%r848, %r847, -1060439283;
	and.b32  	%r849, %r848, -8388608;
	sub.s32 	%r850, %r847, %r849;
	mov.b32 	%f1475, %r850;
	cvt.rn.f32.s32 	%f1476, %r849;
	selp.f32 	%f1477, 0fC1C00000, 0f00000000, %p239;
	fma.rn.f32 	%f1478, %f1476, 0f34000000, %f1477;
	add.f32 	%f1479, %f1475, 0fBF800000;
	add.f32 	%f1480, %f1475, 0f3F800000;
	rcp.approx.ftz.f32 	%f1481, %f1480;
	add.f32 	%f1482, %f1479, %f1479;
	mul.f32 	%f1483, %f1482, %f1481;
	mul.f32 	%f1484, %f1483, %f1483;
	neg.f32 	%f1485, %f1483;
	sub.f32 	%f1486, %f1479, %f1483;
	add.f32 	%f1487, %f1486, %f1486;
	fma.rn.f32 	%f1488, %f1485, %f1479, %f1487;
	mul.rn.f32 	%f1489, %f1481, %f1488;
	fma.rn.f32 	%f1490, %f1484, 0f3A2C32E4, 0f3B52E7DB;
	fma.rn.f32 	%f1491, %f1490, %f1484, 0f3C93BB73;
	fma.rn.f32 	%f1492, %f1491, %f1484, 0f3DF6384F;
	mul.rn.f32 	%f1493, %f1492, %f1484;
	fma.rn.f32 	%f1494, %f1483, 0f3FB8AA3B, %f1478;
	mul.f32 	%f1495, %f1493, 0f40400000;
	sub.f32 	%f1496, %f1478, %f1494;
	fma.rn.f32 	%f1497, %f1483, 0f3FB8AA3B, %f1496;
	fma.rn.f32 	%f1498, %f1489, 0f3FB8AA3B, %f1497;
	fma.rn.f32 	%f1499, %f1483, 0f32A55E34, %f1498;
	fma.rn.f32 	%f1500, %f1495, %f1489, %f1499;
	fma.rn.f32 	%f1501, %f1493, %f1483, %f1500;
	add.rn.f32 	%f1502, %f1494, %f1501;
	mov.f32 	%f1503, 0fBF000000;
	mul.rn.f32 	%f1504, %f1502, %f1503;
	cvt.rni.f32.f32 	%f1505, %f1504;
	sub.f32 	%f1506, %f1504, %f1505;
	neg.f32 	%f1507, %f1504;
	fma.rn.f32 	%f1508, %f1502, 0fBF000000, %f1507;
	neg.f32 	%f1509, %f1494;
	add.rn.f32 	%f1510, %f1502, %f1509;
	neg.f32 	%f1511, %f1510;
	add.rn.f32 	%f1512, %f1501, %f1511;
	fma.rn.f32 	%f1513, %f1512, 0fBF000000, %f1508;
	add.f32 	%f1514, %f1506, %f1513;
	setp.gt.f32 	%p240, %f1505, 0f00000000;
	selp.b32 	%r851, 0, -2097152000, %p240;
	setp.neu.f32 	%p241, %f1471, 0f7F800000;
	setp.lt.f32 	%p242, %f1504, 0f00000000;
	selp.f32 	%f1515, 0f00000000, 0f7F800000, %p242;
	abs.f32 	%f1516, %f1504;
	setp.gt.f32 	%p243, %f1516, 0f43180000;
	cvt.rzi.s32.f32 	%r852, %f1505;
	shl.b32 	%r853, %r852, 23;
	sub.s32 	%r854, %r853, %r851;
	mov.b32 	%f1517, %r854;
	add.s32 	%r855, %r851, 2130706432;
	mov.b32 	%f1518, %r855;
	fma.rn.f32 	%f1519, %f1514, 0f391FCB8E, 0f3AAF85ED;
	fma.rn.f32 	%f1520, %f1519, %f1514, 0f3C1D9856;
	fma.rn.f32 	%f1521, %f1520, %f1514, 0f3D6357BB;
	fma.rn.f32 	%f1522, %f1521, %f1514, 0f3E75FDEC;
	fma.rn.f32 	%f1523, %f1522, %f1514, 0f3F317218;
	fma.rn.f32 	%f1524, %f1523, %f1514, 0f3F800000;
	mul.f32 	%f1525, %f1524, %f1518;
	mul.f32 	%f1526, %f1525, %f1517;
	selp.f32 	%f2174, %f1515, %f1526, %p243;
	@%p241 bra 	$L__BB0_229;
	add.f32 	%f1527, %f253, %f253;
	mov.b32 	%r856, %f1527;
	and.b32  	%r857, %r856, 2147483647;
	xor.b32  	%r858, %r857, 2139095040;
	mov.b32 	%f2174, %r858;
$L__BB0_229:
	mul.f32 	%f1529, %f2174, 0fBF000000;
	div.rn.f32 	%f1530, %f1529, %f253;
	mul.f32 	%f1534, %f207, %f241;
	fma.rn.f32 	%f1535, %f208, %f240, %f1534;
	mul.f32 	%f1536, %f205, %f244;
	fma.rn.f32 	%f1537, %f206, %f243, %f1536;
	sub.f32 	%f1538, %f1535, %f1537;
	mul.f32 	%f1539, %f1467, %f1538;
	fma.rn.f32 	%f1540, %f1467, %f1538, %f1539;
	mul.f32 	%f1542, %f207, %f246;
	sub.f32 	%f1543, %f1447, %f1542;
	mul.f32 	%f1544, %f209, %f244;
	fma.rn.f32 	%f1545, %f210, %f243, %f1544;
	mul.f32 	%f1546, %f207, %f247;
	fma.rn.f32 	%f1547, %f208, %f246, %f1546;
	sub.f32 	%f1548, %f1545, %f1547;
	mul.f32 	%f1549, %f1543, %f1548;
	fma.rn.f32 	%f1550, %f1543, %f1548, %f1549;
	mul.f32 	%f1551, %f205, %f246;
	mul.f32 	%f1552, %f209, %f240;
	sub.f32 	%f1553, %f1551, %f1552;
	mul.f32 	%f1554, %f1553, %f250;
	fma.rn.f32 	%f1555, %f1553, %f250, %f1554;
	add.f32 	%f1556, %f1550, %f1555;
	add.f32 	%f1557, %f1540, %f1556;
	mul.f32 	%f2176, %f1557, %f1530;
	mul.f32 	%f1558, %f1467, %f252;
	fma.rn.f32 	%f1559, %f1467, %f252, %f1558;
	mul.f32 	%f1560, %f209, %f245;
	fma.rn.f32 	%f1561, %f210, %f243, %f1560;
	mul.f32 	%f1562, %f207, %f248;
	fma.rn.f32 	%f1563, %f208, %f246, %f1562;
	sub.f32 	%f1564, %f1561, %f1563;
	mul.f32 	%f1565, %f1543, %f1564;
	fma.rn.f32 	%f1566, %f1543, %f1564, %f1565;
	mul.f32 	%f1567, %f1553, %f251;
	fma.rn.f32 	%f1568, %f1553, %f251, %f1567;
	add.f32 	%f1569, %f1566, %f1568;
	add.f32 	%f1570, %f1559, %f1569;
	mul.f32 	%f2177, %f1570, %f1530;
$L__BB0_230:
	mul.f32 	%f1571, %f171, 0fBE4CCCCD;
	mul.f32 	%f1572, %f171, %f1571;
	mul.f32 	%f1573, %f1572, 0f3F8CCCCD;
	mul.f32 	%f1574, %f209, %f243;
	mul.f32 	%f1575, %f207, %f246;
	sub.f32 	%f1576, %f1574, %f1575;
	mul.f32 	%f1577, %f1576, %f2174;
	mul.f32 	%f1578, %f1576, %f2176;
	mul.f32 	%f1579, %f209, %f244;
	fma.rn.f32 	%f1580, %f210, %f243, %f1579;
	mul.f32 	%f1581, %f207, %f247;
	fma.rn.f32 	%f1582, %f208, %f246, %f1581;
	sub.f32 	%f1583, %f1580, %f1582;
	fma.rn.f32 	%f1584, %f1583, %f2174, %f1578;
	mul.f32 	%f1585, %f1576, %f2177;
	mul.f32 	%f1586, %f209, %f245;
	fma.rn.f32 	%f1587, %f210, %f243, %f1586;
	mul.f32 	%f1588, %f207, %f248;
	fma.rn.f32 	%f1589, %f208, %f246, %f1588;
	sub.f32 	%f1590, %f1587, %f1589;
	fma.rn.f32 	%f1591, %f1590, %f2174, %f1585;
	mul.f32 	%f1592, %f205, %f246;
	mul.f32 	%f1593, %f209, %f240;
	sub.f32 	%f1594, %f1592, %f1593;
	mul.f32 	%f1595, %f1594, %f2174;
	mul.f32 	%f1596, %f1594, %f2176;
	fma.rn.f32 	%f1597, %f250, %f2174, %f1596;
	mul.f32 	%f1598, %f1594, %f2177;
	fma.rn.f32 	%f1599, %f251, %f2174, %f1598;
	mul.f32 	%f1600, %f207, %f240;
	mul.f32 	%f1601, %f205, %f243;
	sub.f32 	%f1602, %f1600, %f1601;
	mul.f32 	%f1603, %f1602, %f2174;
	mul.f32 	%f1604, %f1602, %f2176;
	mul.f32 	%f1605, %f207, %f241;
	fma.rn.f32 	%f1606, %f208, %f240, %f1605;
	mul.f32 	%f1607, %f205, %f244;
	fma.rn.f32 	%f1608, %f206, %f243, %f1607;
	sub.f32 	%f1609, %f1606, %f1608;
	fma.rn.f32 	%f1610, %f1609, %f2174, %f1604;
	mul.f32 	%f1611, %f1602, %f2177;
	fma.rn.f32 	%f1612, %f252, %f2174, %f1611;
	mul.f32 	%f263, %f1573, %f1577;
	mul.f32 	%f1613, %f193, 0f3F8CCCCD;
	fma.rn.f32 	%f1614, %f1572, 0f00000000, %f1613;
	mul.f32 	%f1615, %f1573, %f1584;
	fma.rn.f32 	%f264, %f1614, %f1577, %f1615;
	mul.f32 	%f1616, %f1573, %f1591;
	fma.rn.f32 	%f265, %f249, %f1577, %f1616;
	mul.f32 	%f266, %f1573, %f1595;
	mul.f32 	%f1617, %f1573, %f1597;
	fma.rn.f32 	%f267, %f1614, %f1595, %f1617;
	mul.f32 	%f1618, %f1573, %f1599;
	fma.rn.f32 	%f268, %f249, %f1595, %f1618;
	mul.f32 	%f269, %f1573, %f1603;
	mul.f32 	%f1619, %f1573, %f1610;
	fma.rn.f32 	%f270, %f1614, %f1603, %f1619;
	mul.f32 	%f1620, %f1573, %f1612;
	fma.rn.f32 	%f271, %f249, %f1603, %f1620;
	mul.f32 	%f1621, %f193, 0f00000000;
	mov.f32 	%f1622, 0f00000000;
	sub.f32 	%f1623, %f1622, %f1621;
	mul.f32 	%f272, %f193, %f205;
	mul.f32 	%f1624, %f193, %f206;
	fma.rn.f32 	%f273, %f1623, %f205, %f1624;
	mul.f32 	%f274, %f193, %f207;
	mul.f32 	%f1625, %f193, %f208;
	fma.rn.f32 	%f275, %f1623, %f207, %f1625;
	mul.f32 	%f276, %f193, %f209;
	mul.f32 	%f1626, %f193, %f210;
	fma.rn.f32 	%f277, %f1623, %f209, %f1626;
	mul.f32 	%f1627, %f377, 0f3FA2F984;
	abs.f32 	%f2180, %f1627;
	setp.lt.f32 	%p244, %f2180, 0f3F800000;
	@%p244 bra 	$L__BB0_241;
	setp.gtu.f32 	%p245, %f2180, 0f4B000000;
	@%p245 bra 	$L__BB0_238;
	mov.f32 	%f1628, 0f3F800000;
	div.approx.f32 	%f1629, %f2180, %f1628;
	cvt.rzi.f32.f32 	%f2178, %f1629;
	sub.f32 	%f280, %f2180, %f2178;
	mov.b32 	%r235, %f280;
	setp.lt.u32 	%p246, %r235, 1065353216;
	@%p246 bra 	$L__BB0_237;
	setp.lt.u32 	%p247, %r235, -2147483647;
	@%p247 bra 	$L__BB0_235;
	add.f32 	%f1633, %f2178, 0fBF800000;
	setp.lt.f32 	%p250, %f280, 0fBF800000;
	add.f32 	%f1634, %f1633, 0fBF800000;
	selp.f32 	%f2178, %f1634, %f1633, %p250;
	bra.uni 	$L__BB0_237;
$L__BB0_235:
	add.f32 	%f2178, %f2178, 0f3F800000;
	setp.ltu.f32 	%p248, %f280, 0f40000000;
	@%p248 bra 	$L__BB0_237;
	add.f32 	%f1630, %f2178, 0f3F800000;
	add.f32 	%f1631, %f280, 0fC0400000;
	setp.ge.f32 	%p249, %f1631, 0f00000000;
	add.f32 	%f1632, %f1630, 0f3F800000;
	selp.f32 	%f2178, %f1632, %f1630, %p249;
$L__BB0_237:
	sub.f32 	%f2180, %f2180, %f2178;
	bra.uni 	$L__BB0_241;
$L__BB0_238:
	mov.b32 	%r859, %f2180;
	and.b32  	%r860, %r859, 8388607;
	or.b32  	%r1210, %r860, 1065353216;
	mov.b32 	%f2179, %r1210;
	and.b32  	%r861, %r859, -8388608;
	add.s32 	%r1211, %r861, -1065353216;
	setp.eq.s32 	%p251, %r1211, 0;
	@%p251 bra 	$L__BB0_240;
$L__BB0_239:
	min.u32 	%r862, %r1211, 192937984;
	add.s32 	%r863, %r1210, %r862;
	mov.b32 	%f1635, %r863;
	sub.f32 	%f1636, %f1635, %f1635;
	add.f32 	%f1637, %f1636, %f1635;
	sub.f32 	%f1638, %f1635, %f1637;
	mov.f32 	%f1639, 0f3F800000;
	fma.rz.f32 	%f1640, %f1638, %f1639, %f1637;
	cvt.rzi.f32.f32 	%f1641, %f1640;
	sub.f32 	%f2179, %f1635, %f1641;
	sub.s32 	%r1211, %r1211, %r862;
	mov.b32 	%r1210, %f2179;
	setp.ne.s32 	%p252, %r1211, 0;
	setp.ne.s32 	%p253, %r1210, 0;
	and.pred  	%p254, %p252, %p253;
	@%p254 bra 	$L__BB0_239;
$L__BB0_240:
	abs.f32 	%f1644, %f1627;
	mov.b32 	%r864, %f1644;
	setp.gt.u32 	%p255, %r864, 2139095039;
	selp.f32 	%f1645, 0f7FFFFFFF, 0f4B000000, %p255;
	mul.f32 	%f1646, %f2179, 0f34000000;
	mul.f32 	%f2180, %f1645, %f1646;
$L__BB0_241:
	abs.f32 	%f1647, %f2180;
	setp.nan.f32 	%p256, %f1647, %f1647;
	copysign.f32 	%f1649, %f1627, %f2180;
	selp.f32 	%f1650, %f2180, %f1649, %p256;
	setp.lt.f32 	%p257, %f1650, 0f00000000;
	add.f32 	%f1651, %f1650, 0f3F800000;
	selp.f32 	%f291, %f1651, %f1650, %p257;
	mul.f32 	%f292, %f291, 0f41490FDA;
	mul.f32 	%f1652, %f292, 0f3F22F983;
	cvt.rni.s32.f32 	%r1227, %f1652;
	cvt.rn.f32.s32 	%f1653, %r1227;
	fma.rn.f32 	%f1654, %f1653, 0fBFC90FDA, %f292;
	fma.rn.f32 	%f1655, %f1653, 0fB3A22168, %f1654;
	fma.rn.f32 	%f2184, %f1653, 0fA7C234C5, %f1655;
	abs.f32 	%f294, %f292;
	setp.ltu.f32 	%p258, %f294, 0f47CE4780;
	mov.u32 	%r1215, %r1227;
	mov.f32 	%f2181, %f2184;
	@%p258 bra 	$L__BB0_249;
	setp.neu.f32 	%p259, %f294, 0f7F800000;
	@%p259 bra 	$L__BB0_244;
	mov.f32 	%f1662, 0f00000000;
	mul.rn.f32 	%f2181, %f292, %f1662;
	mov.b32 	%r1215, 0;
	bra.uni 	$L__BB0_249;
$L__BB0_244:
	mov.b64 	%rd487, 0;
	mov.b32 	%r1212, 0;
	mov.u64 	%rd485, __cudart_i2opi_f;
	mul.f32 	%f1656, %f291, 0f41490FDA;
	mov.b32 	%r867, %f1656;
	shl.b32 	%r868, %r867, 8;
	or.b32  	%r869, %r868, -2147483648;
	mov.u64 	%rd486, %rd1;
$L__BB0_245:
	.pragma "nounroll";
	ld.global.nc.u32 	%r866, [%rd485];
	mad.wide.u32 	%rd341, %r866, %r869, %rd487;
	shr.u64 	%rd487, %rd341, 32;
	st.local.u32 	[%rd486], %rd341;
	add.s32 	%r1212, %r1212, 1;
	add.s64 	%rd486, %rd486, 4;
	add.s64 	%rd485, %rd485, 4;
	setp.ne.s32 	%p260, %r1212, 6;
	@%p260 bra 	$L__BB0_245;
	mul.f32 	%f1657, %f291, 0f41490FDA;
	mov.b32 	%r870, %f1657;
	shr.u32 	%r871, %r870, 23;
	st.local.u32 	[%rd1+24], %rd487;
	and.b32  	%r872, %r871, 31;
	and.b32  	%r873, %r871, 224;
	add.s32 	%r874, %r873, -128;
	shr.u32 	%r875, %r874, 5;
	mul.wide.u32 	%rd342, %r875, 4;
	sub.s64 	%rd343, %rd1, %rd342;
	ld.local.u32 	%r1213, [%rd343+24];
	ld.local.u32 	%r1214, [%rd343+20];
	setp.eq.s32 	%p261, %r872, 0;
	@%p261 bra 	$L__BB0_248;
	mul.f32 	%f1658, %f291, 0f41490FDA;
	mov.b32 	%r876, %f1658;
	shr.u32 	%r877, %r876, 23;
	and.b32  	%r878, %r877, 31;
	shf.l.wrap.b32 	%r1213, %r1214, %r1213, %r878;
	and.b32  	%r879, %r877, 224;
	add.s32 	%r880, %r879, -128;
	shr.u32 	%r881, %r880, 5;
	mul.wide.u32 	%rd344, %r881, 4;
	sub.s64 	%rd345, %rd1, %rd344;
	ld.local.u32 	%r882, [%rd345+16];
	shf.l.wrap.b32 	%r1214, %r882, %r1214, %r878;
$L__BB0_248:
	shr.u32 	%r883, %r1213, 30;
	shf.l.wrap.b32 	%r884, %r1214, %r1213, 2;
	shl.b32 	%r885, %r1214, 2;
	shr.u32 	%r886, %r884, 31;
	add.s32 	%r887, %r886, %r883;
	neg.s32 	%r888, %r887;
	mul.f32 	%f1659, %f291, 0f41490FDA;
	mov.b32 	%r889, %f1659;
	setp.lt.s32 	%p262, %r889, 0;
	selp.b32 	%r1215, %r888, %r887, %p262;
	xor.b32  	%r890, %r884, %r889;
	shr.s32 	%r891, %r884, 31;
	xor.b32  	%r892, %r891, %r884;
	xor.b32  	%r893, %r891, %r885;
	cvt.u64.u32 	%rd346, %r892;
	shl.b64 	%rd347, %rd346, 32;
	cvt.u64.u32 	%rd348, %r893;
	or.b64  	%rd349, %rd347, %rd348;
	cvt.rn.f64.s64 	%fd39, %rd349;
	mul.f64 	%fd40, %fd39, 0d3BF921FB54442D19;
	cvt.rn.f32.f64 	%f1660, %fd40;
	neg.f32 	%f1661, %f1660;
	setp.lt.s32 	%p263, %r890, 0;
	selp.f32 	%f2181, %f1661, %f1660, %p263;
$L__BB0_249:
	mul.f32 	%f298, %f291, 0f41490FDA;
	abs.f32 	%f1663, %f298;
	setp.ltu.f32 	%p264, %f1663, 0f47CE4780;
	add.s32 	%r895, %r1215, 1;
	mul.rn.f32 	%f1664, %f2181, %f2181;
	and.b32  	%r896, %r1215, 1;
	setp.eq.b32 	%p265, %r896, 1;
	selp.f32 	%f1665, %f2181, 0f3F800000, %p265;
	fma.rn.f32 	%f1666, %f1664, %f1665, 0f00000000;
	fma.rn.f32 	%f1667, %f1664, 0f37CBAC00, 0fBAB607ED;
	selp.f32 	%f1668, 0fB94D4153, %f1667, %p265;
	selp.f32 	%f1669, 0f3C0885E4, 0f3D2AAABB, %p265;
	fma.rn.f32 	%f1670, %f1668, %f1664, %f1669;
	selp.f32 	%f1671, 0fBE2AAAA8, 0fBEFFFFFF, %p265;
	fma.rn.f32 	%f1672, %f1670, %f1664, %f1671;
	fma.rn.f32 	%f1673, %f1672, %f1666, %f1665;
	and.b32  	%r897, %r895, 2;
	setp.eq.s32 	%p266, %r897, 0;
	mov.f32 	%f1674, 0f00000000;
	sub.f32 	%f1675, %f1674, %f1673;
	selp.f32 	%f299, %f1673, %f1675, %p266;
	mov.u32 	%r1219, %r1227;
	mov.f32 	%f2182, %f2184;
	@%p264 bra 	$L__BB0_257;
	setp.neu.f32 	%p267, %f1663, 0f7F800000;
	@%p267 bra 	$L__BB0_252;
	mov.f32 	%f1684, 0f00000000;
	mul.rn.f32 	%f2182, %f298, %f1684;
	mov.b32 	%r1219, 0;
	bra.uni 	$L__BB0_257;
$L__BB0_252:
	mov.b64 	%rd490, 0;
	mov.b32 	%r1216, 0;
	mov.u64 	%rd488, __cudart_i2opi_f;
	mul.f32 	%f1677, %f291, 0f41490FDA;
	mov.b32 	%r900, %f1677;
	shl.b32 	%r901, %r900, 8;
	or.b32  	%r902, %r901, -2147483648;
	mov.u64 	%rd489, %rd1;
$L__BB0_253:
	.pragma "nounroll";
	ld.global.nc.u32 	%r899, [%rd488];
	mad.wide.u32 	%rd352, %r899, %r902, %rd490;
	shr.u64 	%rd490, %rd352, 32;
	st.local.u32 	[%rd489], %rd352;
	add.s32 	%r1216, %r1216, 1;
	add.s64 	%rd489, %rd489, 4;
	add.s64 	%rd488, %rd488, 4;
	setp.ne.s32 	%p268, %r1216, 6;
	@%p268 bra 	$L__BB0_253;
	mul.f32 	%f1678, %f291, 0f41490FDA;
	mov.b32 	%r903, %f1678;
	shr.u32 	%r904, %r903, 23;
	st.local.u32 	[%rd1+24], %rd490;
	and.b32  	%r905, %r904, 31;
	and.b32  	%r906, %r904, 224;
	add.s32 	%r907, %r906, -128;
	shr.u32 	%r908, %r907, 5;
	mul.wide.u32 	%rd353, %r908, 4;
	sub.s64 	%rd354, %rd1, %rd353;
	ld.local.u32 	%r1217, [%rd354+24];
	ld.local.u32 	%r1218, [%rd354+20];
	setp.eq.s32 	%p269, %r905, 0;
	@%p269 bra 	$L__BB0_256;
	mul.f32 	%f1679, %f291, 0f41490FDA;
	mov.b32 	%r909, %f1679;
	shr.u32 	%r910, %r909, 23;
	and.b32  	%r911, %r910, 31;
	shf.l.wrap.b32 	%r1217, %r1218, %r1217, %r911;
	and.b32  	%r912, %r910, 224;
	add.s32 	%r913, %r912, -128;
	shr.u32 	%r914, %r913, 5;
	mul.wide.u32 	%rd355, %r914, 4;
	sub.s64 	%rd356, %rd1, %rd355;
	ld.local.u32 	%r915, [%rd356+16];
	shf.l.wrap.b32 	%r1218, %r915, %r1218, %r911;
$L__BB0_256:
	shr.u32 	%r916, %r1217, 30;
	shf.l.wrap.b32 	%r917, %r1218, %r1217, 2;
	shl.b32 	%r918, %r1218, 2;
	shr.u32 	%r919, %r917, 31;
	add.s32 	%r920, %r919, %r916;
	neg.s32 	%r921, %r920;
	mul.f32 	%f1680, %f291, 0f41490FDA;
	mov.b32 	%r922, %f1680;
	setp.lt.s32 	%p270, %r922, 0;
	selp.b32 	%r1219, %r921, %r920, %p270;
	xor.b32  	%r923, %r917, %r922;
	shr.s32 	%r924, %r917, 31;
	xor.b32  	%r925, %r924, %r917;
	xor.b32  	%r926, %r924, %r918;
	cvt.u64.u32 	%rd357, %r925;
	shl.b64 	%rd358, %rd357, 32;
	cvt.u64.u32 	%rd359, %r926;
	or.b64  	%rd360, %rd358, %rd359;
	cvt.rn.f64.s64 	%fd41, %rd360;
	mul.f64 	%fd42, %fd41, 0d3BF921FB54442D19;
	cvt.rn.f32.f64 	%f1681, %fd42;
	neg.f32 	%f1682, %f1681;
	setp.lt.s32 	%p271, %r923, 0;
	selp.f32 	%f2182, %f1682, %f1681, %p271;
$L__BB0_257:
	mul.f32 	%f303, %f291, 0f41490FDA;
	abs.f32 	%f304, %f303;
	setp.ltu.f32 	%p272, %f304, 0f47CE4780;
	mul.rn.f32 	%f1685, %f2182, %f2182;
	and.b32  	%r928, %r1219, 1;
	setp.eq.b32 	%p273, %r928, 1;
	selp.f32 	%f1686, 0f3F800000, %f2182, %p273;
	fma.rn.f32 	%f1687, %f1685, %f1686, 0f00000000;
	fma.rn.f32 	%f1688, %f1685, 0f37CBAC00, 0fBAB607ED;
	selp.f32 	%f1689, %f1688, 0fB94D4153, %p273;
	selp.f32 	%f1690, 0f3D2AAABB, 0f3C0885E4, %p273;
	fma.rn.f32 	%f1691, %f1689, %f1685, %f1690;
	selp.f32 	%f1692, 0fBEFFFFFF, 0fBE2AAAA8, %p273;
	fma.rn.f32 	%f1693, %f1691, %f1685, %f1692;
	fma.rn.f32 	%f1694, %f1693, %f1687, %f1686;
	and.b32  	%r929, %r1219, 2;
	setp.eq.s32 	%p274, %r929, 0;
	mov.f32 	%f1695, 0f00000000;
	sub.f32 	%f1696, %f1695, %f1694;
	selp.f32 	%f1697, %f1694, %f1696, %p274;
	mov.f32 	%f1698, 0f3F800000;
	sub.f32 	%f1699, %f1698, %f299;
	fma.rn.f32 	%f1700, %f377, 0f00000000, 0f00000000;
	mul.f32 	%f1701, %f291, 0f00000000;
	fma.rn.f32 	%f1702, %f1700, 0f41490FDA, %f1701;
	fma.rn.f32 	%f1703, %f1702, %f1697, 0f00000000;
	setp.gt.f32 	%p275, %f291, 0f3E800000;
	setp.lt.f32 	%p276, %f291, 0f3F400000;
	and.pred  	%p277, %p275, %p276;
	mov.f32 	%f1704, 0f40800000;
	sub.f32 	%f1705, %f1704, %f1699;
	sub.f32 	%f1706, %f1695, %f1703;
	selp.f32 	%f1707, %f1705, %f1699, %p277;
	selp.f32 	%f1708, %f1706, %f1703, %p277;
	mul.f32 	%f305, %f1707, 0f3F19999A;
	mul.f32 	%f1709, %f1708, 0f3F19999A;
	fma.rn.f32 	%f306, %f1707, 0f00000000, %f1709;
	mul.f32 	%f1710, %f305, %f305;
	mul.f32 	%f1711, %f305, %f306;
	fma.rn.f32 	%f1712, %f305, %f306, %f1711;
	mov.f32 	%f1713, 0f3F000000;
	mul.rn.f32 	%f1714, %f1713, %f1695;
	mov.f32 	%f1715, 0f3DF6384F;
	mul.rn.f32 	%f1716, %f1715, %f1695;
	fma.rn.f32 	%f1717, %f1714, 0f3FB8AA3B, 0f00000000;
	add.f32 	%f1718, %f1717, 0f00000000;
	mul.f32 	%f1719, %f1716, 0f40400000;
	fma.rn.f32 	%f1720, %f1719, %f1714, %f1718;
	fma.rn.f32 	%f1721, %f1716, 0f00000000, %f1720;
	mov.f32 	%f1722, 0f40C00000;
	add.rn.f32 	%f1723, %f1722, %f1721;
	mov.f32 	%f1724, 0fC0C00000;
	add.rn.f32 	%f1725, %f1723, %f1724;
	neg.f32 	%f1726, %f1725;
	add.rn.f32 	%f1727, %f1721, %f1726;
	mov.f32 	%f1728, 0fBF800000;
	mul.rn.f32 	%f1729, %f1723, %f1728;
	neg.f32 	%f1730, %f1729;
	sub.f32 	%f1731, %f1730, %f1723;
	sub.f32 	%f1732, %f1731, %f1727;
	cvt.rni.f32.f32 	%f1733, %f1729;
	sub.f32 	%f1734, %f1729, %f1733;
	add.f32 	%f1735, %f1734, %f1732;
	fma.rn.f32 	%f1736, %f1735, 0f391FCB8E, 0f3AAF85ED;
	fma.rn.f32 	%f1737, %f1736, %f1735, 0f3C1D9856;
	fma.rn.f32 	%f1738, %f1737, %f1735, 0f3D6357BB;
	fma.rn.f32 	%f1739, %f1738, %f1735, 0f3E75FDEC;
	fma.rn.f32 	%f1740, %f1739, %f1735, 0f3F317218;
	fma.rn.f32 	%f1741, %f1740, %f1735, 0f3F800000;
	cvt.rzi.s32.f32 	%r930, %f1733;
	setp.gt.f32 	%p278, %f1733, 0f00000000;
	selp.b32 	%r931, 0, -2097152000, %p278;
	add.s32 	%r932, %r931, 2130706432;
	mov.b32 	%f1742, %r932;
	mul.f32 	%f1743, %f1741, %f1742;
	shl.b32 	%r933, %r930, 23;
	sub.s32 	%r934, %r933, %r931;
	mov.b32 	%f1744, %r934;
	mul.f32 	%f1745, %f1743, %f1744;
	abs.f32 	%f1746, %f1729;
	setp.gt.f32 	%p279, %f1746, 0f43180000;
	setp.lt.f32 	%p280, %f1729, 0f00000000;
	selp.f32 	%f1747, 0f00000000, 0f7F800000, %p280;
	selp.f32 	%f1748, %f1747, %f1745, %p279;
	mul.f32 	%f1749, %f1748, 0fBC800000;
	mul.f32 	%f1750, %f1749, 0f00000000;
	mul.f32 	%f1751, %f1748, %f1710;
	mul.f32 	%f1752, %f1750, %f1710;
	fma.rn.f32 	%f1753, %f1748, %f1712, %f1752;
	mul.f32 	%f1754, %f272, %f1753;
	fma.rn.f32 	%f1755, %f273, %f1751, %f1754;
	mul.f32 	%f1756, %f274, %f1753;
	fma.rn.f32 	%f1757, %f275, %f1751, %f1756;
	mul.f32 	%f1758, %f276, %f1753;
	fma.rn.f32 	%f1759, %f277, %f1751, %f1758;
	fma.rn.f32 	%f307, %f272, %f1751, %f240;
	add.f32 	%f308, %f241, %f1755;
	add.f32 	%f309, %f242, %f1755;
	fma.rn.f32 	%f310, %f274, %f1751, %f243;
	add.f32 	%f311, %f244, %f1757;
	add.f32 	%f312, %f245, %f1757;
	fma.rn.f32 	%f313, %f276, %f1751, %f246;
	add.f32 	%f314, %f247, %f1759;
	add.f32 	%f315, %f248, %f1759;
	add.f32 	%f1760, %f171, %f171;
	add.f32 	%f1761, %f186, %f186;
	fma.rn.f32 	%f1762, %f171, 0f00000000, %f1761;
	add.f32 	%f1763, %f187, %f187;
	fma.rn.f32 	%f1764, %f171, 0f00000000, %f1763;
	mul.f32 	%f1765, %f171, %f171;
	mul.f32 	%f1766, %f171, %f186;
	fma.rn.f32 	%f1767, %f171, %f186, %f1766;
	mul.f32 	%f1768, %f171, %f187;
	fma.rn.f32 	%f1769, %f171, %f187, %f1768;
	sub.f32 	%f316, %f1760, %f1765;
	sub.f32 	%f317, %f1762, %f1767;
	sub.f32 	%f318, %f1764, %f1769;
	mov.u32 	%r1223, %r1227;
	mov.f32 	%f2183, %f2184;
	@%p272 bra 	$L__BB0_265;
	setp.neu.f32 	%p281, %f304, 0f7F800000;
	@%p281 bra 	$L__BB0_260;
	mov.f32 	%f1774, 0f00000000;
	mul.rn.f32 	%f2183, %f303, %f1774;
	mov.b32 	%r1223, 0;
	bra.uni 	$L__BB0_265;
$L__BB0_260:
	mov.b64 	%rd493, 0;
	mov.b32 	%r1220, 0;
	mov.u64 	%rd491, __cudart_i2opi_f;
	mov.b32 	%r937, %f303;
	shl.b32 	%r938, %r937, 8;
	or.b32  	%r939, %r938, -2147483648;
	mov.u64 	%rd492, %rd1;
$L__BB0_261:
	.pragma "nounroll";
	ld.global.nc.u32 	%r936, [%rd491];
	mad.wide.u32 	%rd363, %r936, %r939, %rd493;
	shr.u64 	%rd493, %rd363, 32;
	st.local.u32 	[%rd492], %rd363;
	add.s32 	%r1220, %r1220, 1;
	add.s64 	%rd492, %rd492, 4;
	add.s64 	%rd491, %rd491, 4;
	setp.ne.s32 	%p282, %r1220, 6;
	@%p282 bra 	$L__BB0_261;
	mul.f32 	%f320, %f291, 0f41490FDA;
	mov.b32 	%r940, %f320;
	shr.u32 	%r941, %r940, 23;
	st.local.u32 	[%rd1+24], %rd493;
	and.b32  	%r942, %r941, 31;
	and.b32  	%r943, %r941, 224;
	add.s32 	%r944, %r943, -128;
	shr.u32 	%r945, %r944, 5;
	mul.wide.u32 	%rd364, %r945, 4;
	sub.s64 	%rd365, %rd1, %rd364;
	ld.local.u32 	%r1221, [%rd365+24];
	ld.local.u32 	%r1222, [%rd365+20];
	setp.eq.s32 	%p283, %r942, 0;
	@%p283 bra 	$L__BB0_264;
	shf.l.wrap.b32 	%r1221, %r1222, %r1221, %r942;
	mul.wide.u32 	%rd366, %r945, 4;
	sub.s64 	%rd367, %rd1, %rd366;
	ld.local.u32 	%r952, [%rd367+16];
	shf.l.wrap.b32 	%r1222, %r952, %r1222, %r942;
$L__BB0_264:
	shr.u32 	%r953, %r1221, 30;
	shf.l.wrap.b32 	%r954, %r1222, %r1221, 2;
	shl.b32 	%r955, %r1222, 2;
	shr.u32 	%r956, %r954, 31;
	add.s32 	%r957, %r956, %r953;
	neg.s32 	%r958, %r957;
	setp.lt.s32 	%p284, %r940, 0;
	selp.b32 	%r1223, %r958, %r957, %p284;
	xor.b32  	%r960, %r954, %r940;
	shr.s32 	%r961, %r954, 31;
	xor.b32  	%r962, %r961, %r954;
	xor.b32  	%r963, %r961, %r955;
	cvt.u64.u32 	%rd368, %r962;
	shl.b64 	%rd369, %rd368, 32;
	cvt.u64.u32 	%rd370, %r963;
	or.b64  	%rd371, %rd369, %rd370;
	cvt.rn.f64.s64 	%fd43, %rd371;
	mul.f64 	%fd44, %fd43, 0d3BF921FB54442D19;
	cvt.rn.f32.f64 	%f1772, %fd44;
	neg.f32 	%f1773, %f1772;
	setp.lt.s32 	%p285, %r960, 0;
	selp.f32 	%f2183, %f1773, %f1772, %p285;
$L__BB0_265:
	mul.f32 	%f323, %f291, 0f41490FDA;
	abs.f32 	%f324, %f323;
	setp.ltu.f32 	%p286, %f324, 0f47CE4780;
	mul.rn.f32 	%f1775, %f2183, %f2183;
	and.b32  	%r965, %r1223, 1;
	setp.eq.b32 	%p287, %r965, 1;
	selp.f32 	%f1776, 0f3F800000, %f2183, %p287;
	fma.rn.f32 	%f1777, %f1775, %f1776, 0f00000000;
	fma.rn.f32 	%f1778, %f1775, 0f37CBAC00, 0fBAB607ED;
	selp.f32 	%f1779, %f1778, 0fB94D4153, %p287;
	selp.f32 	%f1780, 0f3D2AAABB, 0f3C0885E4, %p287;
	fma.rn.f32 	%f1781, %f1779, %f1775, %f1780;
	selp.f32 	%f1782, 0fBEFFFFFF, 0fBE2AAAA8, %p287;
	fma.rn.f32 	%f1783, %f1781, %f1775, %f1782;
	fma.rn.f32 	%f1784, %f1783, %f1777, %f1776;
	and.b32  	%r966, %r1223, 2;
	setp.eq.s32 	%p288, %r966, 0;
	mov.f32 	%f1785, 0f00000000;
	sub.f32 	%f1786, %f1785, %f1784;
	selp.f32 	%f325, %f1784, %f1786, %p288;
	@%p286 bra 	$L__BB0_273;
	setp.neu.f32 	%p289, %f324, 0f7F800000;
	@%p289 bra 	$L__BB0_268;
	mov.f32 	%f1793, 0f00000000;
	mul.rn.f32 	%f2184, %f323, %f1793;
	mov.b32 	%r1227, 0;
	bra.uni 	$L__BB0_273;
$L__BB0_268:
	mov.b64 	%rd496, 0;
	mov.b32 	%r1224, 0;
	mov.u64 	%rd494, __cudart_i2opi_f;
	mov.b32 	%r969, %f323;
	shl.b32 	%r970, %r969, 8;
	or.b32  	%r971, %r970, -2147483648;
	mov.u64 	%rd495, %rd1;
$L__BB0_269:
	.pragma "nounroll";
	ld.global.nc.u32 	%r968, [%rd494];
	mad.wide.u32 	%rd374, %r968, %r971, %rd496;
	shr.u64 	%rd496, %rd374, 32;
	st.local.u32 	[%rd495], %rd374;
	add.s32 	%r1224, %r1224, 1;
	add.s64 	%rd495, %rd495, 4;
	add.s64 	%rd494, %rd494, 4;
	setp.ne.s32 	%p290, %r1224, 6;
	@%p290 bra 	$L__BB0_269;
	mul.f32 	%f1788, %f291, 0f41490FDA;
	mov.b32 	%r972, %f1788;
	shr.u32 	%r973, %r972, 23;
	st.local.u32 	[%rd1+24], %rd496;
	and.b32  	%r974, %r973, 31;
	and.b32  	%r975, %r973, 224;
	add.s32 	%r976, %r975, -128;
	shr.u32 	%r977, %r976, 5;
	mul.wide.u32 	%rd375, %r977, 4;
	sub.s64 	%rd152, %rd1, %rd375;
	ld.local.u32 	%r1225, [%rd152+24];
	ld.local.u32 	%r1226, [%rd152+20];
	setp.eq.s32 	%p291, %r974, 0;
	@%p291 bra 	$L__BB0_272;
	shf.l.wrap.b32 	%r1225, %r1226, %r1225, %r974;
	ld.local.u32 	%r981, [%rd152+16];
	shf.l.wrap.b32 	%r1226, %r981, %r1226, %r974;
$L__BB0_272:
	shr.u32 	%r982, %r1225, 30;
	shf.l.wrap.b32 	%r983, %r1226, %r1225, 2;
	shl.b32 	%r984, %r1226, 2;
	shr.u32 	%r985, %r983, 31;
	add.s32 	%r986, %r985, %r982;
	neg.s32 	%r987, %r986;
	setp.lt.s32 	%p292, %r972, 0;
	selp.b32 	%r1227, %r987, %r986, %p292;
	xor.b32  	%r989, %r983, %r972;
	shr.s32 	%r990, %r983, 31;
	xor.b32  	%r991, %r990, %r983;
	xor.b32  	%r992, %r990, %r984;
	cvt.u64.u32 	%rd376, %r991;
	shl.b64 	%rd377, %rd376, 32;
	cvt.u64.u32 	%rd378, %r992;
	or.b64  	%rd379, %rd377, %rd378;
	cvt.rn.f64.s64 	%fd45, %rd379;
	mul.f64 	%fd46, %fd45, 0d3BF921FB54442D19;
	cvt.rn.f32.f64 	%f1791, %fd46;
	neg.f32 	%f1792, %f1791;
	setp.lt.s32 	%p293, %r989, 0;
	selp.f32 	%f2184, %f1792, %f1791, %p293;
$L__BB0_273:
	add.s32 	%r994, %r1227, 1;
	mul.rn.f32 	%f1794, %f2184, %f2184;
	and.b32  	%r995, %r1227, 1;
	setp.eq.b32 	%p294, %r995, 1;
	selp.f32 	%f1795, %f2184, 0f3F800000, %p294;
	fma.rn.f32 	%f1796, %f1794, %f1795, 0f00000000;
	fma.rn.f32 	%f1797, %f1794, 0f37CBAC00, 0fBAB607ED;
	selp.f32 	%f1798, 0fB94D4153, %f1797, %p294;
	selp.f32 	%f1799, 0f3C0885E4, 0f3D2AAABB, %p294;
	fma.rn.f32 	%f1800, %f1798, %f1794, %f1799;
	selp.f32 	%f1801, 0fBE2AAAA8, 0fBEFFFFFF, %p294;
	fma.rn.f32 	%f1802, %f1800, %f1794, %f1801;
	fma.rn.f32 	%f1803, %f1802, %f1796, %f1795;
	and.b32  	%r996, %r994, 2;
	setp.eq.s32 	%p295, %r996, 0;
	mov.f32 	%f1804, 0f00000000;
	sub.f32 	%f1805, %f1804, %f1803;
	selp.f32 	%f1806, %f1803, %f1805, %p295;
	fma.rn.f32 	%f1807, %f377, 0f00000000, 0f00000000;
	mul.f32 	%f1808, %f291, 0f00000000;
	fma.rn.f32 	%f1809, %f1807, 0f41490FDA, %f1808;
	mul.f32 	%f1810, %f1809, %f1806;
	mul.f32 	%f329, %f263, %f325;
	mul.f32 	%f1811, %f263, %f1810;
	fma.rn.f32 	%f330, %f264, %f325, %f1811;
	fma.rn.f32 	%f331, %f265, %f325, %f1811;
	mul.f32 	%f332, %f266, %f325;
	mul.f32 	%f1812, %f266, %f1810;
	fma.rn.f32 	%f333, %f267, %f325, %f1812;
	fma.rn.f32 	%f334, %f268, %f325, %f1812;
	mul.f32 	%f335, %f269, %f325;
	mul.f32 	%f1813, %f269, %f1810;
	fma.rn.f32 	%f336, %f270, %f325, %f1813;
	fma.rn.f32 	%f337, %f271, %f325, %f1813;
	mul.f32 	%f338, %f291, 0f40C90FDA;
	fma.rn.f32 	%f339, %f1807, 0f40C90FDA, %f1808;
	mul.f32 	%f1814, %f338, 0f3F22F983;
	cvt.rni.s32.f32 	%r1235, %f1814;
	cvt.rn.f32.s32 	%f1815, %r1235;
	fma.rn.f32 	%f1816, %f1815, 0fBFC90FDA, %f338;
	fma.rn.f32 	%f1817, %f1815, 0fB3A22168, %f1816;
	fma.rn.f32 	%f2186, %f1815, 0fA7C234C5, %f1817;
	abs.f32 	%f341, %f338;
	setp.ltu.f32 	%p296, %f341, 0f47CE4780;
	mov.u32 	%r1231, %r1235;
	mov.f32 	%f2185, %f2186;
	@%p296 bra 	$L__BB0_281;
	setp.neu.f32 	%p297, %f341, 0f7F800000;
	@%p297 bra 	$L__BB0_276;
	mov.f32 	%f1820, 0f00000000;
	mul.rn.f32 	%f2185, %f338, %f1820;
	mov.b32 	%r1231, 0;
	bra.uni 	$L__BB0_281;
$L__BB0_276:
	mov.b64 	%rd499, 0;
	mov.b32 	%r1228, 0;
	mov.u64 	%rd497, __cudart_i2opi_f;
	mov.b32 	%r999, %f338;
	shl.b32 	%r1000, %r999, 8;
	or.b32  	%r1001, %r1000, -2147483648;
	mov.u64 	%rd498, %rd1;
$L__BB0_277:
	.pragma "nounroll";
	ld.global.nc.u32 	%r998, [%rd497];
	mad.wide.u32 	%rd382, %r998, %r1001, %rd499;
	shr.u64 	%rd499, %rd382, 32;
	st.local.u32 	[%rd498], %rd382;
	add.s32 	%r1228, %r1228, 1;
	add.s64 	%rd498, %rd498, 4;
	add.s64 	%rd497, %rd497, 4;
	setp.ne.s32 	%p298, %r1228, 6;
	@%p298 bra 	$L__BB0_277;
	mov.b32 	%r1002, %f338;
	shr.u32 	%r1003, %r1002, 23;
	st.local.u32 	[%rd1+24], %rd499;
	and.b32  	%r1004, %r1003, 31;
	and.b32  	%r1005, %r1003, 224;
	add.s32 	%r1006, %r1005, -128;
	shr.u32 	%r1007, %r1006, 5;
	mul.wide.u32 	%rd383, %r1007, 4;
	sub.s64 	%rd384, %rd1, %rd383;
	ld.local.u32 	%r1229, [%rd384+24];
	ld.local.u32 	%r1230, [%rd384+20];
	setp.eq.s32 	%p299, %r1004, 0;
	@%p299 bra 	$L__BB0_280;
	shf.l.wrap.b32 	%r1229, %r1230, %r1229, %r1004;
	and.b32  	%r1011, %r1003, 224;
	add.s32 	%r1012, %r1011, -128;
	shr.u32 	%r1013, %r1012, 5;
	mul.wide.u32 	%rd385, %r1013, 4;
	sub.s64 	%rd386, %rd1, %rd385;
	ld.local.u32 	%r1014, [%rd386+16];
	shf.l.wrap.b32 	%r1230, %r1014, %r1230, %r1004;
$L__BB0_280:
	shr.u32 	%r1015, %r1229, 30;
	shf.l.wrap.b32 	%r1016, %r1230, %r1229, 2;
	shl.b32 	%r1017, %r1230, 2;
	shr.u32 	%r1018, %r1016, 31;
	add.s32 	%r1019, %r1018, %r1015;
	neg.s32 	%r1020, %r1019;
	mov.b32 	%r1021, %f338;
	setp.lt.s32 	%p300, %r1021, 0;
	selp.b32 	%r1231, %r1020, %r1019, %p300;
	xor.b32  	%r1022, %r1016, %r1021;
	shr.s32 	%r1023, %r1016, 31;
	xor.b32  	%r1024, %r1023, %r1016;
	xor.b32  	%r1025, %r1023, %r1017;
	cvt.u64.u32 	%rd387, %r1024;
	shl.b64 	%rd388, %rd387, 32;
	cvt.u64.u32 	%rd389, %r1025;
	or.b64  	%rd390, %rd388, %rd389;
	cvt.rn.f64.s64 	%fd47, %rd390;
	mul.f64 	%fd48, %fd47, 0d3BF921FB54442D19;
	cvt.rn.f32.f64 	%f1818, %fd48;
	neg.f32 	%f1819, %f1818;
	setp.lt.s32 	%p301, %r1022, 0;
	selp.f32 	%f2185, %f1819, %f1818, %p301;
$L__BB0_281:
	abs.f32 	%f345, %f338;
	setp.ltu.f32 	%p302, %f345, 0f47CE4780;
	add.s32 	%r1027, %r1231, 1;
	mul.rn.f32 	%f1821, %f2185, %f2185;
	and.b32  	%r1028, %r1231, 1;
	setp.eq.b32 	%p303, %r1028, 1;
	selp.f32 	%f1822, %f2185, 0f3F800000, %p303;
	fma.rn.f32 	%f1823, %f1821, %f1822, 0f00000000;
	fma.rn.f32 	%f1824, %f1821, 0f37CBAC00, 0fBAB607ED;
	selp.f32 	%f1825, 0fB94D4153, %f1824, %p303;
	selp.f32 	%f1826, 0f3C0885E4, 0f3D2AAABB, %p303;
	fma.rn.f32 	%f1827, %f1825, %f1821, %f1826;
	selp.f32 	%f1828, 0fBE2AAAA8, 0fBEFFFFFF, %p303;
	fma.rn.f32 	%f1829, %f1827, %f1821, %f1828;
	fma.rn.f32 	%f1830, %f1829, %f1823, %f1822;
	and.b32  	%r1029, %r1027, 2;
	setp.eq.s32 	%p304, %r1029, 0;
	mov.f32 	%f1831, 0f00000000;
	sub.f32 	%f1832, %f1831, %f1830;
	selp.f32 	%f346, %f1830, %f1832, %p304;
	@%p302 bra 	$L__BB0_289;
	setp.neu.f32 	%p305, %f345, 0f7F800000;
	@%p305 bra 	$L__BB0_284;
	mov.f32 	%f1835, 0f00000000;
	mul.rn.f32 	%f2186, %f338, %f1835;
	mov.b32 	%r1235, 0;
	bra.uni 	$L__BB0_289;
$L__BB0_284:
	mov.b32 	%r294, %f338;
	mov.b64 	%rd502, 0;
	mov.b32 	%r1232, 0;
	mov.u64 	%rd500, __cudart_i2opi_f;
	shl.b32 	%r1032, %r294, 8;
	or.b32  	%r1033, %r1032, -2147483648;
	mov.u64 	%rd501, %rd1;
$L__BB0_285:
	.pragma "nounroll";
	ld.global.nc.u32 	%r1031, [%rd500];
	mad.wide.u32 	%rd393, %r1031, %r1033, %rd502;
	shr.u64 	%rd502, %rd393, 32;
	st.local.u32 	[%rd501], %rd393;
	add.s32 	%r1232, %r1232, 1;
	add.s64 	%rd501, %rd501, 4;
	add.s64 	%rd500, %rd500, 4;
	setp.ne.s32 	%p306, %r1232, 6;
	@%p306 bra 	$L__BB0_285;
	shr.u32 	%r1034, %r294, 23;
	st.local.u32 	[%rd1+24], %rd502;
	and.b32  	%r297, %r1034, 31;
	and.b32  	%r1035, %r1034, 224;
	add.s32 	%r1036, %r1035, -128;
	shr.u32 	%r1037, %r1036, 5;
	mul.wide.u32 	%rd394, %r1037, 4;
	sub.s64 	%rd165, %rd1, %rd394;
	ld.local.u32 	%r1233, [%rd165+24];
	ld.local.u32 	%r1234, [%rd165+20];
	setp.eq.s32 	%p307, %r297, 0;
	@%p307 bra 	$L__BB0_288;
	shf.l.wrap.b32 	%r1233, %r1234, %r1233, %r297;
	ld.local.u32 	%r1038, [%rd165+16];
	shf.l.wrap.b32 	%r1234, %r1038, %r1234, %r297;
$L__BB0_288:
	shr.u32 	%r1039, %r1233, 30;
	shf.l.wrap.b32 	%r1040, %r1234, %r1233, 2;
	shl.b32 	%r1041, %r1234, 2;
	shr.u32 	%r1042, %r1040, 31;
	add.s32 	%r1043, %r1042, %r1039;
	neg.s32 	%r1044, %r1043;
	setp.lt.s32 	%p308, %r294, 0;
	selp.b32 	%r1235, %r1044, %r1043, %p308;
	xor.b32  	%r1045, %r1040, %r294;
	shr.s32 	%r1046, %r1040, 31;
	xor.b32  	%r1047, %r1046, %r1040;
	xor.b32  	%r1048, %r1046, %r1041;
	cvt.u64.u32 	%rd395, %r1047;
	shl.b64 	%rd396, %rd395, 32;
	cvt.u64.u32 	%rd397, %r1048;
	or.b64  	%rd398, %rd396, %rd397;
	cvt.rn.f64.s64 	%fd49, %rd398;
	mul.f64 	%fd50, %fd49, 0d3BF921FB54442D19;
	cvt.rn.f32.f64 	%f1833, %fd50;
	neg.f32 	%f1834, %f1833;
	setp.lt.s32 	%p309, %r1045, 0;
	selp.f32 	%f2186, %f1834, %f1833, %p309;
$L__BB0_289:
	mul.rn.f32 	%f1836, %f2186, %f2186;
	and.b32  	%r1050, %r1235, 1;
	setp.eq.b32 	%p310, %r1050, 1;
	selp.f32 	%f1837, 0f3F800000, %f2186, %p310;
	fma.rn.f32 	%f1838, %f1836, %f1837, 0f00000000;
	fma.rn.f32 	%f1839, %f1836, 0f37CBAC00, 0fBAB607ED;
	selp.f32 	%f1840, %f1839, 0fB94D4153, %p310;
	selp.f32 	%f1841, 0f3D2AAABB, 0f3C0885E4, %p310;
	fma.rn.f32 	%f1842, %f1840, %f1836, %f1841;
	selp.f32 	%f1843, 0fBEFFFFFF, 0fBE2AAAA8, %p310;
	fma.rn.f32 	%f1844, %f1842, %f1836, %f1843;
	fma.rn.f32 	%f1845, %f1844, %f1838, %f1837;
	and.b32  	%r1051, %r1235, 2;
	setp.eq.s32 	%p311, %r1051, 0;
	mov.f32 	%f1846, 0f00000000;
	sub.f32 	%f1847, %f1846, %f1845;
	selp.f32 	%f1848, %f1845, %f1847, %p311;
	mul.f32 	%f1849, %f339, %f1848;
	add.f32 	%f1850, %f346, %f346;
	mul.f32 	%f1851, %f346, 0f00000000;
	fma.rn.f32 	%f1852, %f339, %f1848, %f1849;
	sub.f32 	%f1853, %f1851, %f1852;
	mov.f32 	%f1854, 0f40000000;
	sub.f32 	%f1855, %f1854, %f1850;
	sub.f32 	%f1856, %f1846, %f1853;
	mov.f32 	%f1857, 0f3F800000;
	sub.f32 	%f1858, %f1857, %f316;
	sub.f32 	%f1859, %f1846, %f317;
	sub.f32 	%f1860, %f1846, %f318;
	mul.f32 	%f1861, %f1858, %f1855;
	mul.f32 	%f1862, %f1858, %f1856;
	fma.rn.f32 	%f1863, %f1859, %f1855, %f1862;
	fma.rn.f32 	%f1864, %f1860, %f1855, %f1862;
	mul.f32 	%f1865, %f316, %f306;
	fma.rn.f32 	%f1866, %f317, %f305, %f1865;
	fma.rn.f32 	%f1867, %f318, %f305, %f1865;
	fma.rn.f32 	%f1868, %f316, %f305, %f1861;
	add.f32 	%f1869, %f1866, %f1863;
	add.f32 	%f1870, %f1867, %f1864;
	mul.f32 	%f1871, %f307, %f1869;
	fma.rn.f32 	%f1872, %f308, %f1868, %f1871;
	mul.f32 	%f1873, %f307, %f1870;
	fma.rn.f32 	%f1874, %f309, %f1868, %f1873;
	mul.f32 	%f1875, %f310, %f1869;
	fma.rn.f32 	%f1876, %f311, %f1868, %f1875;
	mul.f32 	%f1877, %f310, %f1870;
	fma.rn.f32 	%f1878, %f312, %f1868, %f1877;
	mul.f32 	%f1879, %f313, %f1869;
	fma.rn.f32 	%f1880, %f314, %f1868, %f1879;
	mul.f32 	%f1881, %f313, %f1870;
	fma.rn.f32 	%f1882, %f315, %f1868, %f1881;
	fma.rn.f32 	%f1883, %f307, %f1868, %f329;
	add.f32 	%f1884, %f330, %f1872;
	add.f32 	%f1885, %f331, %f1874;
	fma.rn.f32 	%f1886, %f310, %f1868, %f332;
	add.f32 	%f1887, %f333, %f1876;
	add.f32 	%f1888, %f334, %f1878;
	fma.rn.f32 	%f1889, %f313, %f1868, %f335;
	add.f32 	%f1890, %f336, %f1880;
	add.f32 	%f1891, %f337, %f1882;
	add.f32 	%f350, %f172, %f1883;
	add.f32 	%f351, %f173, %f1884;
	add.f32 	%f352, %f174, %f1885;
	add.f32 	%f353, %f175, %f1886;
	add.f32 	%f354, %f176, %f1887;
	add.f32 	%f355, %f177, %f1888;
	add.f32 	%f356, %f178, %f1889;
	add.f32 	%f357, %f179, %f1890;
	add.f32 	%f358, %f180, %f1891;
	mul.f32 	%f359, %f377, 0f3F000000;
	mul.f32 	%f1892, %f359, 0f3F22F983;
	cvt.rni.s32.f32 	%r1251, %f1892;
	cvt.rn.f32.s32 	%f1893, %r1251;
	fma.rn.f32 	%f1894, %f1893, 0fBFC90FDA, %f359;
	fma.rn.f32 	%f1895, %f1893, 0fB3A22168, %f1894;
	fma.rn.f32 	%f2190, %f1893, 0fA7C234C5, %f1895;
	abs.f32 	%f361, %f359;
	setp.ltu.f32 	%p312, %f361, 0f47CE4780;
	mov.u32 	%r1239, %r1251;
	mov.f32 	%f2187, %f2190;
	@%p312 bra 	$L__BB0_297;
	setp.neu.f32 	%p313, %f361, 0f7F800000;
	@%p313 bra 	$L__BB0_292;
	mov.f32 	%f1898, 0f00000000;
	mul.rn.f32 	%f2187, %f359, %f1898;
	mov.b32 	%r1239, 0;
	bra.uni 	$L__BB0_297;
$L__BB0_292:
	mov.b32 	%r307, %f359;
	shl.b32 	%r1053, %r307, 8;
	or.b32  	%r308, %r1053, -2147483648;
	mov.b64 	%rd505, 0;
	mov.b32 	%r1236, 0;
	mov.u64 	%rd503, __cudart_i2opi_f;
	mov.u64 	%rd504, %rd1;
$L__BB0_293:
	.pragma "nounroll";
	ld.global.nc.u32 	%r1054, [%rd503];
	mad.wide.u32 	%rd401, %r1054, %r308, %rd505;
	shr.u64 	%rd505, %rd401, 32;
	st.local.u32 	[%rd504], %rd401;
	add.s32 	%r1236, %r1236, 1;
	add.s64 	%rd504, %rd504, 4;
	add.s64 	%rd503, %rd503, 4;
	setp.ne.s32 	%p314, %r1236, 6;
	@%p314 bra 	$L__BB0_293;
	shr.u32 	%r1055, %r307, 23;
	st.local.u32 	[%rd1+24], %rd505;
	and.b32  	%r311, %r1055, 31;
	and.b32  	%r1056, %r1055, 224;
	add.s32 	%r1057, %r1056, -128;
	shr.u32 	%r1058, %r1057, 5;
	mul.wide.u32 	%rd402, %r1058, 4;
	sub.s64 	%rd172, %rd1, %rd402;
	ld.local.u32 	%r1237, [%rd172+24];
	ld.local.u32 	%r1238, [%rd172+20];
	setp.eq.s32 	%p315, %r311, 0;
	@%p315 bra 	$L__BB0_296;
	shf.l.wrap.b32 	%r1237, %r1238, %r1237, %r311;
	ld.local.u32 	%r1059, [%rd172+16];
	shf.l.wrap.b32 	%r1238, %r1059, %r1238, %r311;
$L__BB0_296:
	shr.u32 	%r1060, %r1237, 30;
	shf.l.wrap.b32 	%r1061, %r1238, %r1237, 2;
	shl.b32 	%r1062, %r1238, 2;
	shr.u32 	%r1063, %r1061, 31;
	add.s32 	%r1064, %r1063, %r1060;
	neg.s32 	%r1065, %r1064;
	setp.lt.s32 	%p316, %r307, 0;
	selp.b32 	%r1239, %r1065, %r1064, %p316;
	xor.b32  	%r1066, %r1061, %r307;
	shr.s32 	%r1067, %r1061, 31;
	xor.b32  	%r1068, %r1067, %r1061;
	xor.b32  	%r1069, %r1067, %r1062;
	cvt.u64.u32 	%rd403, %r1068;
	shl.b64 	%rd404, %rd403, 32;
	cvt.u64.u32 	%rd405, %r1069;
	or.b64  	%rd406, %rd404, %rd405;
	cvt.rn.f64.s64 	%fd51, %rd406;
	mul.f64 	%fd52, %fd51, 0d3BF921FB54442D19;
	cvt.rn.f32.f64 	%f1896, %fd52;
	neg.f32 	%f1897, %f1896;
	setp.lt.s32 	%p317, %r1066, 0;
	selp.f32 	%f2187, %f1897, %f1896, %p317;
$L__BB0_297:
	setp.ltu.f32 	%p318, %f361, 0f47CE4780;
	add.s32 	%r1071, %r1239, 1;
	mul.rn.f32 	%f1899, %f2187, %f2187;
	and.b32  	%r1072, %r1239, 1;
	setp.eq.b32 	%p319, %r1072, 1;
	selp.f32 	%f1900, %f2187, 0f3F800000, %p319;
	fma.rn.f32 	%f1901, %f1899, %f1900, 0f00000000;
	fma.rn.f32 	%f1902, %f1899, 0f37CBAC00, 0fBAB607ED;
	selp.f32 	%f1903, 0fB94D4153, %f1902, %p319;
	selp.f32 	%f1904, 0f3C0885E4, 0f3D2AAABB, %p319;
	fma.rn.f32 	%f1905, %f1903, %f1899, %f1904;
	selp.f32 	%f1906, 0fBE2AAAA8, 0fBEFFFFFF, %p319;
	fma.rn.f32 	%f1907, %f1905, %f1899, %f1906;
	fma.rn.f32 	%f1908, %f1907, %f1901, %f1900;
	and.b32  	%r1073, %r1071, 2;
	setp.eq.s32 	%p320, %r1073, 0;
	mov.f32 	%f1909, 0f00000000;
	sub.f32 	%f1910, %f1909, %f1908;
	selp.f32 	%f365, %f1908, %f1910, %p320;
	mov.u32 	%r1243, %r1251;
	mov.f32 	%f2188, %f2190;
	@%p318 bra 	$L__BB0_305;
	setp.neu.f32 	%p321, %f361, 0f7F800000;
	@%p321 bra 	$L__BB0_300;
	mov.f32 	%f1913, 0f00000000;
	mul.rn.f32 	%f2188, %f359, %f1913;
	mov.b32 	%r1243, 0;
	bra.uni 	$L__BB0_305;
$L__BB0_300:
	mov.b32 	%r320, %f359;
	shl.b32 	%r1075, %r320, 8;
	or.b32  	%r321, %r1075, -2147483648;
	mov.b64 	%rd508, 0;
	mov.b32 	%r1240, 0;
	mov.u64 	%rd506, __cudart_i2opi_f;
	mov.u64 	%rd507, %rd1;
$L__BB0_301:
	.pragma "nounroll";
	ld.global.nc.u32 	%r1076, [%rd506];
	mad.wide.u32 	%rd409, %r1076, %r321, %rd508;
	shr.u64 	%rd508, %rd409, 32;
	st.local.u32 	[%rd507], %rd409;
	add.s32 	%r1240, %r1240, 1;
	add.s64 	%rd507, %rd507, 4;
	add.s64 	%rd506, %rd506, 4;
	setp.ne.s32 	%p322, %r1240, 6;
	@%p322 bra 	$L__BB0_301;
	shr.u32 	%r1077, %r320, 23;
	st.local.u32 	[%rd1+24], %rd508;
	and.b32  	%r324, %r1077, 31;
	and.b32  	%r1078, %r1077, 224;
	add.s32 	%r1079, %r1078, -128;
	shr.u32 	%r1080, %r1079, 5;
	mul.wide.u32 	%rd410, %r1080, 4;
	sub.s64 	%rd179, %rd1, %rd410;
	ld.local.u32 	%r1241, [%rd179+24];
	ld.local.u32 	%r1242, [%rd179+20];
	setp.eq.s32 	%p323, %r324, 0;
	@%p323 bra 	$L__BB0_304;
	shf.l.wrap.b32 	%r1241, %r1242, %r1241, %r324;
	ld.local.u32 	%r1081, [%rd179+16];
	shf.l.wrap.b32 	%r1242, %r1081, %r1242, %r324;
$L__BB0_304:
	shr.u32 	%r1082, %r1241, 30;
	shf.l.wrap.b32 	%r1083, %r1242, %r1241, 2;
	shl.b32 	%r1084, %r1242, 2;
	shr.u32 	%r1085, %r1083, 31;
	add.s32 	%r1086, %r1085, %r1082;
	neg.s32 	%r1087, %r1086;
	setp.lt.s32 	%p324, %r320, 0;
	selp.b32 	%r1243, %r1087, %r1086, %p324;
	xor.b32  	%r1088, %r1083, %r320;
	shr.s32 	%r1089, %r1083, 31;
	xor.b32  	%r1090, %r1089, %r1083;
	xor.b32  	%r1091, %r1089, %r1084;
	cvt.u64.u32 	%rd411, %r1090;
	shl.b64 	%rd412, %rd411, 32;
	cvt.u64.u32 	%rd413, %r1091;
	or.b64  	%rd414, %rd412, %rd413;
	cvt.rn.f64.s64 	%fd53, %rd414;
	mul.f64 	%fd54, %fd53, 0d3BF921FB54442D19;
	cvt.rn.f32.f64 	%f1911, %fd54;
	neg.f32 	%f1912, %f1911;
	setp.lt.s32 	%p325, %r1088, 0;
	selp.f32 	%f2188, %f1912, %f1911, %p325;
$L__BB0_305:
	setp.ltu.f32 	%p326, %f361, 0f47CE4780;
	mul.rn.f32 	%f1914, %f2188, %f2188;
	and.b32  	%r1093, %r1243, 1;
	setp.eq.b32 	%p327, %r1093, 1;
	selp.f32 	%f1915, 0f3F800000, %f2188, %p327;
	fma.rn.f32 	%f1916, %f1914, %f1915, 0f00000000;
	fma.rn.f32 	%f1917, %f1914, 0f37CBAC00, 0fBAB607ED;
	selp.f32 	%f1918, %f1917, 0fB94D4153, %p327;
	selp.f32 	%f1919, 0f3D2AAABB, 0f3C0885E4, %p327;
	fma.rn.f32 	%f1920, %f1918, %f1914, %f1919;
	selp.f32 	%f1921, 0fBEFFFFFF, 0fBE2AAAA8, %p327;
	fma.rn.f32 	%f1922, %f1920, %f1914, %f1921;
	fma.rn.f32 	%f1923, %f1922, %f1916, %f1915;
	and.b32  	%r1094, %r1243, 2;
	setp.eq.s32 	%p328, %r1094, 0;
	mov.f32 	%f1924, 0f00000000;
	sub.f32 	%f1925, %f1924, %f1923;
	selp.f32 	%f1926, %f1923, %f1925, %p328;
	neg.f32 	%f369, %f1926;
	mov.u32 	%r1247, %r1251;
	mov.f32 	%f2189, %f2190;
	@%p326 bra 	$L__BB0_313;
	setp.neu.f32 	%p329, %f361, 0f7F800000;
	@%p329 bra 	$L__BB0_308;
	mov.f32 	%f1929, 0f00000000;
	mul.rn.f32 	%f2189, %f359, %f1929;
	mov.b32 	%r1247, 0;
	bra.uni 	$L__BB0_313;
$L__BB0_308:
	mov.b32 	%r333, %f359;
	shl.b32 	%r1096, %r333, 8;
	or.b32  	%r334, %r1096, -2147483648;
	mov.b64 	%rd511, 0;
	mov.b32 	%r1244, 0;
	mov.u64 	%rd509, __cudart_i2opi_f;
	mov.u64 	%rd510, %rd1;
$L__BB0_309:
	.pragma "nounroll";
	ld.global.nc.u32 	%r1097, [%rd509];
	mad.wide.u32 	%rd417, %r1097, %r334, %rd511;
	shr.u64 	%rd511, %rd417, 32;
	st.local.u32 	[%rd510], %rd417;
	add.s32 	%r1244, %r1244, 1;
	add.s64 	%rd510, %rd510, 4;
	add.s64 	%rd509, %rd509, 4;
	setp.ne.s32 	%p330, %r1244, 6;
	@%p330 bra 	$L__BB0_309;
	shr.u32 	%r1098, %r333, 23;
	st.local.u32 	[%rd1+24], %rd511;
	and.b32  	%r337, %r1098, 31;
	and.b32  	%r1099, %r1098, 224;
	add.s32 	%r1100, %r1099, -128;
	shr.u32 	%r1101, %r1100, 5;
	mul.wide.u32 	%rd418, %r1101, 4;
	sub.s64 	%rd186, %rd1, %rd418;
	ld.local.u32 	%r1245, [%rd186+24];
	ld.local.u32 	%r1246, [%rd186+20];
	setp.eq.s32 	%p331, %r337, 0;
	@%p331 bra 	$L__BB0_312;
	shf.l.wrap.b32 	%r1245, %r1246, %r1245, %r337;
	ld.local.u32 	%r1102, [%rd186+16];
	shf.l.wrap.b32 	%r1246, %r1102, %r1246, %r337;
$L__BB0_312:
	shr.u32 	%r1103, %r1245, 30;
	shf.l.wrap.b32 	%r1104, %r1246, %r1245, 2;
	shl.b32 	%r1105, %r1246, 2;
	shr.u32 	%r1106, %r1104, 31;
	add.s32 	%r1107, %r1106, %r1103;
	neg.s32 	%r1108, %r1107;
	setp.lt.s32 	%p332, %r333, 0;
	selp.b32 	%r1247, %r1108, %r1107, %p332;
	xor.b32  	%r1109, %r1104, %r333;
	shr.s32 	%r1110, %r1104, 31;
	xor.b32  	%r1111, %r1110, %r1104;
	xor.b32  	%r1112, %r1110, %r1105;
	cvt.u64.u32 	%rd419, %r1111;
	shl.b64 	%rd420, %rd419, 32;
	cvt.u64.u32 	%rd421, %r1112;
	or.b64  	%rd422, %rd420, %rd421;
	cvt.rn.f64.s64 	%fd55, %rd422;
	mul.f64 	%fd56, %fd55, 0d3BF921FB54442D19;
	cvt.rn.f32.f64 	%f1927, %fd56;
	neg.f32 	%f1928, %f1927;
	setp.lt.s32 	%p333, %r1109, 0;
	selp.f32 	%f2189, %f1928, %f1927, %p333;
$L__BB0_313:
	setp.ltu.f32 	%p334, %f361, 0f47CE4780;
	mul.rn.f32 	%f1930, %f2189, %f2189;
	and.b32  	%r1114, %r1247, 1;
	setp.eq.b32 	%p335, %r1114, 1;
	selp.f32 	%f1931, 0f3F800000, %f2189, %p335;
	fma.rn.f32 	%f1932, %f1930, %f1931, 0f00000000;
	fma.rn.f32 	%f1933, %f1930, 0f37CBAC00, 0fBAB607ED;
	selp.f32 	%f1934, %f1933, 0fB94D4153, %p335;
	selp.f32 	%f1935, 0f3D2AAABB, 0f3C0885E4, %p335;
	fma.rn.f32 	%f1936, %f1934, %f1930, %f1935;
	selp.f32 	%f1937, 0fBEFFFFFF, 0fBE2AAAA8, %p335;
	fma.rn.f32 	%f1938, %f1936, %f1930, %f1937;
	fma.rn.f32 	%f1939, %f1938, %f1932, %f1931;
	and.b32  	%r1115, %r1247, 2;
	setp.eq.s32 	%p336, %r1115, 0;
	mov.f32 	%f1940, 0f00000000;
	sub.f32 	%f1941, %f1940, %f1939;
	selp.f32 	%f373, %f1939, %f1941, %p336;
	@%p334 bra 	$L__BB0_321;
	setp.neu.f32 	%p337, %f361, 0f7F800000;
	@%p337 bra 	$L__BB0_316;
	mov.f32 	%f1944, 0f00000000;
	mul.rn.f32 	%f2190, %f359, %f1944;
	mov.b32 	%r1251, 0;
	bra.uni 	$L__BB0_321;
$L__BB0_316:
	mov.b32 	%r346, %f359;
	shl.b32 	%r1117, %r346, 8;
	or.b32  	%r347, %r1117, -2147483648;
	mov.b64 	%rd514, 0;
	mov.b32 	%r1248, 0;
	mov.u64 	%rd512, __cudart_i2opi_f;
	mov.u64 	%rd513, %rd1;
$L__BB0_317:
	.pragma "nounroll";
	ld.global.nc.u32 	%r1118, [%rd512];
	mad.wide.u32 	%rd425, %r1118, %r347, %rd514;
	shr.u64 	%rd514, %rd425, 32;
	st.local.u32 	[%rd513], %rd425;
	add.s32 	%r1248, %r1248, 1;
	add.s64 	%rd513, %rd513, 4;
	add.s64 	%rd512, %rd512, 4;
	setp.ne.s32 	%p338, %r1248, 6;
	@%p338 bra 	$L__BB0_317;
	shr.u32 	%r1119, %r346, 23;
	st.local.u32 	[%rd1+24], %rd514;
	and.b32  	%r350, %r1119, 31;
	and.b32  	%r1120, %r1119, 224;
	add.s32 	%r1121, %r1120, -128;
	shr.u32 	%r1122, %r1121, 5;
	mul.wide.u32 	%rd426, %r1122, 4;
	sub.s64 	%rd193, %rd1, %rd426;
	ld.local.u32 	%r1249, [%rd193+24];
	ld.local.u32 	%r1250, [%rd193+20];
	setp.eq.s32 	%p339, %r350, 0;
	@%p339 bra 	$L__BB0_320;
	shf.l.wrap.b32 	%r1249, %r1250, %r1249, %r350;
	ld.local.u32 	%r1123, [%rd193+16];
	shf.l.wrap.b32 	%r1250, %r1123, %r1250, %r350;
$L__BB0_320:
	shr.u32 	%r1124, %r1249, 30;
	shf.l.wrap.b32 	%r1125, %r1250, %r1249, 2;
	shl.b32 	%r1126, %r1250, 2;
	shr.u32 	%r1127, %r1125, 31;
	add.s32 	%r1128, %r1127, %r1124;
	neg.s32 	%r1129, %r1128;
	setp.lt.s32 	%p340, %r346, 0;
	selp.b32 	%r1251, %r1129, %r1128, %p340;
	xor.b32  	%r1130, %r1125, %r346;
	shr.s32 	%r1131, %r1125, 31;
	xor.b32  	%r1132, %r1131, %r1125;
	xor.b32  	%r1133, %r1131, %r1126;
	cvt.u64.u32 	%rd427, %r1132;
	shl.b64 	%rd428, %rd427, 32;
	cvt.u64.u32 	%rd429, %r1133;
	or.b64  	%rd430, %rd428, %rd429;
	cvt.rn.f64.s64 	%fd57, %rd430;
	mul.f64 	%fd58, %fd57, 0d3BF921FB54442D19;
	cvt.rn.f32.f64 	%f1942, %fd58;
	neg.f32 	%f1943, %f1942;
	setp.lt.s32 	%p341, %r1130, 0;
	selp.f32 	%f2190, %f1943, %f1942, %p341;
$L__BB0_321:
	fma.rn.f32 	%f1945, %f377, 0f00000000, 0f00000000;
	mul.f32 	%f1946, %f1945, %f369;
	add.s32 	%r1135, %r1251, 1;
	mul.rn.f32 	%f1947, %f2190, %f2190;
	and.b32  	%r1136, %r1251, 1;
	setp.eq.b32 	%p342, %r1136, 1;
	selp.f32 	%f1948, %f2190, 0f3F800000, %p342;
	fma.rn.f32 	%f1949, %f1947, %f1948, 0f00000000;
	fma.rn.f32 	%f1950, %f1947, 0f37CBAC00, 0fBAB607ED;
	selp.f32 	%f1951, 0fB94D4153, %f1950, %p342;
	selp.f32 	%f1952, 0f3C0885E4, 0f3D2AAABB, %p342;
	fma.rn.f32 	%f1953, %f1951, %f1947, %f1952;
	selp.f32 	%f1954, 0fBE2AAAA8, 0fBEFFFFFF, %p342;
	fma.rn.f32 	%f1955, %f1953, %f1947, %f1954;
	fma.rn.f32 	%f1956, %f1955, %f1949, %f1948;
	and.b32  	%r1137, %r1135, 2;
	setp.eq.s32 	%p343, %r1137, 0;
	mov.f32 	%f1957, 0f00000000;
	sub.f32 	%f1958, %f1957, %f1956;
	selp.f32 	%f1959, %f1956, %f1958, %p343;
	mul.f32 	%f1960, %f1945, %f1959;
	mul.f32 	%f1961, %f373, 0f00000000;
	fma.rn.f32 	%f1962, %f1960, 0f00000000, %f1961;
	add.f32 	%f1963, %f1961, %f1960;
	neg.f32 	%f1964, %f1961;
	neg.f32 	%f1965, %f373;
	mul.f32 	%f1966, %f1946, 0f00000000;
	fma.rn.f32 	%f1967, %f365, 0f00000000, %f1966;
	mul.f32 	%f1968, %f351, %f1964;
	mul.f32 	%f1969, %f350, %f1962;
	sub.f32 	%f1970, %f1968, %f1969;
	mul.f32 	%f1971, %f352, %f1964;
	sub.f32 	%f1972, %f1971, %f1969;
	mul.f32 	%f1973, %f350, %f1961;
	fma.rn.f32 	%f1974, %f365, 0f00000000, %f1973;
	sub.f32 	%f1975, %f1967, %f1970;
	sub.f32 	%f1976, %f1967, %f1972;
	mul.f32 	%f1977, %f354, %f1964;
	mul.f32 	%f1978, %f353, %f1962;
	sub.f32 	%f1979, %f1977, %f1978;
	mul.f32 	%f1980, %f355, %f1964;
	sub.f32 	%f1981, %f1980, %f1978;
	mul.f32 	%f1982, %f353, %f1961;
	add.f32 	%f1983, %f1982, %f1974;
	sub.f32 	%f1984, %f1975, %f1979;
	sub.f32 	%f1985, %f1976, %f1981;
	mul.f32 	%f1986, %f357, %f1965;
	mul.f32 	%f1987, %f356, %f1963;
	sub.f32 	%f1988, %f1986, %f1987;
	mul.f32 	%f1989, %f358, %f1965;
	sub.f32 	%f1990, %f1989, %f1987;
	fma.rn.f32 	%f1991, %f356, %f373, %f1983;
	sub.f32 	%f1992, %f1984, %f1988;
	sub.f32 	%f1993, %f1985, %f1990;
	mul.f32 	%f1994, %f350, %f1946;
	fma.rn.f32 	%f1995, %f351, %f365, %f1994;
	fma.rn.f32 	%f1996, %f352, %f365, %f1994;
	mul.f32 	%f1997, %f1961, 0f80000000;
	fma.rn.f32 	%f1998, %f1962, 0f80000000, %f1997;
	fma.rn.f32 	%f1999, %f350, %f365, %f1997;
	add.f32 	%f2000, %f1995, %f1998;
	add.f32 	%f2001, %f1996, %f1998;
	mul.f32 	%f2002, %f357, %f1964;
	mul.f32 	%f2003, %f356, %f1962;
	sub.f32 	%f2004, %f2002, %f2003;
	mul.f32 	%f2005, %f358, %f1964;
	sub.f32 	%f2006, %f2005, %f2003;
	mul.f32 	%f2007, %f356, %f1961;
	sub.f32 	%f2008, %f1999, %f2007;
	add.f32 	%f2009, %f2004, %f2000;
	add.f32 	%f2010, %f2006, %f2001;
	mul.f32 	%f2011, %f354, %f1965;
	mul.f32 	%f2012, %f353, %f1963;
	sub.f32 	%f2013, %f2011, %f2012;
	mul.f32 	%f2014, %f355, %f1965;
	sub.f32 	%f2015, %f2014, %f2012;
	fma.rn.f32 	%f2016, %f353, %f373, %f2008;
	sub.f32 	%f2017, %f2009, %f2013;
	sub.f32 	%f2018, %f2010, %f2015;
	mul.f32 	%f2019, %f353, %f1946;
	fma.rn.f32 	%f2020, %f354, %f365, %f2019;
	fma.rn.f32 	%f2021, %f355, %f365, %f2019;
	fma.rn.f32 	%f2022, %f353, %f365, %f2007;
	sub.f32 	%f2023, %f2020, %f2004;
	sub.f32 	%f2024, %f2021, %f2006;
	add.f32 	%f2025, %f1997, %f2022;
	add.f32 	%f2026, %f1998, %f2023;
	add.f32 	%f2027, %f1998, %f2024;
	mul.f32 	%f2028, %f351, %f1965;
	mul.f32 	%f2029, %f350, %f1963;
	sub.f32 	%f2030, %f2028, %f2029;
	mul.f32 	%f2031, %f352, %f1965;
	sub.f32 	%f2032, %f2031, %f2029;
	mul.f32 	%f2033, %f350, %f373;
	sub.f32 	%f2034, %f2025, %f2033;
	add.f32 	%f2035, %f2030, %f2026;
	add.f32 	%f2036, %f2032, %f2027;
	mul.f32 	%f2037, %f356, %f365;
	mul.f32 	%f2038, %f356, %f1946;
	fma.rn.f32 	%f2039, %f357, %f365, %f2038;
	fma.rn.f32 	%f2040, %f358, %f365, %f2038;
	sub.f32 	%f2041, %f2037, %f1982;
	add.f32 	%f2042, %f2039, %f1979;
	add.f32 	%f2043, %f2040, %f1981;
	fma.rn.f32 	%f2044, %f350, %f1961, %f2041;
	sub.f32 	%f2045, %f2042, %f1970;
	sub.f32 	%f2046, %f2043, %f1972;
	mul.f32 	%f2047, %f1963, 0f80000000;
	fma.rn.f32 	%f2048, %f373, 0f80000000, %f2047;
	fma.rn.f32 	%f2049, %f373, 0f80000000, %f2044;
	add.f32 	%f2050, %f2048, %f2045;
	add.f32 	%f2051, %f2048, %f2046;
	mul.f32 	%f2052, %f1961, %f1991;
	mul.f32 	%f2053, %f1961, %f1992;
	fma.rn.f32 	%f2054, %f1991, %f1962, %f2053;
	mul.f32 	%f2055, %f1961, %f1993;
	fma.rn.f32 	%f2056, %f1991, %f1962, %f2055;
	mul.f32 	%f2057, %f365, %f2017;
	fma.rn.f32 	%f2058, %f1946, %f2016, %f2057;
	mul.f32 	%f2059, %f365, %f2018;
	fma.rn.f32 	%f2060, %f1946, %f2016, %f2059;
	fma.rn.f32 	%f2061, %f365, %f2016, %f2052;
	add.f32 	%f2062, %f2054, %f2058;
	add.f32 	%f2063, %f2056, %f2060;
	mul.f32 	%f2064, %f373, %f2035;
	fma.rn.f32 	%f2065, %f2034, %f1963, %f2064;
	mul.f32 	%f2066, %f373, %f2036;
	fma.rn.f32 	%f2067, %f2034, %f1963, %f2066;
	fma.rn.f32 	%f2068, %f373, %f2034, %f2061;
	add.f32 	%f2069, %f2065, %f2062;
	add.f32 	%f2070, %f2067, %f2063;
	mul.f32 	%f2071, %f1961, %f2049;
	mul.f32 	%f2072, %f1961, %f2050;
	fma.rn.f32 	%f2073, %f2049, %f1962, %f2072;
	mul.f32 	%f2074, %f1961, %f2051;
	fma.rn.f32 	%f2075, %f2049, %f1962, %f2074;
	sub.f32 	%f2076, %f2068, %f2071;
	sub.f32 	%f2077, %f2069, %f2073;
	sub.f32 	%f2078, %f2070, %f2075;
	mul.f32 	%f2079, %f373, %f2016;
	mul.f32 	%f2080, %f373, %f2017;
	fma.rn.f32 	%f2081, %f2016, %f1963, %f2080;
	mul.f32 	%f2082, %f373, %f2018;
	fma.rn.f32 	%f2083, %f2016, %f1963, %f2082;
	sub.f32 	%f2084, %f2052, %f2079;
	sub.f32 	%f2085, %f2054, %f2081;
	sub.f32 	%f2086, %f2056, %f2083;
	mul.f32 	%f2087, %f365, %f2035;
	fma.rn.f32 	%f2088, %f1946, %f2034, %f2087;
	mul.f32 	%f2089, %f365, %f2036;
	fma.rn.f32 	%f2090, %f1946, %f2034, %f2089;
	fma.rn.f32 	%f2091, %f365, %f2034, %f2084;
	add.f32 	%f2092, %f2088, %f2085;
	add.f32 	%f2093, %f2090, %f2086;
	add.f32 	%f2094, %f2071, %f2091;
	add.f32 	%f2095, %f2073, %f2092;
	add.f32 	%f2096, %f2075, %f2093;
	mul.f32 	%f2097, %f373, %f1992;
	fma.rn.f32 	%f2098, %f1991, %f1963, %f2097;
	mul.f32 	%f2099, %f373, %f1993;
	fma.rn.f32 	%f2100, %f1991, %f1963, %f2099;
	mul.f32 	%f2101, %f1961, %f2016;
	mul.f32 	%f2102, %f1961, %f2017;
	fma.rn.f32 	%f2103, %f2016, %f1962, %f2102;
	mul.f32 	%f2104, %f1961, %f2018;
	fma.rn.f32 	%f2105, %f2016, %f1962, %f2104;
	fma.rn.f32 	%f2106, %f373, %f1991, %f2101;
	add.f32 	%f2107, %f2098, %f2103;
	add.f32 	%f2108, %f2100, %f2105;
	mul.f32 	%f2109, %f1961, %f2034;
	mul.f32 	%f2110, %f1961, %f2035;
	fma.rn.f32 	%f2111, %f2034, %f1962, %f2110;
	mul.f32 	%f2112, %f1961, %f2036;
	fma.rn.f32 	%f2113, %f2034, %f1962, %f2112;
	sub.f32 	%f2114, %f2106, %f2109;
	sub.f32 	%f2115, %f2107, %f2111;
	sub.f32 	%f2116, %f2108, %f2113;
	mul.f32 	%f2117, %f365, %f2050;
	fma.rn.f32 	%f2118, %f1946, %f2049, %f2117;
	mul.f32 	%f2119, %f365, %f2051;
	fma.rn.f32 	%f2120, %f1946, %f2049, %f2119;
	fma.rn.f32 	%f2121, %f365, %f2049, %f2114;
	add.f32 	%f2122, %f2118, %f2115;
	add.f32 	%f2123, %f2120, %f2116;
	st.param.v4.f32 	[func_retval0], {%f2076, %f2077, %f2078, %f2094};
	st.param.v4.f32 	[func_retval0+16], {%f2095, %f2096, %f2121, %f2122};
	st.param.f32 	[func_retval0+32], %f2123;
	ret;

}
.func  (.param .align 16 .b8 func_retval0[36]) _Z8ev_twist3jetS_f(
	.param .align 16 .b8 _Z8ev_twist3jetS_f_param_0[12],
	.param .align 16 .b8 _Z8ev_twist3jetS_f_param_1[12],
	.param .b32 _Z8ev_twist3jetS_f_param_2
)
{
	.local .align 4 .b8 	__local_depot1[28];
	.reg .b64 	%SP;
	.reg .b64 	%SPL;
	.reg .pred 	%p<361>;
	.reg .b32 	%r<1328>;
	.reg .b32 	%f<2539>;
	.reg .b64 	%rd<551>;
	.reg .b64 	%fd<64>;

	mov.u64 	%SPL, __local_depot1;
	ld.param.v2.f32 	{%f409, %f410}, [_Z8ev_twist3jetS_f_param_0];
	ld.param.v2.f32 	{%f412, %f413}, [_Z8ev_twist3jetS_f_param_1];
	ld.param.f32 	%f415, [_Z8ev_twist3jetS_f_param_2];
	add.u64 	%rd1, %SPL, 0;
	mul.f32 	%f2, %f415, 0f3F000000;
	cvt.f64.f32 	%fd1, %f412;
	setp.gtu.f64 	%p1, %fd1, 0d3FF921FB54442D18;
	@%p1 bra 	$L__BB1_9;
	abs.f32 	%f3, %f412;
	setp.eq.f32 	%p2, %f412, 0f3F800000;
	mov.f32 	%f2471, 0f3F800000;
	@%p2 bra 	$L__BB1_6;
	setp.num.f32 	%p3, %f3, %f3;
	@%p3 bra 	$L__BB1_4;
	mov.f32 	%f472, 0f40000000;
	add.rn.f32 	%f2471, %f412, %f472;
	bra.uni 	$L__BB1_6;
$L__BB1_4:
	setp.lt.f32 	%p4, %f3, 0f00800000;
	mul.f32 	%f417, %f3, 0f4B800000;
	selp.f32 	%f418, %f417, %f3, %p4;
	mov.b32 	%r389, %f418;
	add.s32 	%r390, %r389, -1060439283;
	and.b32  	%r391, %r390, -8388608;
	sub.s32 	%r392, %r389, %r391;
	mov.b32 	%f419, %r392;
	cvt.rn.f32.s32 	%f420, %r391;
	selp.f32 	%f421, 0fC1C00000, 0f00000000, %p4;
	fma.rn.f32 	%f422, %f420, 0f34000000, %f421;
	add.f32 	%f423, %f419, 0fBF800000;
	add.f32 	%f424, %f419, 0f3F800000;
	rcp.approx.ftz.f32 	%f425, %f424;
	add.f32 	%f426, %f423, %f423;
	mul.f32 	%f427, %f426, %f425;
	mul.f32 	%f428, %f427, %f427;
	neg.f32 	%f429, %f427;
	sub.f32 	%f430, %f423, %f427;
	add.f32 	%f431, %f430, %f430;
	fma.rn.f32 	%f432, %f429, %f423, %f431;
	mul.rn.f32 	%f433, %f425, %f432;
	fma.rn.f32 	%f434, %f428, 0f3A2C32E4, 0f3B52E7DB;
	fma.rn.f32 	%f435, %f434, %f428, 0f3C93BB73;
	fma.rn.f32 	%f436, %f435, %f428, 0f3DF6384F;
	mul.rn.f32 	%f437, %f436, %f428;
	fma.rn.f32 	%f438, %f427, 0f3FB8AA3B, %f422;
	mul.f32 	%f439, %f437, 0f40400000;
	sub.f32 	%f440, %f422, %f438;
	fma.rn.f32 	%f441, %f427, 0f3FB8AA3B, %f440;
	fma.rn.f32 	%f442, %f433, 0f3FB8AA3B, %f441;
	fma.rn.f32 	%f443, %f427, 0f32A55E34, %f442;
	fma.rn.f32 	%f444, %f439, %f433, %f443;
	fma.rn.f32 	%f445, %f437, %f427, %f444;
	add.rn.f32 	%f446, %f438, %f445;
	mov.f32 	%f447, 0f40000000;
	mul.rn.f32 	%f448, %f446, %f447;
	cvt.rni.f32.f32 	%f449, %f448;
	sub.f32 	%f450, %f448, %f449;
	neg.f32 	%f451, %f448;
	fma.rn.f32 	%f452, %f446, 0f40000000, %f451;
	neg.f32 	%f453, %f438;
	add.rn.f32 	%f454, %f446, %f453;
	neg.f32 	%f455, %f454;
	add.rn.f32 	%f456, %f445, %f455;
	fma.rn.f32 	%f457, %f456, 0f40000000, %f452;
	add.f32 	%f458, %f450, %f457;
	setp.gt.f32 	%p5, %f449, 0f00000000;
	selp.b32 	%r393, 0, -2097152000, %p5;
	setp.neu.f32 	%p6, %f412, 0f00000000;
	setp.neu.f32 	%p7, %f3, 0f7F800000;
	setp.lt.f32 	%p8, %f448, 0f00000000;
	selp.f32 	%f459, 0f00000000, 0f7F800000, %p8;
	abs.f32 	%f460, %f448;
	setp.gt.f32 	%p9, %f460, 0f43180000;
	cvt.rzi.s32.f32 	%r394, %f449;
	shl.b32 	%r395, %r394, 23;
	sub.s32 	%r396, %r395, %r393;
	mov.b32 	%f461, %r396;
	add.s32 	%r397, %r393, 2130706432;
	mov.b32 	%f462, %r397;
	fma.rn.f32 	%f463, %f458, 0f391FCB8E, 0f3AAF85ED;
	fma.rn.f32 	%f464, %f463, %f458, 0f3C1D9856;
	fma.rn.f32 	%f465, %f464, %f458, 0f3D6357BB;
	fma.rn.f32 	%f466, %f465, %f458, 0f3E75FDEC;
	fma.rn.f32 	%f467, %f466, %f458, 0f3F317218;
	fma.rn.f32 	%f468, %f467, %f458, 0f3F800000;
	mul.f32 	%f469, %f468, %f462;
	mul.f32 	%f470, %f469, %f461;
	selp.f32 	%f2471, %f459, %f470, %p9;
	and.pred  	%p10, %p6, %p7;
	@%p10 bra 	$L__BB1_6;
	add.f32 	%f471, %f412, %f412;
	mov.b32 	%r398, %f471;
	and.b32  	%r399, %r398, 2147483647;
	mov.b32 	%f2471, %r399;
$L__BB1_6:
	setp.eq.f32 	%p11, %f412, 0f00000000;
	mov.f32 	%f2472, 0f00000000;
	@%p11 bra 	$L__BB1_8;
	add.f32 	%f474, %f2471, %f2471;
	div.rn.f32 	%f2472, %f474, %f412;
$L__BB1_8:
	mul.f32 	%f475, %f2472, 0f00000000;
	mul.f32 	%f476, %f2471, 0f3F22F983;
	mul.f32 	%f477, %f2471, 0f00000000;
	mul.f32 	%f478, %f2472, 0f3F22F983;
	sub.f32 	%f479, %f477, %f478;
	mul.f32 	%f480, %f475, 0f3F22F983;
	sub.f32 	%f481, %f477, %f480;
	add.f32 	%f482, %f412, %f412;
	fma.rn.f32 	%f483, %f412, 0f00000000, 0f40000000;
	fma.rn.f32 	%f484, %f412, 0f00000000, 0f00000000;
	sub.f32 	%f2477, %f482, %f476;
	add.f32 	%f2476, %f483, %f479;
	add.f32 	%f2475, %f484, %f481;
	bra.uni 	$L__BB1_17;
$L__BB1_9:
	abs.f32 	%f13, %f412;
	setp.eq.f32 	%p12, %f412, 0f3F800000;
	mov.f32 	%f2473, 0f3F800000;
	@%p12 bra 	$L__BB1_14;
	setp.num.f32 	%p13, %f13, %f13;
	@%p13 bra 	$L__BB1_12;
	mov.f32 	%f541, 0f40000000;
	add.rn.f32 	%f2473, %f412, %f541;
	bra.uni 	$L__BB1_14;
$L__BB1_12:
	setp.lt.f32 	%p14, %f13, 0f00800000;
	mul.f32 	%f486, %f13, 0f4B800000;
	selp.f32 	%f487, %f486, %f13, %p14;
	mov.b32 	%r400, %f487;
	add.s32 	%r401, %r400, -1060439283;
	and.b32  	%r402, %r401, -8388608;
	sub.s32 	%r403, %r400, %r402;
	mov.b32 	%f488, %r403;
	cvt.rn.f32.s32 	%f489, %r402;
	selp.f32 	%f490, 0fC1C00000, 0f00000000, %p14;
	fma.rn.f32 	%f491, %f489, 0f34000000, %f490;
	add.f32 	%f492, %f488, 0fBF800000;
	add.f32 	%f493, %f488, 0f3F800000;
	rcp.approx.ftz.f32 	%f494, %f493;
	add.f32 	%f495, %f492, %f492;
	mul.f32 	%f496, %f495, %f494;
	mul.f32 	%f497, %f496, %f496;
	neg.f32 	%f498, %f496;
	sub.f32 	%f499, %f492, %f496;
	add.f32 	%f500, %f499, %f499;
	fma.rn.f32 	%f501, %f498, %f492, %f500;
	mul.rn.f32 	%f502, %f494, %f501;
	fma.rn.f32 	%f503, %f497, 0f3A2C32E4, 0f3B52E7DB;
	fma.rn.f32 	%f504, %f503, %f497, 0f3C93BB73;
	fma.rn.f32 	%f505, %f504, %f497, 0f3DF6384F;
	mul.rn.f32 	%f506, %f505, %f497;
	fma.rn.f32 	%f507, %f496, 0f3FB8AA3B, %f491;
	mul.f32 	%f508, %f506, 0f40400000;
	sub.f32 	%f509, %f491, %f507;
	fma.rn.f32 	%f510, %f496, 0f3FB8AA3B, %f509;
	fma.rn.f32 	%f511, %f502, 0f3FB8AA3B, %f510;
	fma.rn.f32 	%f512, %f496, 0f32A55E34, %f511;
	fma.rn.f32 	%f513, %f508, %f502, %f512;
	fma.rn.f32 	%f514, %f506, %f496, %f513;
	add.rn.f32 	%f515, %f507, %f514;
	mov.f32 	%f516, 0f40000000;
	mul.rn.f32 	%f517, %f515, %f516;
	cvt.rni.f32.f32 	%f518, %f517;
	sub.f32 	%f519, %f517, %f518;
	neg.f32 	%f520, %f517;
	fma.rn.f32 	%f521, %f515, 0f40000000, %f520;
	neg.f32 	%f522, %f507;
	add.rn.f32 	%f523, %f515, %f522;
	neg.f32 	%f524, %f523;
	add.rn.f32 	%f525, %f514, %f524;
	fma.rn.f32 	%f526, %f525, 0f40000000, %f521;
	add.f32 	%f527, %f519, %f526;
	setp.gt.f32 	%p15, %f518, 0f00000000;
	selp.b32 	%r404, 0, -2097152000, %p15;
	setp.neu.f32 	%p16, %f412, 0f00000000;
	setp.neu.f32 	%p17, %f13, 0f7F800000;
	setp.lt.f32 	%p18, %f517, 0f00000000;
	selp.f32 	%f528, 0f00000000, 0f7F800000, %p18;
	abs.f32 	%f529, %f517;
	setp.gt.f32 	%p19, %f529, 0f43180000;
	cvt.rzi.s32.f32 	%r405, %f518;
	shl.b32 	%r406, %r405, 23;
	sub.s32 	%r407, %r406, %r404;
	mov.b32 	%f530, %r407;
	add.s32 	%r408, %r404, 2130706432;
	mov.b32 	%f531, %r408;
	fma.rn.f32 	%f532, %f527, 0f391FCB8E, 0f3AAF85ED;
	fma.rn.f32 	%f533, %f532, %f527, 0f3C1D9856;
	fma.rn.f32 	%f534, %f533, %f527, 0f3D6357BB;
	fma.rn.f32 	%f535, %f534, %f527, 0f3E75FDEC;
	fma.rn.f32 	%f536, %f535, %f527, 0f3F317218;
	fma.rn.f32 	%f537, %f536, %f527, 0f3F800000;
	mul.f32 	%f538, %f537, %f531;
	mul.f32 	%f539, %f538, %f530;
	selp.f32 	%f2473, %f528, %f539, %p19;
	and.pred  	%p20, %p16, %p17;
	@%p20 bra 	$L__BB1_14;
	add.f32 	%f540, %f412, %f412;
	mov.b32 	%r409, %f540;
	and.b32  	%r410, %r409, 2147483647;
	mov.b32 	%f2473, %r410;
$L__BB1_14:
	setp.eq.f32 	%p21, %f412, 0f00000000;
	mov.f32 	%f2474, 0f00000000;
	@%p21 bra 	$L__BB1_16;
	add.f32 	%f543, %f2473, %f2473;
	div.rn.f32 	%f2474, %f543, %f412;
$L__BB1_16:
	mul.f32 	%f544, %f2474, 0f00000000;
	mul.f32 	%f545, %f2473, 0f3F22F983;
	mul.f32 	%f546, %f2474, 0f3F22F983;
	fma.rn.f32 	%f547, %f2473, 0f00000000, %f546;
	mul.f32 	%f548, %f544, 0f3F22F983;
	fma.rn.f32 	%f549, %f2473, 0f00000000, %f548;
	add.f32 	%f550, %f412, %f412;
	fma.rn.f32 	%f551, %f412, 0f00000000, 0f40000000;
	fma.rn.f32 	%f552, %f412, 0f00000000, 0f00000000;
	sub.f32 	%f553, %f545, %f550;
	sub.f32 	%f554, %f547, %f551;
	sub.f32 	%f555, %f549, %f552;
	add.f32 	%f2477, %f553, 0f40490FDB;
	add.f32 	%f2476, %f554, 0f00000000;
	add.f32 	%f2475, %f555, 0f00000000;
$L__BB1_17:
	mov.f32 	%f556, 0f00000000;
	mul.rn.f32 	%f557, %f556, %f556;
	fma.rn.f32 	%f558, %f557, 0f00000000, 0f00000000;
	fma.rn.f32 	%f559, %f557, 0fB94D4153, 0f3C0885E4;
	fma.rn.f32 	%f560, %f559, %f557, 0fBE2AAAA8;
	fma.rn.f32 	%f26, %f560, %f558, 0f00000000;
	add.f32 	%f561, %f557, 0f00000000;
	fma.rn.f32 	%f562, %f557, 0f37CBAC00, 0fBAB607ED;
	fma.rn.f32 	%f563, %f562, %f557, 0f3D2AAABB;
	fma.rn.f32 	%f564, %f563, %f557, 0fBEFFFFFF;
	fma.rn.f32 	%f27, %f564, %f561, 0f3F800000;
	mul.f32 	%f28, %f27, 0f00000000;
	mul.f32 	%f29, %f26, 0f00000000;
	fma.rn.f32 	%f30, %f28, 0f3F666666, %f29;
	mul.f32 	%f31, %f27, 0f3F666666;
	add.f32 	%f32, %f29, %f31;
	mul.f32 	%f565, %f2477, 0f3F22F983;
	cvt.rni.s32.f32 	%r1229, %f565;
	cvt.rn.f32.s32 	%f566, %r1229;
	fma.rn.f32 	%f567, %f566, 0fBFC90FDA, %f2477;
	fma.rn.f32 	%f568, %f566, 0fB3A22168, %f567;
	fma.rn.f32 	%f2483, %f566, 0fA7C234C5, %f568;
	abs.f32 	%f34, %f2477;
	setp.ltu.f32 	%p22, %f34, 0f47CE4780;
	mov.u32 	%r1209, %r1229;
	mov.f32 	%f2478, %f2483;
	@%p22 bra 	$L__BB1_25;
	setp.neu.f32 	%p23, %f34, 0f7F800000;
	@%p23 bra 	$L__BB1_20;
	mov.f32 	%f571, 0f00000000;
	mul.rn.f32 	%f2478, %f2477, %f571;
	mov.b32 	%r1209, 0;
	bra.uni 	$L__BB1_25;
$L__BB1_20:
	mov.b32 	%r2, %f2477;
	shl.b32 	%r412, %r2, 8;
	or.b32  	%r3, %r412, -2147483648;
	mov.b64 	%rd463, 0;
	mov.b32 	%r1206, 0;
	mov.u64 	%rd461, __cudart_i2opi_f;
	mov.u64 	%rd462, %rd1;
$L__BB1_21:
	.pragma "nounroll";
	ld.global.nc.u32 	%r413, [%rd461];
	mad.wide.u32 	%rd211, %r413, %r3, %rd463;
	shr.u64 	%rd463, %rd211, 32;
	st.local.u32 	[%rd462], %rd211;
	add.s32 	%r1206, %r1206, 1;
	add.s64 	%rd462, %rd462, 4;
	add.s64 	%rd461, %rd461, 4;
	setp.ne.s32 	%p24, %r1206, 6;
	@%p24 bra 	$L__BB1_21;
	shr.u32 	%r414, %r2, 23;
	st.local.u32 	[%rd1+24], %rd463;
	and.b32  	%r6, %r414, 31;
	and.b32  	%r415, %r414, 224;
	add.s32 	%r416, %r415, -128;
	shr.u32 	%r417, %r416, 5;
	mul.wide.u32 	%rd212, %r417, 4;
	sub.s64 	%rd8, %rd1, %rd212;
	ld.local.u32 	%r1207, [%rd8+24];
	ld.local.u32 	%r1208, [%rd8+20];
	setp.eq.s32 	%p25, %r6, 0;
	@%p25 bra 	$L__BB1_24;
	shf.l.wrap.b32 	%r1207, %r1208, %r1207, %r6;
	ld.local.u32 	%r418, [%rd8+16];
	shf.l.wrap.b32 	%r1208, %r418, %r1208, %r6;
$L__BB1_24:
	shr.u32 	%r419, %r1207, 30;
	shf.l.wrap.b32 	%r420, %r1208, %r1207, 2;
	shl.b32 	%r421, %r1208, 2;
	shr.u32 	%r422, %r420, 31;
	add.s32 	%r423, %r422, %r419;
	neg.s32 	%r424, %r423;
	setp.lt.s32 	%p26, %r2, 0;
	selp.b32 	%r1209, %r424, %r423, %p26;
	xor.b32  	%r425, %r420, %r2;
	shr.s32 	%r426, %r420, 31;
	xor.b32  	%r427, %r426, %r420;
	xor.b32  	%r428, %r426, %r421;
	cvt.u64.u32 	%rd213, %r427;
	shl.b64 	%rd214, %rd213, 32;
	cvt.u64.u32 	%rd215, %r428;
	or.b64  	%rd216, %rd214, %rd215;
	cvt.rn.f64.s64 	%fd2, %rd216;
	mul.f64 	%fd3, %fd2, 0d3BF921FB54442D19;
	cvt.rn.f32.f64 	%f569, %fd3;
	neg.f32 	%f570, %f569;
	setp.lt.s32 	%p27, %r425, 0;
	selp.f32 	%f2478, %f570, %f569, %p27;
$L__BB1_25:
	setp.ltu.f32 	%p28, %f34, 0f47CE4780;
	mul.rn.f32 	%f572, %f2478, %f2478;
	and.b32  	%r430, %r1209, 1;
	setp.eq.b32 	%p29, %r430, 1;
	selp.f32 	%f573, 0f3F800000, %f2478, %p29;
	fma.rn.f32 	%f574, %f572, %f573, 0f00000000;
	fma.rn.f32 	%f575, %f572, 0f37CBAC00, 0fBAB607ED;
	selp.f32 	%f576, %f575, 0fB94D4153, %p29;
	selp.f32 	%f577, 0f3D2AAABB, 0f3C0885E4, %p29;
	fma.rn.f32 	%f578, %f576, %f572, %f577;
	selp.f32 	%f579, 0fBEFFFFFF, 0fBE2AAAA8, %p29;
	fma.rn.f32 	%f580, %f578, %f572, %f579;
	fma.rn.f32 	%f581, %f580, %f574, %f573;
	and.b32  	%r431, %r1209, 2;
	setp.eq.s32 	%p30, %r431, 0;
	mov.f32 	%f582, 0f00000000;
	sub.f32 	%f583, %f582, %f581;
	selp.f32 	%f38, %f581, %f583, %p30;
	mov.u32 	%r1213, %r1229;
	mov.f32 	%f2479, %f2483;
	@%p28 bra 	$L__BB1_33;
	setp.neu.f32 	%p31, %f34, 0f7F800000;
	@%p31 bra 	$L__BB1_28;
	mov.f32 	%f586, 0f00000000;
	mul.rn.f32 	%f2479, %f2477, %f586;
	mov.b32 	%r1213, 0;
	bra.uni 	$L__BB1_33;
$L__BB1_28:
	mov.b32 	%r15, %f2477;
	shl.b32 	%r433, %r15, 8;
	or.b32  	%r16, %r433, -2147483648;
	mov.b64 	%rd466, 0;
	mov.b32 	%r1210, 0;
	mov.u64 	%rd464, __cudart_i2opi_f;
	mov.u64 	%rd465, %rd1;
$L__BB1_29:
	.pragma "nounroll";
	ld.global.nc.u32 	%r434, [%rd464];
	mad.wide.u32 	%rd219, %r434, %r16, %rd466;
	shr.u64 	%rd466, %rd219, 32;
	st.local.u32 	[%rd465], %rd219;
	add.s32 	%r1210, %r1210, 1;
	add.s64 	%rd465, %rd465, 4;
	add.s64 	%rd464, %rd464, 4;
	setp.ne.s32 	%p32, %r1210, 6;
	@%p32 bra 	$L__BB1_29;
	shr.u32 	%r435, %r15, 23;
	st.local.u32 	[%rd1+24], %rd466;
	and.b32  	%r19, %r435, 31;
	and.b32  	%r436, %r435, 224;
	add.s32 	%r437, %r436, -128;
	shr.u32 	%r438, %r437, 5;
	mul.wide.u32 	%rd220, %r438, 4;
	sub.s64 	%rd15, %rd1, %rd220;
	ld.local.u32 	%r1211, [%rd15+24];
	ld.local.u32 	%r1212, [%rd15+20];
	setp.eq.s32 	%p33, %r19, 0;
	@%p33 bra 	$L__BB1_32;
	shf.l.wrap.b32 	%r1211, %r1212, %r1211, %r19;
	ld.local.u32 	%r439, [%rd15+16];
	shf.l.wrap.b32 	%r1212, %r439, %r1212, %r19;
$L__BB1_32:
	shr.u32 	%r440, %r1211, 30;
	shf.l.wrap.b32 	%r441, %r1212, %r1211, 2;
	shl.b32 	%r442, %r1212, 2;
	shr.u32 	%r443, %r441, 31;
	add.s32 	%r444, %r443, %r440;
	neg.s32 	%r445, %r444;
	setp.lt.s32 	%p34, %r15, 0;
	selp.b32 	%r1213, %r445, %r444, %p34;
	xor.b32  	%r446, %r441, %r15;
	shr.s32 	%r447, %r441, 31;
	xor.b32  	%r448, %r447, %r441;
	xor.b32  	%r449, %r447, %r442;
	cvt.u64.u32 	%rd221, %r448;
	shl.b64 	%rd222, %rd221, 32;
	cvt.u64.u32 	%rd223, %r449;
	or.b64  	%rd224, %rd222, %rd223;
	cvt.rn.f64.s64 	%fd4, %rd224;
	mul.f64 	%fd5, %fd4, 0d3BF921FB54442D19;
	cvt.rn.f32.f64 	%f584, %fd5;
	neg.f32 	%f585, %f584;
	setp.lt.s32 	%p35, %r446, 0;
	selp.f32 	%f2479, %f585, %f584, %p35;
$L__BB1_33:
	mul.f32 	%f42, %f26, 0f3F666666;
	setp.ltu.f32 	%p36, %f34, 0f47CE4780;
	add.s32 	%r451, %r1213, 1;
	mul.rn.f32 	%f587, %f2479, %f2479;
	and.b32  	%r452, %r1213, 1;
	setp.eq.b32 	%p37, %r452, 1;
	selp.f32 	%f588, %f2479, 0f3F800000, %p37;
	fma.rn.f32 	%f589, %f587, %f588, 0f00000000;
	fma.rn.f32 	%f590, %f587, 0f37CBAC00, 0fBAB607ED;
	selp.f32 	%f591, 0fB94D4153, %f590, %p37;
	selp.f32 	%f592, 0f3C0885E4, 0f3D2AAABB, %p37;
	fma.rn.f32 	%f593, %f591, %f587, %f592;
	selp.f32 	%f594, 0fBE2AAAA8, 0fBEFFFFFF, %p37;
	fma.rn.f32 	%f595, %f593, %f587, %f594;
	fma.rn.f32 	%f596, %f595, %f589, %f588;
	and.b32  	%r453, %r451, 2;
	setp.eq.s32 	%p38, %r453, 0;
	mov.f32 	%f597, 0f00000000;
	sub.f32 	%f598, %f597, %f596;
	selp.f32 	%f599, %f596, %f598, %p38;
	mul.f32 	%f600, %f2476, %f599;
	mul.f32 	%f601, %f2475, %f599;
	mul.f32 	%f43, %f42, %f38;
	mul.f32 	%f602, %f42, %f600;
	fma.rn.f32 	%f44, %f30, %f38, %f602;
	mul.f32 	%f603, %f42, %f601;
	fma.rn.f32 	%f45, %f32, %f38, %f603;
	mul.f32 	%f46, %f26, 0f80000000;
	fma.rn.f32 	%f47, %f46, 0f3F666666, %f28;
	mov.u32 	%r1217, %r1229;
	mov.f32 	%f2480, %f2483;
	@%p36 bra 	$L__BB1_41;
	setp.neu.f32 	%p39, %f34, 0f7F800000;
	@%p39 bra 	$L__BB1_36;
	mov.f32 	%f606, 0f00000000;
	mul.rn.f32 	%f2480, %f2477, %f606;
	mov.b32 	%r1217, 0;
	bra.uni 	$L__BB1_41;
$L__BB1_36:
	mov.b32 	%r28, %f2477;
	shl.b32 	%r455, %r28, 8;
	or.b32  	%r29, %r455, -2147483648;
	mov.b64 	%rd469, 0;
	mov.b32 	%r1214, 0;
	mov.u64 	%rd467, __cudart_i2opi_f;
	mov.u64 	%rd468, %rd1;
$L__BB1_37:
	.pragma "nounroll";
	ld.global.nc.u32 	%r456, [%rd467];
	mad.wide.u32 	%rd227, %r456, %r29, %rd469;
	shr.u64 	%rd469, %rd227, 32;
	st.local.u32 	[%rd468], %rd227;
	add.s32 	%r1214, %r1214, 1;
	add.s64 	%rd468, %rd468, 4;
	add.s64 	%rd467, %rd467, 4;
	setp.ne.s32 	%p40, %r1214, 6;
	@%p40 bra 	$L__BB1_37;
	shr.u32 	%r457, %r28, 23;
	st.local.u32 	[%rd1+24], %rd469;
	and.b32  	%r32, %r457, 31;
	and.b32  	%r458, %r457, 224;
	add.s32 	%r459, %r458, -128;
	shr.u32 	%r460, %r459, 5;
	mul.wide.u32 	%rd228, %r460, 4;
	sub.s64 	%rd22, %rd1, %rd228;
	ld.local.u32 	%r1215, [%rd22+24];
	ld.local.u32 	%r1216, [%rd22+20];
	setp.eq.s32 	%p41, %r32, 0;
	@%p41 bra 	$L__BB1_40;
	shf.l.wrap.b32 	%r1215, %r1216, %r1215, %r32;
	ld.local.u32 	%r461, [%rd22+16];
	shf.l.wrap.b32 	%r1216, %r461, %r1216, %r32;
$L__BB1_40:
	shr.u32 	%r462, %r1215, 30;
	shf.l.wrap.b32 	%r463, %r1216, %r1215, 2;
	shl.b32 	%r464, %r1216, 2;
	shr.u32 	%r465, %r463, 31;
	add.s32 	%r466, %r465, %r462;
	neg.s32 	%r467, %r466;
	setp.lt.s32 	%p42, %r28, 0;
	selp.b32 	%r1217, %r467, %r466, %p42;
	xor.b32  	%r468, %r463, %r28;
	shr.s32 	%r469, %r463, 31;
	xor.b32  	%r470, %r469, %r463;
	xor.b32  	%r471, %r469, %r464;
	cvt.u64.u32 	%rd229, %r470;
	shl.b64 	%rd230, %rd229, 32;
	cvt.u64.u32 	%rd231, %r471;
	or.b64  	%rd232, %rd230, %rd231;
	cvt.rn.f64.s64 	%fd6, %rd232;
	mul.f64 	%fd7, %fd6, 0d3BF921FB54442D19;
	cvt.rn.f32.f64 	%f604, %fd7;
	neg.f32 	%f605, %f604;
	setp.lt.s32 	%p43, %r468, 0;
	selp.f32 	%f2480, %f605, %f604, %p43;
$L__BB1_41:
	setp.ltu.f32 	%p44, %f34, 0f47CE4780;
	mul.rn.f32 	%f607, %f2480, %f2480;
	and.b32  	%r473, %r1217, 1;
	setp.eq.b32 	%p45, %r473, 1;
	selp.f32 	%f608, 0f3F800000, %f2480, %p45;
	fma.rn.f32 	%f609, %f607, %f608, 0f00000000;
	fma.rn.f32 	%f610, %f607, 0f37CBAC00, 0fBAB607ED;
	selp.f32 	%f611, %f610, 0fB94D4153, %p45;
	selp.f32 	%f612, 0f3D2AAABB, 0f3C0885E4, %p45;
	fma.rn.f32 	%f613, %f611, %f607, %f612;
	selp.f32 	%f614, 0fBEFFFFFF, 0fBE2AAAA8, %p45;
	fma.rn.f32 	%f615, %f613, %f607, %f614;
	fma.rn.f32 	%f616, %f615, %f609, %f608;
	and.b32  	%r474, %r1217, 2;
	setp.eq.s32 	%p46, %r474, 0;
	mov.f32 	%f617, 0f00000000;
	sub.f32 	%f618, %f617, %f616;
	selp.f32 	%f51, %f616, %f618, %p46;
	mov.u32 	%r1221, %r1229;
	mov.f32 	%f2481, %f2483;
	@%p44 bra 	$L__BB1_49;
	setp.neu.f32 	%p47, %f34, 0f7F800000;
	@%p47 bra 	$L__BB1_44;
	mov.f32 	%f621, 0f00000000;
	mul.rn.f32 	%f2481, %f2477, %f621;
	mov.b32 	%r1221, 0;
	bra.uni 	$L__BB1_49;
$L__BB1_44:
	mov.b32 	%r41, %f2477;
	shl.b32 	%r476, %r41, 8;
	or.b32  	%r42, %r476, -2147483648;
	mov.b64 	%rd472, 0;
	mov.b32 	%r1218, 0;
	mov.u64 	%rd470, __cudart_i2opi_f;
	mov.u64 	%rd471, %rd1;
$L__BB1_45:
	.pragma "nounroll";
	ld.global.nc.u32 	%r477, [%rd470];
	mad.wide.u32 	%rd235, %r477, %r42, %rd472;
	shr.u64 	%rd472, %rd235, 32;
	st.local.u32 	[%rd471], %rd235;
	add.s32 	%r1218, %r1218, 1;
	add.s64 	%rd471, %rd471, 4;
	add.s64 	%rd470, %rd470, 4;
	setp.ne.s32 	%p48, %r1218, 6;
	@%p48 bra 	$L__BB1_45;
	shr.u32 	%r478, %r41, 23;
	st.local.u32 	[%rd1+24], %rd472;
	and.b32  	%r45, %r478, 31;
	and.b32  	%r479, %r478, 224;
	add.s32 	%r480, %r479, -128;
	shr.u32 	%r481, %r480, 5;
	mul.wide.u32 	%rd236, %r481, 4;
	sub.s64 	%rd29, %rd1, %rd236;
	ld.local.u32 	%r1219, [%rd29+24];
	ld.local.u32 	%r1220, [%rd29+20];
	setp.eq.s32 	%p49, %r45, 0;
	@%p49 bra 	$L__BB1_48;
	shf.l.wrap.b32 	%r1219, %r1220, %r1219, %r45;
	ld.local.u32 	%r482, [%rd29+16];
	shf.l.wrap.b32 	%r1220, %r482, %r1220, %r45;
$L__BB1_48:
	shr.u32 	%r483, %r1219, 30;
	shf.l.wrap.b32 	%r484, %r1220, %r1219, 2;
	shl.b32 	%r485, %r1220, 2;
	shr.u32 	%r486, %r484, 31;
	add.s32 	%r487, %r486, %r483;
	neg.s32 	%r488, %r487;
	setp.lt.s32 	%p50, %r41, 0;
	selp.b32 	%r1221, %r488, %r487, %p50;
	xor.b32  	%r489, %r484, %r41;
	shr.s32 	%r490, %r484, 31;
	xor.b32  	%r491, %r490, %r484;
	xor.b32  	%r492, %r490, %r485;
	cvt.u64.u32 	%rd237, %r491;
	shl.b64 	%rd238, %rd237, 32;
	cvt.u64.u32 	%rd239, %r492;
	or.b64  	%rd240, %rd238, %rd239;
	cvt.rn.f64.s64 	%fd8, %rd240;
	mul.f64 	%fd9, %fd8, 0d3BF921FB54442D19;
	cvt.rn.f32.f64 	%f619, %fd9;
	neg.f32 	%f620, %f619;
	setp.lt.s32 	%p51, %r489, 0;
	selp.f32 	%f2481, %f620, %f619, %p51;
$L__BB1_49:
	setp.ltu.f32 	%p52, %f34, 0f47CE4780;
	add.s32 	%r494, %r1221, 1;
	mul.rn.f32 	%f622, %f2481, %f2481;
	and.b32  	%r495, %r1221, 1;
	setp.eq.b32 	%p53, %r495, 1;
	selp.f32 	%f623, %f2481, 0f3F800000, %p53;
	fma.rn.f32 	%f624, %f622, %f623, 0f00000000;
	fma.rn.f32 	%f625, %f622, 0f37CBAC00, 0fBAB607ED;
	selp.f32 	%f626, 0fB94D4153, %f625, %p53;
	selp.f32 	%f627, 0f3C0885E4, 0f3D2AAABB, %p53;
	fma.rn.f32 	%f628, %f626, %f622, %f627;
	selp.f32 	%f629, 0fBE2AAAA8, 0fBEFFFFFF, %p53;
	fma.rn.f32 	%f630, %f628, %f622, %f629;
	fma.rn.f32 	%f631, %f630, %f624, %f623;
	and.b32  	%r496, %r494, 2;
	setp.eq.s32 	%p54, %r496, 0;
	mov.f32 	%f632, 0f00000000;
	sub.f32 	%f633, %f632, %f631;
	selp.f32 	%f634, %f631, %f633, %p54;
	mul.f32 	%f635, %f2476, %f634;
	mul.f32 	%f636, %f2475, %f634;
	mul.f32 	%f55, %f31, %f51;
	mul.f32 	%f637, %f31, %f635;
	fma.rn.f32 	%f56, %f47, %f51, %f637;
	sub.f32 	%f638, %f28, %f42;
	mul.f32 	%f639, %f31, %f636;
	fma.rn.f32 	%f57, %f638, %f51, %f639;
	mov.u32 	%r1225, %r1229;
	mov.f32 	%f2482, %f2483;
	@%p52 bra 	$L__BB1_57;
	setp.neu.f32 	%p55, %f34, 0f7F800000;
	@%p55 bra 	$L__BB1_52;
	mov.f32 	%f642, 0f00000000;
	mul.rn.f32 	%f2482, %f2477, %f642;
	mov.b32 	%r1225, 0;
	bra.uni 	$L__BB1_57;
$L__BB1_52:
	mov.b32 	%r54, %f2477;
	shl.b32 	%r498, %r54, 8;
	or.b32  	%r55, %r498, -2147483648;
	mov.b64 	%rd475, 0;
	mov.b32 	%r1222, 0;
	mov.u64 	%rd473, __cudart_i2opi_f;
	mov.u64 	%rd474, %rd1;
$L__BB1_53:
	.pragma "nounroll";
	ld.global.nc.u32 	%r499, [%rd473];
	mad.wide.u32 	%rd243, %r499, %r55, %rd475;
	shr.u64 	%rd475, %rd243, 32;
	st.local.u32 	[%rd474], %rd243;
	add.s32 	%r1222, %r1222, 1;
	add.s64 	%rd474, %rd474, 4;
	add.s64 	%rd473, %rd473, 4;
	setp.ne.s32 	%p56, %r1222, 6;
	@%p56 bra 	$L__BB1_53;
	shr.u32 	%r500, %r54, 23;
	st.local.u32 	[%rd1+24], %rd475;
	and.b32  	%r58, %r500, 31;
	and.b32  	%r501, %r500, 224;
	add.s32 	%r502, %r501, -128;
	shr.u32 	%r503, %r502, 5;
	mul.wide.u32 	%rd244, %r503, 4;
	sub.s64 	%rd36, %rd1, %rd244;
	ld.local.u32 	%r1223, [%rd36+24];
	ld.local.u32 	%r1224, [%rd36+20];
	setp.eq.s32 	%p57, %r58, 0;
	@%p57 bra 	$L__BB1_56;
	shf.l.wrap.b32 	%r1223, %r1224, %r1223, %r58;
	ld.local.u32 	%r504, [%rd36+16];
	shf.l.wrap.b32 	%r1224, %r504, %r1224, %r58;
$L__BB1_56:
	shr.u32 	%r505, %r1223, 30;
	shf.l.wrap.b32 	%r506, %r1224, %r1223, 2;
	shl.b32 	%r507, %r1224, 2;
	shr.u32 	%r508, %r506, 31;
	add.s32 	%r509, %r508, %r505;
	neg.s32 	%r510, %r509;
	setp.lt.s32 	%p58, %r54, 0;
	selp.b32 	%r1225, %r510, %r509, %p58;
	xor.b32  	%r511, %r506, %r54;
	shr.s32 	%r512, %r506, 31;
	xor.b32  	%r513, %r512, %r506;
	xor.b32  	%r514, %r512, %r507;
	cvt.u64.u32 	%rd245, %r513;
	shl.b64 	%rd246, %rd245, 32;
	cvt.u64.u32 	%rd247, %r514;
	or.b64  	%rd248, %rd246, %rd247;
	cvt.rn.f64.s64 	%fd10, %rd248;
	mul.f64 	%fd11, %fd10, 0d3BF921FB54442D19;
	cvt.rn.f32.f64 	%f640, %fd11;
	neg.f32 	%f641, %f640;
	setp.lt.s32 	%p59, %r511, 0;
	selp.f32 	%f2482, %f641, %f640, %p59;
$L__BB1_57:
	setp.ltu.f32 	%p60, %f34, 0f47CE4780;
	add.s32 	%r516, %r1225, 1;
	mul.rn.f32 	%f643, %f2482, %f2482;
	and.b32  	%r517, %r1225, 1;
	setp.eq.b32 	%p61, %r517, 1;
	selp.f32 	%f644, %f2482, 0f3F800000, %p61;
	fma.rn.f32 	%f645, %f643, %f644, 0f00000000;
	fma.rn.f32 	%f646, %f643, 0f37CBAC00, 0fBAB607ED;
	selp.f32 	%f647, 0fB94D4153, %f646, %p61;
	selp.f32 	%f648, 0f3C0885E4, 0f3D2AAABB, %p61;
	fma.rn.f32 	%f649, %f647, %f643, %f648;
	selp.f32 	%f650, 0fBE2AAAA8, 0fBEFFFFFF, %p61;
	fma.rn.f32 	%f651, %f649, %f643, %f650;
	fma.rn.f32 	%f652, %f651, %f645, %f644;
	and.b32  	%r518, %r516, 2;
	setp.eq.s32 	%p62, %r518, 0;
	mov.f32 	%f653, 0f00000000;
	sub.f32 	%f654, %f653, %f652;
	selp.f32 	%f61, %f652, %f654, %p62;
	@%p60 bra 	$L__BB1_65;
	setp.neu.f32 	%p63, %f34, 0f7F800000;
	@%p63 bra 	$L__BB1_60;
	mov.f32 	%f657, 0f00000000;
	mul.rn.f32 	%f2483, %f2477, %f657;
	mov.b32 	%r1229, 0;
	bra.uni 	$L__BB1_65;
$L__BB1_60:
	mov.b32 	%r67, %f2477;
	shl.b32 	%r520, %r67, 8;
	or.b32  	%r68, %r520, -2147483648;
	mov.b64 	%rd478, 0;
	mov.b32 	%r1226, 0;
	mov.u64 	%rd476, __cudart_i2opi_f;
	mov.u64 	%rd477, %rd1;
$L__BB1_61:
	.pragma "nounroll";
	ld.global.nc.u32 	%r521, [%rd476];
	mad.wide.u32 	%rd251, %r521, %r68, %rd478;
	shr.u64 	%rd478, %rd251, 32;
	st.local.u32 	[%rd477], %rd251;
	add.s32 	%r1226, %r1226, 1;
	add.s64 	%rd477, %rd477, 4;
	add.s64 	%rd476, %rd476, 4;
	setp.ne.s32 	%p64, %r1226, 6;
	@%p64 bra 	$L__BB1_61;
	shr.u32 	%r522, %r67, 23;
	st.local.u32 	[%rd1+24], %rd478;
	and.b32  	%r71, %r522, 31;
	and.b32  	%r523, %r522, 224;
	add.s32 	%r524, %r523, -128;
	shr.u32 	%r525, %r524, 5;
	mul.wide.u32 	%rd252, %r525, 4;
	sub.s64 	%rd43, %rd1, %rd252;
	ld.local.u32 	%r1227, [%rd43+24];
	ld.local.u32 	%r1228, [%rd43+20];
	setp.eq.s32 	%p65, %r71, 0;
	@%p65 bra 	$L__BB1_64;
	shf.l.wrap.b32 	%r1227, %r1228, %r1227, %r71;
	ld.local.u32 	%r526, [%rd43+16];
	shf.l.wrap.b32 	%r1228, %r526, %r1228, %r71;
$L__BB1_64:
	shr.u32 	%r527, %r1227, 30;
	shf.l.wrap.b32 	%r528, %r1228, %r1227, 2;
	shl.b32 	%r529, %r1228, 2;
	shr.u32 	%r530, %r528, 31;
	add.s32 	%r531, %r530, %r527;
	neg.s32 	%r532, %r531;
	setp.lt.s32 	%p66, %r67, 0;
	selp.b32 	%r1229, %r532, %r531, %p66;
	xor.b32  	%r533, %r528, %r67;
	shr.s32 	%r534, %r528, 31;
	xor.b32  	%r535, %r534, %r528;
	xor.b32  	%r536, %r534, %r529;
	cvt.u64.u32 	%rd253, %r535;
	shl.b64 	%rd254, %rd253, 32;
	cvt.u64.u32 	%rd255, %r536;
	or.b64  	%rd256, %rd254, %rd255;
	cvt.rn.f64.s64 	%fd12, %rd256;
	mul.f64 	%fd13, %fd12, 0d3BF921FB54442D19;
	cvt.rn.f32.f64 	%f655, %fd13;
	neg.f32 	%f656, %f655;
	setp.lt.s32 	%p67, %r533, 0;
	selp.f32 	%f2483, %f656, %f655, %p67;
$L__BB1_65:
	neg.f32 	%f658, %f2;
	setp.le.f64 	%p68, %fd1, 0d3FF921FB54442D18;
	selp.f32 	%f659, %f2, %f658, %p68;
	mul.rn.f32 	%f660, %f2483, %f2483;
	and.b32  	%r538, %r1229, 1;
	setp.eq.b32 	%p69, %r538, 1;
	selp.f32 	%f661, 0f3F800000, %f2483, %p69;
	fma.rn.f32 	%f662, %f660, %f661, 0f00000000;
	fma.rn.f32 	%f663, %f660, 0f37CBAC00, 0fBAB607ED;
	selp.f32 	%f664, %f663, 0fB94D4153, %p69;
	selp.f32 	%f665, 0f3D2AAABB, 0f3C0885E4, %p69;
	fma.rn.f32 	%f666, %f664, %f660, %f665;
	selp.f32 	%f667, 0fBEFFFFFF, 0fBE2AAAA8, %p69;
	fma.rn.f32 	%f668, %f666, %f660, %f667;
	fma.rn.f32 	%f669, %f668, %f662, %f661;
	and.b32  	%r539, %r1229, 2;
	setp.eq.s32 	%p70, %r539, 0;
	mov.f32 	%f670, 0f00000000;
	sub.f32 	%f671, %f670, %f669;
	selp.f32 	%f672, %f669, %f671, %p70;
	mul.f32 	%f673, %f2476, %f672;
	fma.rn.f32 	%f65, %f61, 0f00000000, %f673;
	mul.f32 	%f674, %f2475, %f672;
	fma.rn.f32 	%f66, %f61, 0f00000000, %f674;
	mul.f32 	%f675, %f659, 0f40C90FDA;
	fma.rn.f32 	%f676, %f659, 0f00000000, 0f00000000;
	mul.f32 	%f67, %f675, 0f3F000000;
	mul.f32 	%f677, %f676, 0f3F000000;
	fma.rn.f32 	%f68, %f675, 0f00000000, %f677;
	mul.f32 	%f678, %f67, 0f3F22F983;
	cvt.rni.s32.f32 	%r1245, %f678;
	cvt.rn.f32.s32 	%f679, %r1245;
	fma.rn.f32 	%f680, %f679, 0fBFC90FDA, %f67;
	fma.rn.f32 	%f681, %f679, 0fB3A22168, %f680;
	fma.rn.f32 	%f2487, %f679, 0fA7C234C5, %f681;
	abs.f32 	%f70, %f67;
	setp.ltu.f32 	%p71, %f70, 0f47CE4780;
	mov.u32 	%r1233, %r1245;
	mov.f32 	%f2484, %f2487;
	@%p71 bra 	$L__BB1_73;
	setp.neu.f32 	%p72, %f70, 0f7F800000;
	@%p72 bra 	$L__BB1_68;
	mov.f32 	%f684, 0f00000000;
	mul.rn.f32 	%f2484, %f67, %f684;
	mov.b32 	%r1233, 0;
	bra.uni 	$L__BB1_73;
$L__BB1_68:
	mov.b32 	%r81, %f67;
	shl.b32 	%r541, %r81, 8;
	or.b32  	%r82, %r541, -2147483648;
	mov.b64 	%rd481, 0;
	mov.b32 	%r1230, 0;
	mov.u64 	%rd479, __cudart_i2opi_f;
	mov.u64 	%rd480, %rd1;
$L__BB1_69:
	.pragma "nounroll";
	ld.global.nc.u32 	%r542, [%rd479];
	mad.wide.u32 	%rd259, %r542, %r82, %rd481;
	shr.u64 	%rd481, %rd259, 32;
	st.local.u32 	[%rd480], %rd259;
	add.s32 	%r1230, %r1230, 1;
	add.s64 	%rd480, %rd480, 4;
	add.s64 	%rd479, %rd479, 4;
	setp.ne.s32 	%p73, %r1230, 6;
	@%p73 bra 	$L__BB1_69;
	shr.u32 	%r543, %r81, 23;
	st.local.u32 	[%rd1+24], %rd481;
	and.b32  	%r85, %r543, 31;
	and.b32  	%r544, %r543, 224;
	add.s32 	%r545, %r544, -128;
	shr.u32 	%r546, %r545, 5;
	mul.wide.u32 	%rd260, %r546, 4;
	sub.s64 	%rd50, %rd1, %rd260;
	ld.local.u32 	%r1231, [%rd50+24];
	ld.local.u32 	%r1232, [%rd50+20];
	setp.eq.s32 	%p74, %r85, 0;
	@%p74 bra 	$L__BB1_72;
	shf.l.wrap.b32 	%r1231, %r1232, %r1231, %r85;
	ld.local.u32 	%r547, [%rd50+16];
	shf.l.wrap.b32 	%r1232, %r547, %r1232, %r85;
$L__BB1_72:
	shr.u32 	%r548, %r1231, 30;
	shf.l.wrap.b32 	%r549, %r1232, %r1231, 2;
	shl.b32 	%r550, %r1232, 2;
	shr.u32 	%r551, %r549, 31;
	add.s32 	%r552, %r551, %r548;
	neg.s32 	%r553, %r552;
	setp.lt.s32 	%p75, %r81, 0;
	selp.b32 	%r1233, %r553, %r552, %p75;
	xor.b32  	%r554, %r549, %r81;
	shr.s32 	%r555, %r549, 31;
	xor.b32  	%r556, %r555, %r549;
	xor.b32  	%r557, %r555, %r550;
	cvt.u64.u32 	%rd261, %r556;
	shl.b64 	%rd262, %rd261, 32;
	cvt.u64.u32 	%rd263, %r557;
	or.b64  	%rd264, %rd262, %rd263;
	cvt.rn.f64.s64 	%fd14, %rd264;
	mul.f64 	%fd15, %fd14, 0d3BF921FB54442D19;
	cvt.rn.f32.f64 	%f682, %fd15;
	neg.f32 	%f683, %f682;
	setp.lt.s32 	%p76, %r554, 0;
	selp.f32 	%f2484, %f683, %f682, %p76;
$L__BB1_73:
	setp.ltu.f32 	%p77, %f70, 0f47CE4780;
	add.s32 	%r559, %r1233, 1;
	mul.rn.f32 	%f685, %f2484, %f2484;
	and.b32  	%r560, %r1233, 1;
	setp.eq.b32 	%p78, %r560, 1;
	selp.f32 	%f686, %f2484, 0f3F800000, %p78;
	fma.rn.f32 	%f687, %f685, %f686, 0f00000000;
	fma.rn.f32 	%f688, %f685, 0f37CBAC00, 0fBAB607ED;
	selp.f32 	%f689, 0fB94D4153, %f688, %p78;
	selp.f32 	%f690, 0f3C0885E4, 0f3D2AAABB, %p78;
	fma.rn.f32 	%f691, %f689, %f685, %f690;
	selp.f32 	%f692, 0fBE2AAAA8, 0fBEFFFFFF, %p78;
	fma.rn.f32 	%f693, %f691, %f685, %f692;
	fma.rn.f32 	%f694, %f693, %f687, %f686;
	and.b32  	%r561, %r559, 2;
	setp.eq.s32 	%p79, %r561, 0;
	mov.f32 	%f695, 0f00000000;
	sub.f32 	%f696, %f695, %f694;
	selp.f32 	%f74, %f694, %f696, %p79;
	mov.u32 	%r1237, %r1245;
	mov.f32 	%f2485, %f2487;
	@%p77 bra 	$L__BB1_81;
	setp.neu.f32 	%p80, %f70, 0f7F800000;
	@%p80 bra 	$L__BB1_76;
	mov.f32 	%f699, 0f00000000;
	mul.rn.f32 	%f2485, %f67, %f699;
	mov.b32 	%r1237, 0;
	bra.uni 	$L__BB1_81;
$L__BB1_76:
	mov.b32 	%r94, %f67;
	shl.b32 	%r563, %r94, 8;
	or.b32  	%r95, %r563, -2147483648;
	mov.b64 	%rd484, 0;
	mov.b32 	%r1234, 0;
	mov.u64 	%rd482, __cudart_i2opi_f;
	mov.u64 	%rd483, %rd1;
$L__BB1_77:
	.pragma "nounroll";
	ld.global.nc.u32 	%r564, [%rd482];
	mad.wide.u32 	%rd267, %r564, %r95, %rd484;
	shr.u64 	%rd484, %rd267, 32;
	st.local.u32 	[%rd483], %rd267;
	add.s32 	%r1234, %r1234, 1;
	add.s64 	%rd483, %rd483, 4;
	add.s64 	%rd482, %rd482, 4;
	setp.ne.s32 	%p81, %r1234, 6;
	@%p81 bra 	$L__BB1_77;
	shr.u32 	%r565, %r94, 23;
	st.local.u32 	[%rd1+24], %rd484;
	and.b32  	%r98, %r565, 31;
	and.b32  	%r566, %r565, 224;
	add.s32 	%r567, %r566, -128;
	shr.u32 	%r568, %r567, 5;
	mul.wide.u32 	%rd268, %r568, 4;
	sub.s64 	%rd57, %rd1, %rd268;
	ld.local.u32 	%r1235, [%rd57+24];
	ld.local.u32 	%r1236, [%rd57+20];
	setp.eq.s32 	%p82, %r98, 0;
	@%p82 bra 	$L__BB1_80;
	shf.l.wrap.b32 	%r1235, %r1236, %r1235, %r98;
	ld.local.u32 	%r569, [%rd57+16];
	shf.l.wrap.b32 	%r1236, %r569, %r1236, %r98;
$L__BB1_80:
	shr.u32 	%r570, %r1235, 30;
	shf.l.wrap.b32 	%r571, %r1236, %r1235, 2;
	shl.b32 	%r572, %r1236, 2;
	shr.u32 	%r573, %r571, 31;
	add.s32 	%r574, %r573, %r570;
	neg.s32 	%r575, %r574;
	setp.lt.s32 	%p83, %r94, 0;
	selp.b32 	%r1237, %r575, %r574, %p83;
	xor.b32  	%r576, %r571, %r94;
	shr.s32 	%r577, %r571, 31;
	xor.b32  	%r578, %r577, %r571;
	xor.b32  	%r579, %r577, %r572;
	cvt.u64.u32 	%rd269, %r578;
	shl.b64 	%rd270, %rd269, 32;
	cvt.u64.u32 	%rd271, %r579;
	or.b64  	%rd272, %rd270, %rd271;
	cvt.rn.f64.s64 	%fd16, %rd272;
	mul.f64 	%fd17, %fd16, 0d3BF921FB54442D19;
	cvt.rn.f32.f64 	%f697, %fd17;
	neg.f32 	%f698, %f697;
	setp.lt.s32 	%p84, %r576, 0;
	selp.f32 	%f2485, %f698, %f697, %p84;
$L__BB1_81:
	setp.ltu.f32 	%p85, %f70, 0f47CE4780;
	mul.rn.f32 	%f700, %f2485, %f2485;
	and.b32  	%r581, %r1237, 1;
	setp.eq.b32 	%p86, %r581, 1;
	selp.f32 	%f701, 0f3F800000, %f2485, %p86;
	fma.rn.f32 	%f702, %f700, %f701, 0f00000000;
	fma.rn.f32 	%f703, %f700, 0f37CBAC00, 0fBAB607ED;
	selp.f32 	%f704, %f703, 0fB94D4153, %p86;
	selp.f32 	%f705, 0f3D2AAABB, 0f3C0885E4, %p86;
	fma.rn.f32 	%f706, %f704, %f700, %f705;
	selp.f32 	%f707, 0fBEFFFFFF, 0fBE2AAAA8, %p86;
	fma.rn.f32 	%f708, %f706, %f700, %f707;
	fma.rn.f32 	%f709, %f708, %f702, %f701;
	and.b32  	%r582, %r1237, 2;
	setp.eq.s32 	%p87, %r582, 0;
	mov.f32 	%f710, 0f00000000;
	sub.f32 	%f711, %f710, %f709;
	selp.f32 	%f712, %f709, %f711, %p87;
	neg.f32 	%f78, %f712;
	mov.u32 	%r1241, %r1245;
	mov.f32 	%f2486, %f2487;
	@%p85 bra 	$L__BB1_89;
	setp.neu.f32 	%p88, %f70, 0f7F800000;
	@%p88 bra 	$L__BB1_84;
	mov.f32 	%f715, 0f00000000;
	mul.rn.f32 	%f2486, %f67, %f715;
	mov.b32 	%r1241, 0;
	bra.uni 	$L__BB1_89;
$L__BB1_84:
	mov.b32 	%r107, %f67;
	shl.b32 	%r584, %r107, 8;
	or.b32  	%r108, %r584, -2147483648;
	mov.b64 	%rd487, 0;
	mov.b32 	%r1238, 0;
	mov.u64 	%rd485, __cudart_i2opi_f;
	mov.u64 	%rd486, %rd1;
$L__BB1_85:
	.pragma "nounroll";
	ld.global.nc.u32 	%r585, [%rd485];
	mad.wide.u32 	%rd275, %r585, %r108, %rd487;
	shr.u64 	%rd487, %rd275, 32;
	st.local.u32 	[%rd486], %rd275;
	add.s32 	%r1238, %r1238, 1;
	add.s64 	%rd486, %rd486, 4;
	add.s64 	%rd485, %rd485, 4;
	setp.ne.s32 	%p89, %r1238, 6;
	@%p89 bra 	$L__BB1_85;
	shr.u32 	%r586, %r107, 23;
	st.local.u32 	[%rd1+24], %rd487;
	and.b32  	%r111, %r586, 31;
	and.b32  	%r587, %r586, 224;
	add.s32 	%r588, %r587, -128;
	shr.u32 	%r589, %r588, 5;
	mul.wide.u32 	%rd276, %r589, 4;
	sub.s64 	%rd64, %rd1, %rd276;
	ld.local.u32 	%r1239, [%rd64+24];
	ld.local.u32 	%r1240, [%rd64+20];
	setp.eq.s32 	%p90, %r111, 0;
	@%p90 bra 	$L__BB1_88;
	shf.l.wrap.b32 	%r1239, %r1240, %r1239, %r111;
	ld.local.u32 	%r590, [%rd64+16];
	shf.l.wrap.b32 	%r1240, %r590, %r1240, %r111;
$L__BB1_88:
	shr.u32 	%r591, %r1239, 30;
	shf.l.wrap.b32 	%r592, %r1240, %r1239, 2;
	shl.b32 	%r593, %r1240, 2;
	shr.u32 	%r594, %r592, 31;
	add.s32 	%r595, %r594, %r591;
	neg.s32 	%r596, %r595;
	setp.lt.s32 	%p91, %r107, 0;
	selp.b32 	%r1241, %r596, %r595, %p91;
	xor.b32  	%r597, %r592, %r107;
	shr.s32 	%r598, %r592, 31;
	xor.b32  	%r599, %r598, %r592;
	xor.b32  	%r600, %r598, %r593;
	cvt.u64.u32 	%rd277, %r599;
	shl.b64 	%rd278, %rd277, 32;
	cvt.u64.u32 	%rd279, %r600;
	or.b64  	%rd280, %rd278, %rd279;
	cvt.rn.f64.s64 	%fd18, %rd280;
	mul.f64 	%fd19, %fd18, 0d3BF921FB54442D19;
	cvt.rn.f32.f64 	%f713, %fd19;
	neg.f32 	%f714, %f713;
	setp.lt.s32 	%p92, %r597, 0;
	selp.f32 	%f2486, %f714, %f713, %p92;
$L__BB1_89:
	setp.ltu.f32 	%p93, %f70, 0f47CE4780;
	mul.rn.f32 	%f716, %f2486, %f2486;
	and.b32  	%r602, %r1241, 1;
	setp.eq.b32 	%p94, %r602, 1;
	selp.f32 	%f717, 0f3F800000, %f2486, %p94;
	fma.rn.f32 	%f718, %f716, %f717, 0f00000000;
	fma.rn.f32 	%f719, %f716, 0f37CBAC00, 0fBAB607ED;
	selp.f32 	%f720, %f719, 0fB94D4153, %p94;
	selp.f32 	%f721, 0f3D2AAABB, 0f3C0885E4, %p94;
	fma.rn.f32 	%f722, %f720, %f716, %f721;
	selp.f32 	%f723, 0fBEFFFFFF, 0fBE2AAAA8, %p94;
	fma.rn.f32 	%f724, %f722, %f716, %f723;
	fma.rn.f32 	%f725, %f724, %f718, %f717;
	and.b32  	%r603, %r1241, 2;
	setp.eq.s32 	%p95, %r603, 0;
	mov.f32 	%f726, 0f00000000;
	sub.f32 	%f727, %f726, %f725;
	selp.f32 	%f82, %f725, %f727, %p95;
	@%p93 bra 	$L__BB1_97;
	setp.neu.f32 	%p96, %f70, 0f7F800000;
	@%p96 bra 	$L__BB1_92;
	mov.f32 	%f730, 0f00000000;
	mul.rn.f32 	%f2487, %f67, %f730;
	mov.b32 	%r1245, 0;
	bra.uni 	$L__BB1_97;
$L__BB1_92:
	mov.b32 	%r120, %f67;
	shl.b32 	%r605, %r120, 8;
	or.b32  	%r121, %r605, -2147483648;
	mov.b64 	%rd490, 0;
	mov.b32 	%r1242, 0;
	mov.u64 	%rd488, __cudart_i2opi_f;
	mov.u64 	%rd489, %rd1;
$L__BB1_93:
	.pragma "nounroll";
	ld.global.nc.u32 	%r606, [%rd488];
	mad.wide.u32 	%rd283, %r606, %r121, %rd490;
	shr.u64 	%rd490, %rd283, 32;
	st.local.u32 	[%rd489], %rd283;
	add.s32 	%r1242, %r1242, 1;
	add.s64 	%rd489, %rd489, 4;
	add.s64 	%rd488, %rd488, 4;
	setp.ne.s32 	%p97, %r1242, 6;
	@%p97 bra 	$L__BB1_93;
	shr.u32 	%r607, %r120, 23;
	st.local.u32 	[%rd1+24], %rd490;
	and.b32  	%r124, %r607, 31;
	and.b32  	%r608, %r607, 224;
	add.s32 	%r609, %r608, -128;
	shr.u32 	%r610, %r609, 5;
	mul.wide.u32 	%rd284, %r610, 4;
	sub.s64 	%rd71, %rd1, %rd284;
	ld.local.u32 	%r1243, [%rd71+24];
	ld.local.u32 	%r1244, [%rd71+20];
	setp.eq.s32 	%p98, %r124, 0;
	@%p98 bra 	$L__BB1_96;
	shf.l.wrap.b32 	%r1243, %r1244, %r1243, %r124;
	ld.local.u32 	%r611, [%rd71+16];
	shf.l.wrap.b32 	%r1244, %r611, %r1244, %r124;
$L__BB1_96:
	shr.u32 	%r612, %r1243, 30;
	shf.l.wrap.b32 	%r613, %r1244, %r1243, 2;
	shl.b32 	%r614, %r1244, 2;
	shr.u32 	%r615, %r613, 31;
	add.s32 	%r616, %r615, %r612;
	neg.s32 	%r617, %r616;
	setp.lt.s32 	%p99, %r120, 0;
	selp.b32 	%r1245, %r617, %r616, %p99;
	xor.b32  	%r618, %r613, %r120;
	shr.s32 	%r619, %r613, 31;
	xor.b32  	%r620, %r619, %r613;
	xor.b32  	%r621, %r619, %r614;
	cvt.u64.u32 	%rd285, %r620;
	shl.b64 	%rd286, %rd285, 32;
	cvt.u64.u32 	%rd287, %r621;
	or.b64  	%rd288, %rd286, %rd287;
	cvt.rn.f64.s64 	%fd20, %rd288;
	mul.f64 	%fd21, %fd20, 0d3BF921FB54442D19;
	cvt.rn.f32.f64 	%f728, %fd21;
	neg.f32 	%f729, %f728;
	setp.lt.s32 	%p100, %r618, 0;
	selp.f32 	%f2487, %f729, %f728, %p100;
$L__BB1_97:
	mul.f32 	%f731, %f68, %f78;
	setp.gtu.f64 	%p101, %fd1, 0d3FF921FB54442D18;
	add.s32 	%r623, %r1245, 1;
	mul.rn.f32 	%f732, %f2487, %f2487;
	and.b32  	%r624, %r1245, 1;
	setp.eq.b32 	%p102, %r624, 1;
	selp.f32 	%f733, %f2487, 0f3F800000, %p102;
	fma.rn.f32 	%f734, %f732, %f733, 0f00000000;
	fma.rn.f32 	%f735, %f732, 0f37CBAC00, 0fBAB607ED;
	selp.f32 	%f736, 0fB94D4153, %f735, %p102;
	selp.f32 	%f737, 0f3C0885E4, 0f3D2AAABB, %p102;
	fma.rn.f32 	%f738, %f736, %f732, %f737;
	selp.f32 	%f739, 0fBE2AAAA8, 0fBEFFFFFF, %p102;
	fma.rn.f32 	%f740, %f738, %f732, %f739;
	fma.rn.f32 	%f741, %f740, %f734, %f733;
	and.b32  	%r625, %r623, 2;
	setp.eq.s32 	%p103, %r625, 0;
	mov.f32 	%f742, 0f00000000;
	sub.f32 	%f743, %f742, %f741;
	selp.f32 	%f744, %f741, %f743, %p103;
	mul.f32 	%f745, %f68, %f744;
	mul.f32 	%f746, %f82, 0f00000000;
	fma.rn.f32 	%f747, %f745, 0f00000000, %f746;
	add.f32 	%f748, %f746, %f745;
	neg.f32 	%f749, %f746;
	neg.f32 	%f750, %f82;
	mul.f32 	%f751, %f731, 0f00000000;
	fma.rn.f32 	%f752, %f74, 0f00000000, %f751;
	mul.f32 	%f753, %f44, %f749;
	mul.f32 	%f754, %f43, %f747;
	sub.f32 	%f755, %f753, %f754;
	mul.f32 	%f756, %f45, %f749;
	sub.f32 	%f757, %f756, %f754;
	mul.f32 	%f758, %f43, %f746;
	fma.rn.f32 	%f759, %f74, 0f00000000, %f758;
	sub.f32 	%f760, %f752, %f755;
	sub.f32 	%f761, %f752, %f757;
	mul.f32 	%f762, %f56, %f749;
	mul.f32 	%f763, %f55, %f747;
	sub.f32 	%f764, %f762, %f763;
	mul.f32 	%f765, %f57, %f749;
	sub.f32 	%f766, %f765, %f763;
	fma.rn.f32 	%f767, %f55, %f746, %f759;
	sub.f32 	%f768, %f760, %f764;
	sub.f32 	%f769, %f761, %f766;
	mul.f32 	%f770, %f61, %f82;
	mul.f32 	%f771, %f61, %f748;
	mul.f32 	%f772, %f65, %f82;
	sub.f32 	%f773, %f771, %f772;
	mul.f32 	%f774, %f66, %f82;
	sub.f32 	%f775, %f771, %f774;
	sub.f32 	%f776, %f767, %f770;
	sub.f32 	%f777, %f768, %f773;
	sub.f32 	%f778, %f769, %f775;
	mul.f32 	%f779, %f43, %f731;
	fma.rn.f32 	%f780, %f44, %f74, %f779;
	fma.rn.f32 	%f781, %f45, %f74, %f779;
	mul.f32 	%f782, %f746, 0f80000000;
	fma.rn.f32 	%f783, %f747, 0f80000000, %f782;
	fma.rn.f32 	%f784, %f43, %f74, %f782;
	add.f32 	%f785, %f780, %f783;
	add.f32 	%f786, %f781, %f783;
	mul.f32 	%f787, %f61, %f746;
	mul.f32 	%f788, %f61, %f747;
	mul.f32 	%f789, %f65, %f746;
	sub.f32 	%f790, %f788, %f789;
	mul.f32 	%f791, %f66, %f746;
	sub.f32 	%f792, %f788, %f791;
	add.f32 	%f793, %f787, %f784;
	add.f32 	%f794, %f790, %f785;
	add.f32 	%f795, %f792, %f786;
	mul.f32 	%f796, %f56, %f750;
	mul.f32 	%f797, %f55, %f748;
	sub.f32 	%f798, %f796, %f797;
	mul.f32 	%f799, %f57, %f750;
	sub.f32 	%f800, %f799, %f797;
	fma.rn.f32 	%f801, %f55, %f82, %f793;
	sub.f32 	%f802, %f794, %f798;
	sub.f32 	%f803, %f795, %f800;
	mul.f32 	%f804, %f55, %f74;
	mul.f32 	%f805, %f55, %f731;
	fma.rn.f32 	%f806, %f56, %f74, %f805;
	fma.rn.f32 	%f807, %f57, %f74, %f805;
	sub.f32 	%f808, %f804, %f787;
	sub.f32 	%f809, %f806, %f790;
	sub.f32 	%f810, %f807, %f792;
	add.f32 	%f811, %f782, %f808;
	add.f32 	%f812, %f783, %f809;
	add.f32 	%f813, %f783, %f810;
	mul.f32 	%f814, %f44, %f750;
	mul.f32 	%f815, %f43, %f748;
	sub.f32 	%f816, %f814, %f815;
	mul.f32 	%f817, %f45, %f750;
	sub.f32 	%f818, %f817, %f815;
	mul.f32 	%f819, %f43, %f82;
	sub.f32 	%f820, %f811, %f819;
	add.f32 	%f821, %f816, %f812;
	add.f32 	%f822, %f818, %f813;
	mul.f32 	%f823, %f65, %f74;
	mul.f32 	%f824, %f61, %f731;
	sub.f32 	%f825, %f823, %f824;
	mul.f32 	%f826, %f66, %f74;
	sub.f32 	%f827, %f826, %f824;
	mul.f32 	%f828, %f55, %f749;
	mul.f32 	%f829, %f61, %f74;
	sub.f32 	%f830, %f828, %f829;
	add.f32 	%f831, %f825, %f764;
	add.f32 	%f832, %f827, %f766;
	fma.rn.f32 	%f833, %f43, %f746, %f830;
	sub.f32 	%f834, %f831, %f755;
	sub.f32 	%f835, %f832, %f757;
	mul.f32 	%f836, %f748, 0f80000000;
	fma.rn.f32 	%f837, %f82, 0f80000000, %f836;
	fma.rn.f32 	%f838, %f82, 0f80000000, %f833;
	add.f32 	%f839, %f837, %f834;
	add.f32 	%f840, %f837, %f835;
	mul.f32 	%f841, %f746, %f776;
	mul.f32 	%f842, %f746, %f777;
	fma.rn.f32 	%f843, %f776, %f747, %f842;
	mul.f32 	%f844, %f746, %f778;
	fma.rn.f32 	%f845, %f776, %f747, %f844;
	mul.f32 	%f846, %f74, %f802;
	fma.rn.f32 	%f847, %f731, %f801, %f846;
	mul.f32 	%f848, %f74, %f803;
	fma.rn.f32 	%f849, %f731, %f801, %f848;
	fma.rn.f32 	%f850, %f74, %f801, %f841;
	add.f32 	%f851, %f843, %f847;
	add.f32 	%f852, %f845, %f849;
	mul.f32 	%f853, %f82, %f821;
	fma.rn.f32 	%f854, %f820, %f748, %f853;
	mul.f32 	%f855, %f82, %f822;
	fma.rn.f32 	%f856, %f820, %f748, %f855;
	fma.rn.f32 	%f857, %f82, %f820, %f850;
	add.f32 	%f858, %f854, %f851;
	add.f32 	%f859, %f856, %f852;
	mul.f32 	%f860, %f746, %f838;
	mul.f32 	%f861, %f746, %f839;
	fma.rn.f32 	%f862, %f838, %f747, %f861;
	mul.f32 	%f863, %f746, %f840;
	fma.rn.f32 	%f864, %f838, %f747, %f863;
	sub.f32 	%f87, %f857, %f860;
	sub.f32 	%f88, %f858, %f862;
	sub.f32 	%f89, %f859, %f864;
	mul.f32 	%f865, %f82, %f801;
	mul.f32 	%f866, %f82, %f802;
	fma.rn.f32 	%f867, %f801, %f748, %f866;
	mul.f32 	%f868, %f82, %f803;
	fma.rn.f32 	%f869, %f801, %f748, %f868;
	sub.f32 	%f870, %f841, %f865;
	sub.f32 	%f871, %f843, %f867;
	sub.f32 	%f872, %f845, %f869;
	mul.f32 	%f873, %f74, %f821;
	fma.rn.f32 	%f874, %f731, %f820, %f873;
	mul.f32 	%f875, %f74, %f822;
	fma.rn.f32 	%f876, %f731, %f820, %f875;
	fma.rn.f32 	%f877, %f74, %f820, %f870;
	add.f32 	%f878, %f874, %f871;
	add.f32 	%f879, %f876, %f872;
	add.f32 	%f90, %f860, %f877;
	add.f32 	%f91, %f862, %f878;
	add.f32 	%f92, %f864, %f879;
	mul.f32 	%f880, %f82, %f777;
	fma.rn.f32 	%f881, %f776, %f748, %f880;
	mul.f32 	%f882, %f82, %f778;
	fma.rn.f32 	%f883, %f776, %f748, %f882;
	mul.f32 	%f884, %f746, %f801;
	mul.f32 	%f885, %f746, %f802;
	fma.rn.f32 	%f886, %f801, %f747, %f885;
	mul.f32 	%f887, %f746, %f803;
	fma.rn.f32 	%f888, %f801, %f747, %f887;
	fma.rn.f32 	%f889, %f82, %f776, %f884;
	add.f32 	%f890, %f881, %f886;
	add.f32 	%f891, %f883, %f888;
	mul.f32 	%f892, %f746, %f820;
	mul.f32 	%f893, %f746, %f821;
	fma.rn.f32 	%f894, %f820, %f747, %f893;
	mul.f32 	%f895, %f746, %f822;
	fma.rn.f32 	%f896, %f820, %f747, %f895;
	sub.f32 	%f897, %f889, %f892;
	sub.f32 	%f898, %f890, %f894;
	sub.f32 	%f899, %f891, %f896;
	mul.f32 	%f900, %f74, %f839;
	fma.rn.f32 	%f901, %f731, %f838, %f900;
	mul.f32 	%f902, %f74, %f840;
	fma.rn.f32 	%f903, %f731, %f838, %f902;
	fma.rn.f32 	%f93, %f74, %f838, %f897;
	add.f32 	%f94, %f901, %f898;
	add.f32 	%f95, %f903, %f899;
	@%p101 bra 	$L__BB1_106;
	abs.f32 	%f96, %f412;
	setp.eq.f32 	%p104, %f412, 0f3F800000;
	mov.f32 	%f2488, 0f3F800000;
	@%p104 bra 	$L__BB1_103;
	setp.num.f32 	%p105, %f96, %f96;
	@%p105 bra 	$L__BB1_101;
	mov.f32 	%f960, 0f40000000;
	add.rn.f32 	%f2488, %f412, %f960;
	bra.uni 	$L__BB1_103;
$L__BB1_101:
	setp.lt.f32 	%p106, %f96, 0f00800000;
	mul.f32 	%f905, %f96, 0f4B800000;
	selp.f32 	%f906, %f905, %f96, %p106;
	mov.b32 	%r626, %f906;
	add.s32 	%r627, %r626, -1060439283;
	and.b32  	%r628, %r627, -8388608;
	sub.s32 	%r629, %r626, %r628;
	mov.b32 	%f907, %r629;
	cvt.rn.f32.s32 	%f908, %r628;
	selp.f32 	%f909, 0fC1C00000, 0f00000000, %p106;
	fma.rn.f32 	%f910, %f908, 0f34000000, %f909;
	add.f32 	%f911, %f907, 0fBF800000;
	add.f32 	%f912, %f907, 0f3F800000;
	rcp.approx.ftz.f32 	%f913, %f912;
	add.f32 	%f914, %f911, %f911;
	mul.f32 	%f915, %f914, %f913;
	mul.f32 	%f916, %f915, %f915;
	neg.f32 	%f917, %f915;
	sub.f32 	%f918, %f911, %f915;
	add.f32 	%f919, %f918, %f918;
	fma.rn.f32 	%f920, %f917, %f911, %f919;
	mul.rn.f32 	%f921, %f913, %f920;
	fma.rn.f32 	%f922, %f916, 0f3A2C32E4, 0f3B52E7DB;
	fma.rn.f32 	%f923, %f922, %f916, 0f3C93BB73;
	fma.rn.f32 	%f924, %f923, %f916, 0f3DF6384F;
	mul.rn.f32 	%f925, %f924, %f916;
	fma.rn.f32 	%f926, %f915, 0f3FB8AA3B, %f910;
	mul.f32 	%f927, %f925, 0f40400000;
	sub.f32 	%f928, %f910, %f926;
	fma.rn.f32 	%f929, %f915, 0f3FB8AA3B, %f928;
	fma.rn.f32 	%f930, %f921, 0f3FB8AA3B, %f929;
	fma.rn.f32 	%f931, %f915, 0f32A55E34, %f930;
	fma.rn.f32 	%f932, %f927, %f921, %f931;
	fma.rn.f32 	%f933, %f925, %f915, %f932;
	add.rn.f32 	%f934, %f926, %f933;
	mov.f32 	%f935, 0f40000000;
	mul.rn.f32 	%f936, %f934, %f935;
	cvt.rni.f32.f32 	%f937, %f936;
	sub.f32 	%f938, %f936, %f937;
	neg.f32 	%f939, %f936;
	fma.rn.f32 	%f940, %f934, 0f40000000, %f939;
	neg.f32 	%f941, %f926;
	add.rn.f32 	%f942, %f934, %f941;
	neg.f32 	%f943, %f942;
	add.rn.f32 	%f944, %f933, %f943;
	fma.rn.f32 	%f945, %f944, 0f40000000, %f940;
	add.f32 	%f946, %f938, %f945;
	setp.gt.f32 	%p107, %f937, 0f00000000;
	selp.b32 	%r630, 0, -2097152000, %p107;
	setp.neu.f32 	%p108, %f412, 0f00000000;
	setp.neu.f32 	%p109, %f96, 0f7F800000;
	setp.lt.f32 	%p110, %f936, 0f00000000;
	selp.f32 	%f947, 0f00000000, 0f7F800000, %p110;
	abs.f32 	%f948, %f936;
	setp.gt.f32 	%p111, %f948, 0f43180000;
	cvt.rzi.s32.f32 	%r631, %f937;
	shl.b32 	%r632, %r631, 23;
	sub.s32 	%r633, %r632, %r630;
	mov.b32 	%f949, %r633;
	add.s32 	%r634, %r630, 2130706432;
	mov.b32 	%f950, %r634;
	fma.rn.f32 	%f951, %f946, 0f391FCB8E, 0f3AAF85ED;
	fma.rn.f32 	%f952, %f951, %f946, 0f3C1D9856;
	fma.rn.f32 	%f953, %f952, %f946, 0f3D6357BB;
	fma.rn.f32 	%f954, %f953, %f946, 0f3E75FDEC;
	fma.rn.f32 	%f955, %f954, %f946, 0f3F317218;
	fma.rn.f32 	%f956, %f955, %f946, 0f3F800000;
	mul.f32 	%f957, %f956, %f950;
	mul.f32 	%f958, %f957, %f949;
	selp.f32 	%f2488, %f947, %f958, %p111;
	and.pred  	%p112, %p108, %p109;
	@%p112 bra 	$L__BB1_103;
	add.f32 	%f959, %f412, %f412;
	mov.b32 	%r635, %f959;
	and.b32  	%r636, %r635, 2147483647;
	mov.b32 	%f2488, %r636;
$L__BB1_103:
	setp.eq.f32 	%p113, %f412, 0f00000000;
	mov.f32 	%f2489, 0f00000000;
	@%p113 bra 	$L__BB1_105;
	add.f32 	%f962, %f2488, %f2488;
	div.rn.f32 	%f2489, %f962, %f412;
$L__BB1_105:
	mul.f32 	%f963, %f2489, 0f00000000;
	mul.f32 	%f2492, %f2488, 0f3F22F983;
	mul.f32 	%f964, %f2489, 0f3F22F983;
	fma.rn.f32 	%f2493, %f2488, 0f00000000, %f964;
	mul.f32 	%f965, %f963, 0f3F22F983;
	fma.rn.f32 	%f2494, %f2488, 0f00000000, %f965;
	bra.uni 	$L__BB1_114;
$L__BB1_106:
	abs.f32 	%f106, %f412;
	setp.eq.f32 	%p114, %f412, 0f3F800000;
	mov.f32 	%f2490, 0f3F800000;
	@%p114 bra 	$L__BB1_111;
	setp.num.f32 	%p115, %f106, %f106;
	@%p115 bra 	$L__BB1_109;
	mov.f32 	%f1022, 0f40000000;
	add.rn.f32 	%f2490, %f412, %f1022;
	bra.uni 	$L__BB1_111;
$L__BB1_109:
	setp.lt.f32 	%p116, %f106, 0f00800000;
	mul.f32 	%f967, %f106, 0f4B800000;
	selp.f32 	%f968, %f967, %f106, %p116;
	mov.b32 	%r637, %f968;
	add.s32 	%r638, %r637, -1060439283;
	and.b32  	%r639, %r638, -8388608;
	sub.s32 	%r640, %r637, %r639;
	mov.b32 	%f969, %r640;
	cvt.rn.f32.s32 	%f970, %r639;
	selp.f32 	%f971, 0fC1C00000, 0f00000000, %p116;
	fma.rn.f32 	%f972, %f970, 0f34000000, %f971;
	add.f32 	%f973, %f969, 0fBF800000;
	add.f32 	%f974, %f969, 0f3F800000;
	rcp.approx.ftz.f32 	%f975, %f974;
	add.f32 	%f976, %f973, %f973;
	mul.f32 	%f977, %f976, %f975;
	mul.f32 	%f978, %f977, %f977;
	neg.f32 	%f979, %f977;
	sub.f32 	%f980, %f973, %f977;
	add.f32 	%f981, %f980, %f980;
	fma.rn.f32 	%f982, %f979, %f973, %f981;
	mul.rn.f32 	%f983, %f975, %f982;
	fma.rn.f32 	%f984, %f978, 0f3A2C32E4, 0f3B52E7DB;
	fma.rn.f32 	%f985, %f984, %f978, 0f3C93BB73;
	fma.rn.f32 	%f986, %f985, %f978, 0f3DF6384F;
	mul.rn.f32 	%f987, %f986, %f978;
	fma.rn.f32 	%f988, %f977, 0f3FB8AA3B, %f972;
	mul.f32 	%f989, %f987, 0f40400000;
	sub.f32 	%f990, %f972, %f988;
	fma.rn.f32 	%f991, %f977, 0f3FB8AA3B, %f990;
	fma.rn.f32 	%f992, %f983, 0f3FB8AA3B, %f991;
	fma.rn.f32 	%f993, %f977, 0f32A55E34, %f992;
	fma.rn.f32 	%f994, %f989, %f983, %f993;
	fma.rn.f32 	%f995, %f987, %f977, %f994;
	add.rn.f32 	%f996, %f988, %f995;
	mov.f32 	%f997, 0f40000000;
	mul.rn.f32 	%f998, %f996, %f997;
	cvt.rni.f32.f32 	%f999, %f998;
	sub.f32 	%f1000, %f998, %f999;
	neg.f32 	%f1001, %f998;
	fma.rn.f32 	%f1002, %f996, 0f40000000, %f1001;
	neg.f32 	%f1003, %f988;
	add.rn.f32 	%f1004, %f996, %f1003;
	neg.f32 	%f1005, %f1004;
	add.rn.f32 	%f1006, %f995, %f1005;
	fma.rn.f32 	%f1007, %f1006, 0f40000000, %f1002;
	add.f32 	%f1008, %f1000, %f1007;
	setp.gt.f32 	%p117, %f999, 0f00000000;
	selp.b32 	%r641, 0, -2097152000, %p117;
	setp.neu.f32 	%p118, %f412, 0f00000000;
	setp.neu.f32 	%p119, %f106, 0f7F800000;
	setp.lt.f32 	%p120, %f998, 0f00000000;
	selp.f32 	%f1009, 0f00000000, 0f7F800000, %p120;
	abs.f32 	%f1010, %f998;
	setp.gt.f32 	%p121, %f1010, 0f43180000;
	cvt.rzi.s32.f32 	%r642, %f999;
	shl.b32 	%r643, %r642, 23;
	sub.s32 	%r644, %r643, %r641;
	mov.b32 	%f1011, %r644;
	add.s32 	%r645, %r641, 2130706432;
	mov.b32 	%f1012, %r645;
	fma.rn.f32 	%f1013, %f1008, 0f391FCB8E, 0f3AAF85ED;
	fma.rn.f32 	%f1014, %f1013, %f1008, 0f3C1D9856;
	fma.rn.f32 	%f1015, %f1014, %f1008, 0f3D6357BB;
	fma.rn.f32 	%f1016, %f1015, %f1008, 0f3E75FDEC;
	fma.rn.f32 	%f1017, %f1016, %f1008, 0f3F317218;
	fma.rn.f32 	%f1018, %f1017, %f1008, 0f3F800000;
	mul.f32 	%f1019, %f1018, %f1012;
	mul.f32 	%f1020, %f1019, %f1011;
	selp.f32 	%f2490, %f1009, %f1020, %p121;
	and.pred  	%p122, %p118, %p119;
	@%p122 bra 	$L__BB1_111;
	add.f32 	%f1021, %f412, %f412;
	mov.b32 	%r646, %f1021;
	and.b32  	%r647, %r646, 2147483647;
	mov.b32 	%f2490, %r647;
$L__BB1_111:
	setp.eq.f32 	%p123, %f412, 0f00000000;
	mov.f32 	%f2491, 0f00000000;
	@%p123 bra 	$L__BB1_113;
	add.f32 	%f1024, %f2490, %f2490;
	div.rn.f32 	%f2491, %f1024, %f412;
$L__BB1_113:
	mul.f32 	%f1025, %f2491, 0f00000000;
	mul.f32 	%f1026, %f2490, 0f3F22F983;
	mul.f32 	%f1027, %f2490, 0f00000000;
	mul.f32 	%f1028, %f2491, 0f3F22F983;
	sub.f32 	%f1029, %f1027, %f1028;
	mul.f32 	%f1030, %f1025, 0f3F22F983;
	sub.f32 	%f1031, %f1027, %f1030;
	mul.f32 	%f1032, %f412, 0f40800000;
	fma.rn.f32 	%f1033, %f412, 0f00000000, 0f40800000;
	fma.rn.f32 	%f1034, %f412, 0f00000000, 0f00000000;
	sub.f32 	%f1035, %f1032, %f1026;
	add.f32 	%f1036, %f1033, %f1029;
	add.f32 	%f1037, %f1034, %f1031;
	add.f32 	%f2492, %f1035, 0f40490FDB;
	add.f32 	%f2493, %f1036, 0f00000000;
	add.f32 	%f2494, %f1037, 0f00000000;
$L__BB1_114:
	add.f32 	%f119, %f29, %f28;
	add.f32 	%f120, %f29, %f27;
	mul.f32 	%f1038, %f2492, 0f3F22F983;
	cvt.rni.s32.f32 	%r1269, %f1038;
	cvt.rn.f32.s32 	%f1039, %r1269;
	fma.rn.f32 	%f1040, %f1039, 0fBFC90FDA, %f2492;
	fma.rn.f32 	%f1041, %f1039, 0fB3A22168, %f1040;
	fma.rn.f32 	%f2500, %f1039, 0fA7C234C5, %f1041;
	abs.f32 	%f122, %f2492;
	setp.ltu.f32 	%p124, %f122, 0f47CE4780;
	mov.u32 	%r1249, %r1269;
	mov.f32 	%f2495, %f2500;
	@%p124 bra 	$L__BB1_122;
	setp.neu.f32 	%p125, %f122, 0f7F800000;
	@%p125 bra 	$L__BB1_117;
	mov.f32 	%f1044, 0f00000000;
	mul.rn.f32 	%f2495, %f2492, %f1044;
	mov.b32 	%r1249, 0;
	bra.uni 	$L__BB1_122;
$L__BB1_117:
	mov.b32 	%r134, %f2492;
	shl.b32 	%r649, %r134, 8;
	or.b32  	%r135, %r649, -2147483648;
	mov.b64 	%rd493, 0;
	mov.b32 	%r1246, 0;
	mov.u64 	%rd491, __cudart_i2opi_f;
	mov.u64 	%rd492, %rd1;
$L__BB1_118:
	.pragma "nounroll";
	ld.global.nc.u32 	%r650, [%rd491];
	mad.wide.u32 	%rd291, %r650, %r135, %rd493;
	shr.u64 	%rd493, %rd291, 32;
	st.local.u32 	[%rd492], %rd291;
	add.s32 	%r1246, %r1246, 1;
	add.s64 	%rd492, %rd492, 4;
	add.s64 	%rd491, %rd491, 4;
	setp.ne.s32 	%p126, %r1246, 6;
	@%p126 bra 	$L__BB1_118;
	shr.u32 	%r651, %r134, 23;
	st.local.u32 	[%rd1+24], %rd493;
	and.b32  	%r138, %r651, 31;
	and.b32  	%r652, %r651, 224;
	add.s32 	%r653, %r652, -128;
	shr.u32 	%r654, %r653, 5;
	mul.wide.u32 	%rd292, %r654, 4;
	sub.s64 	%rd78, %rd1, %rd292;
	ld.local.u32 	%r1247, [%rd78+24];
	ld.local.u32 	%r1248, [%rd78+20];
	setp.eq.s32 	%p127, %r138, 0;
	@%p127 bra 	$L__BB1_121;
	shf.l.wrap.b32 	%r1247, %r1248, %r1247, %r138;
	ld.local.u32 	%r655, [%rd78+16];
	shf.l.wrap.b32 	%r1248, %r655, %r1248, %r138;
$L__BB1_121:
	shr.u32 	%r656, %r1247, 30;
	shf.l.wrap.b32 	%r657, %r1248, %r1247, 2;
	shl.b32 	%r658, %r1248, 2;
	shr.u32 	%r659, %r657, 31;
	add.s32 	%r660, %r659, %r656;
	neg.s32 	%r661, %r660;
	setp.lt.s32 	%p128, %r134, 0;
	selp.b32 	%r1249, %r661, %r660, %p128;
	xor.b32  	%r662, %r657, %r134;
	shr.s32 	%r663, %r657, 31;
	xor.b32  	%r664, %r663, %r657;
	xor.b32  	%r665, %r663, %r658;
	cvt.u64.u32 	%rd293, %r664;
	shl.b64 	%rd294, %rd293, 32;
	cvt.u64.u32 	%rd295, %r665;
	or.b64  	%rd296, %rd294, %rd295;
	cvt.rn.f64.s64 	%fd23, %rd296;
	mul.f64 	%fd24, %fd23, 0d3BF921FB54442D19;
	cvt.rn.f32.f64 	%f1042, %fd24;
	neg.f32 	%f1043, %f1042;
	setp.lt.s32 	%p129, %r662, 0;
	selp.f32 	%f2495, %f1043, %f1042, %p129;
$L__BB1_122:
	setp.ltu.f32 	%p130, %f122, 0f47CE4780;
	mul.rn.f32 	%f1045, %f2495, %f2495;
	and.b32  	%r667, %r1249, 1;
	setp.eq.b32 	%p131, %r667, 1;
	selp.f32 	%f1046, 0f3F800000, %f2495, %p131;
	fma.rn.f32 	%f1047, %f1045, %f1046, 0f00000000;
	fma.rn.f32 	%f1048, %f1045, 0f37CBAC00, 0fBAB607ED;
	selp.f32 	%f1049, %f1048, 0fB94D4153, %p131;
	selp.f32 	%f1050, 0f3D2AAABB, 0f3C0885E4, %p131;
	fma.rn.f32 	%f1051, %f1049, %f1045, %f1050;
	selp.f32 	%f1052, 0fBEFFFFFF, 0fBE2AAAA8, %p131;
	fma.rn.f32 	%f1053, %f1051, %f1045, %f1052;
	fma.rn.f32 	%f1054, %f1053, %f1047, %f1046;
	and.b32  	%r668, %r1249, 2;
	setp.eq.s32 	%p132, %r668, 0;
	mov.f32 	%f1055, 0f00000000;
	sub.f32 	%f1056, %f1055, %f1054;
	selp.f32 	%f126, %f1054, %f1056, %p132;
	mov.u32 	%r1253, %r1269;
	mov.f32 	%f2496, %f2500;
	@%p130 bra 	$L__BB1_130;
	setp.neu.f32 	%p133, %f122, 0f7F800000;
	@%p133 bra 	$L__BB1_125;
	mov.f32 	%f1059, 0f00000000;
	mul.rn.f32 	%f2496, %f2492, %f1059;
	mov.b32 	%r1253, 0;
	bra.uni 	$L__BB1_130;
$L__BB1_125:
	mov.b32 	%r147, %f2492;
	shl.b32 	%r670, %r147, 8;
	or.b32  	%r148, %r670, -2147483648;
	mov.b64 	%rd496, 0;
	mov.b32 	%r1250, 0;
	mov.u64 	%rd494, __cudart_i2opi_f;
	mov.u64 	%rd495, %rd1;
$L__BB1_126:
	.pragma "nounroll";
	ld.global.nc.u32 	%r671, [%rd494];
	mad.wide.u32 	%rd299, %r671, %r148, %rd496;
	shr.u64 	%rd496, %rd299, 32;
	st.local.u32 	[%rd495], %rd299;
	add.s32 	%r1250, %r1250, 1;
	add.s64 	%rd495, %rd495, 4;
	add.s64 	%rd494, %rd494, 4;
	setp.ne.s32 	%p134, %r1250, 6;
	@%p134 bra 	$L__BB1_126;
	shr.u32 	%r672, %r147, 23;
	st.local.u32 	[%rd1+24], %rd496;
	and.b32  	%r151, %r672, 31;
	and.b32  	%r673, %r672, 224;
	add.s32 	%r674, %r673, -128;
	shr.u32 	%r675, %r674, 5;
	mul.wide.u32 	%rd300, %r675, 4;
	sub.s64 	%rd85, %rd1, %rd300;
	ld.local.u32 	%r1251, [%rd85+24];
	ld.local.u32 	%r1252, [%rd85+20];
	setp.eq.s32 	%p135, %r151, 0;
	@%p135 bra 	$L__BB1_129;
	shf.l.wrap.b32 	%r1251, %r1252, %r1251, %r151;
	ld.local.u32 	%r676, [%rd85+16];
	shf.l.wrap.b32 	%r1252, %r676, %r1252, %r151;
$L__BB1_129:
	shr.u32 	%r677, %r1251, 30;
	shf.l.wrap.b32 	%r678, %r1252, %r1251, 2;
	shl.b32 	%r679, %r1252, 2;
	shr.u32 	%r680, %r678, 31;
	add.s32 	%r681, %r680, %r677;
	neg.s32 	%r682, %r681;
	setp.lt.s32 	%p136, %r147, 0;
	selp.b32 	%r1253, %r682, %r681, %p136;
	xor.b32  	%r683, %r678, %r147;
	shr.s32 	%r684, %r678, 31;
	xor.b32  	%r685, %r684, %r678;
	xor.b32  	%r686, %r684, %r679;
	cvt.u64.u32 	%rd301, %r685;
	shl.b64 	%rd302, %rd301, 32;
	cvt.u64.u32 	%rd303, %r686;
	or.b64  	%rd304, %rd302, %rd303;
	cvt.rn.f64.s64 	%fd25, %rd304;
	mul.f64 	%fd26, %fd25, 0d3BF921FB54442D19;
	cvt.rn.f32.f64 	%f1057, %fd26;
	neg.f32 	%f1058, %f1057;
	setp.lt.s32 	%p137, %r683, 0;
	selp.f32 	%f2496, %f1058, %f1057, %p137;
$L__BB1_130:
	setp.ltu.f32 	%p138, %f122, 0f47CE4780;
	add.s32 	%r688, %r1253, 1;
	mul.rn.f32 	%f1060, %f2496, %f2496;
	and.b32  	%r689, %r1253, 1;
	setp.eq.b32 	%p139, %r689, 1;
	selp.f32 	%f1061, %f2496, 0f3F800000, %p139;
	fma.rn.f32 	%f1062, %f1060, %f1061, 0f00000000;
	fma.rn.f32 	%f1063, %f1060, 0f37CBAC00, 0fBAB607ED;
	selp.f32 	%f1064, 0fB94D4153, %f1063, %p139;
	selp.f32 	%f1065, 0f3C0885E4, 0f3D2AAABB, %p139;
	fma.rn.f32 	%f1066, %f1064, %f1060, %f1065;
	selp.f32 	%f1067, 0fBE2AAAA8, 0fBEFFFFFF, %p139;
	fma.rn.f32 	%f1068, %f1066, %f1060, %f1067;
	fma.rn.f32 	%f1069, %f1068, %f1062, %f1061;
	and.b32  	%r690, %r688, 2;
	setp.eq.s32 	%p140, %r690, 0;
	mov.f32 	%f1070, 0f00000000;
	sub.f32 	%f1071, %f1070, %f1069;
	selp.f32 	%f1072, %f1069, %f1071, %p140;
	mul.f32 	%f1073, %f2493, %f1072;
	mul.f32 	%f1074, %f2494, %f1072;
	mul.f32 	%f130, %f26, %f126;
	mul.f32 	%f1075, %f26, %f1073;
	fma.rn.f32 	%f131, %f119, %f126, %f1075;
	mul.f32 	%f1076, %f26, %f1074;
	fma.rn.f32 	%f132, %f120, %f126, %f1076;
	add.f32 	%f133, %f46, %f28;
	sub.f32 	%f134, %f28, %f26;
	mov.u32 	%r1257, %r1269;
	mov.f32 	%f2497, %f2500;
	@%p138 bra 	$L__BB1_138;
	setp.neu.f32 	%p141, %f122, 0f7F800000;
	@%p141 bra 	$L__BB1_133;
	mov.f32 	%f1079, 0f00000000;
	mul.rn.f32 	%f2497, %f2492, %f1079;
	mov.b32 	%r1257, 0;
	bra.uni 	$L__BB1_138;
$L__BB1_133:
	mov.b32 	%r160, %f2492;
	shl.b32 	%r692, %r160, 8;
	or.b32  	%r161, %r692, -2147483648;
	mov.b64 	%rd499, 0;
	mov.b32 	%r1254, 0;
	mov.u64 	%rd497, __cudart_i2opi_f;
	mov.u64 	%rd498, %rd1;
$L__BB1_134:
	.pragma "nounroll";
	ld.global.nc.u32 	%r693, [%rd497];
	mad.wide.u32 	%rd307, %r693, %r161, %rd499;
	shr.u64 	%rd499, %rd307, 32;
	st.local.u32 	[%rd498], %rd307;
	add.s32 	%r1254, %r1254, 1;
	add.s64 	%rd498, %rd498, 4;
	add.s64 	%rd497, %rd497, 4;
	setp.ne.s32 	%p142, %r1254, 6;
	@%p142 bra 	$L__BB1_134;
	shr.u32 	%r694, %r160, 23;
	st.local.u32 	[%rd1+24], %rd499;
	and.b32  	%r164, %r694, 31;
	and.b32  	%r695, %r694, 224;
	add.s32 	%r696, %r695, -128;
	shr.u32 	%r697, %r696, 5;
	mul.wide.u32 	%rd308, %r697, 4;
	sub.s64 	%rd92, %rd1, %rd308;
	ld.local.u32 	%r1255, [%rd92+24];
	ld.local.u32 	%r1256, [%rd92+20];
	setp.eq.s32 	%p143, %r164, 0;
	@%p143 bra 	$L__BB1_137;
	shf.l.wrap.b32 	%r1255, %r1256, %r1255, %r164;
	ld.local.u32 	%r698, [%rd92+16];
	shf.l.wrap.b32 	%r1256, %r698, %r1256, %r164;
$L__BB1_137:
	shr.u32 	%r699, %r1255, 30;
	shf.l.wrap.b32 	%r700, %r1256, %r1255, 2;
	shl.b32 	%r701, %r1256, 2;
	shr.u32 	%r702, %r700, 31;
	add.s32 	%r703, %r702, %r699;
	neg.s32 	%r704, %r703;
	setp.lt.s32 	%p144, %r160, 0;
	selp.b32 	%r1257, %r704, %r703, %p144;
	xor.b32  	%r705, %r700, %r160;
	shr.s32 	%r706, %r700, 31;
	xor.b32  	%r707, %r706, %r700;
	xor.b32  	%r708, %r706, %r701;
	cvt.u64.u32 	%rd309, %r707;
	shl.b64 	%rd310, %rd309, 32;
	cvt.u64.u32 	%rd311, %r708;
	or.b64  	%rd312, %rd310, %rd311;
	cvt.rn.f64.s64 	%fd27, %rd312;
	mul.f64 	%fd28, %fd27, 0d3BF921FB54442D19;
	cvt.rn.f32.f64 	%f1077, %fd28;
	neg.f32 	%f1078, %f1077;
	setp.lt.s32 	%p145, %r705, 0;
	selp.f32 	%f2497, %f1078, %f1077, %p145;
$L__BB1_138:
	setp.ltu.f32 	%p146, %f122, 0f47CE4780;
	mul.rn.f32 	%f1080, %f2497, %f2497;
	and.b32  	%r710, %r1257, 1;
	setp.eq.b32 	%p147, %r710, 1;
	selp.f32 	%f1081, 0f3F800000, %f2497, %p147;
	fma.rn.f32 	%f1082, %f1080, %f1081, 0f00000000;
	fma.rn.f32 	%f1083, %f1080, 0f37CBAC00, 0fBAB607ED;
	selp.f32 	%f1084, %f1083, 0fB94D4153, %p147;
	selp.f32 	%f1085, 0f3D2AAABB, 0f3C0885E4, %p147;
	fma.rn.f32 	%f1086, %f1084, %f1080, %f1085;
	selp.f32 	%f1087, 0fBEFFFFFF, 0fBE2AAAA8, %p147;
	fma.rn.f32 	%f1088, %f1086, %f1080, %f1087;
	fma.rn.f32 	%f1089, %f1088, %f1082, %f1081;
	and.b32  	%r711, %r1257, 2;
	setp.eq.s32 	%p148, %r711, 0;
	mov.f32 	%f1090, 0f00000000;
	sub.f32 	%f1091, %f1090, %f1089;
	selp.f32 	%f138, %f1089, %f1091, %p148;
	mov.u32 	%r1261, %r1269;
	mov.f32 	%f2498, %f2500;
	@%p146 bra 	$L__BB1_146;
	setp.neu.f32 	%p149, %f122, 0f7F800000;
	@%p149 bra 	$L__BB1_141;
	mov.f32 	%f1094, 0f00000000;
	mul.rn.f32 	%f2498, %f2492, %f1094;
	mov.b32 	%r1261, 0;
	bra.uni 	$L__BB1_146;
$L__BB1_141:
	mov.b32 	%r173, %f2492;
	shl.b32 	%r713, %r173, 8;
	or.b32  	%r174, %r713, -2147483648;
	mov.b64 	%rd502, 0;
	mov.b32 	%r1258, 0;
	mov.u64 	%rd500, __cudart_i2opi_f;
	mov.u64 	%rd501, %rd1;
$L__BB1_142:
	.pragma "nounroll";
	ld.global.nc.u32 	%r714, [%rd500];
	mad.wide.u32 	%rd315, %r714, %r174, %rd502;
	shr.u64 	%rd502, %rd315, 32;
	st.local.u32 	[%rd501], %rd315;
	add.s32 	%r1258, %r1258, 1;
	add.s64 	%rd501, %rd501, 4;
	add.s64 	%rd500, %rd500, 4;
	setp.ne.s32 	%p150, %r1258, 6;
	@%p150 bra 	$L__BB1_142;
	shr.u32 	%r715, %r173, 23;
	st.local.u32 	[%rd1+24], %rd502;
	and.b32  	%r177, %r715, 31;
	and.b32  	%r716, %r715, 224;
	add.s32 	%r717, %r716, -128;
	shr.u32 	%r718, %r717, 5;
	mul.wide.u32 	%rd316, %r718, 4;
	sub.s64 	%rd99, %rd1, %rd316;
	ld.local.u32 	%r1259, [%rd99+24];
	ld.local.u32 	%r1260, [%rd99+20];
	setp.eq.s32 	%p151, %r177, 0;
	@%p151 bra 	$L__BB1_145;
	shf.l.wrap.b32 	%r1259, %r1260, %r1259, %r177;
	ld.local.u32 	%r719, [%rd99+16];
	shf.l.wrap.b32 	%r1260, %r719, %r1260, %r177;
$L__BB1_145:
	shr.u32 	%r720, %r1259, 30;
	shf.l.wrap.b32 	%r721, %r1260, %r1259, 2;
	shl.b32 	%r722, %r1260, 2;
	shr.u32 	%r723, %r721, 31;
	add.s32 	%r724, %r723, %r720;
	neg.s32 	%r725, %r724;
	setp.lt.s32 	%p152, %r173, 0;
	selp.b32 	%r1261, %r725, %r724, %p152;
	xor.b32  	%r726, %r721, %r173;
	shr.s32 	%r727, %r721, 31;
	xor.b32  	%r728, %r727, %r721;
	xor.b32  	%r729, %r727, %r722;
	cvt.u64.u32 	%rd317, %r728;
	shl.b64 	%rd318, %rd317, 32;
	cvt.u64.u32 	%rd319, %r729;
	or.b64  	%rd320, %rd318, %rd319;
	cvt.rn.f64.s64 	%fd29, %rd320;
	mul.f64 	%fd30, %fd29, 0d3BF921FB54442D19;
	cvt.rn.f32.f64 	%f1092, %fd30;
	neg.f32 	%f1093, %f1092;
	setp.lt.s32 	%p153, %r726, 0;
	selp.f32 	%f2498, %f1093, %f1092, %p153;
$L__BB1_146:
	setp.ltu.f32 	%p154, %f122, 0f47CE4780;
	add.s32 	%r731, %r1261, 1;
	mul.rn.f32 	%f1095, %f2498, %f2498;
	and.b32  	%r732, %r1261, 1;
	setp.eq.b32 	%p155, %r732, 1;
	selp.f32 	%f1096, %f2498, 0f3F800000, %p155;
	fma.rn.f32 	%f1097, %f1095, %f1096, 0f00000000;
	fma.rn.f32 	%f1098, %f1095, 0f37CBAC00, 0fBAB607ED;
	selp.f32 	%f1099, 0fB94D4153, %f1098, %p155;
	selp.f32 	%f1100, 0f3C0885E4, 0f3D2AAABB, %p155;
	fma.rn.f32 	%f1101, %f1099, %f1095, %f1100;
	selp.f32 	%f1102, 0fBE2AAAA8, 0fBEFFFFFF, %p155;
	fma.rn.f32 	%f1103, %f1101, %f1095, %f1102;
	fma.rn.f32 	%f1104, %f1103, %f1097, %f1096;
	and.b32  	%r733, %r731, 2;
	setp.eq.s32 	%p156, %r733, 0;
	mov.f32 	%f1105, 0f00000000;
	sub.f32 	%f1106, %f1105, %f1104;
	selp.f32 	%f1107, %f1104, %f1106, %p156;
	mul.f32 	%f1108, %f2493, %f1107;
	mul.f32 	%f1109, %f2494, %f1107;
	mul.f32 	%f142, %f27, %f138;
	mul.f32 	%f1110, %f27, %f1108;
	fma.rn.f32 	%f143, %f133, %f138, %f1110;
	mul.f32 	%f1111, %f27, %f1109;
	fma.rn.f32 	%f144, %f134, %f138, %f1111;
	mov.u32 	%r1265, %r1269;
	mov.f32 	%f2499, %f2500;
	@%p154 bra 	$L__BB1_154;
	setp.neu.f32 	%p157, %f122, 0f7F800000;
	@%p157 bra 	$L__BB1_149;
	mov.f32 	%f1114, 0f00000000;
	mul.rn.f32 	%f2499, %f2492, %f1114;
	mov.b32 	%r1265, 0;
	bra.uni 	$L__BB1_154;
$L__BB1_149:
	mov.b32 	%r186, %f2492;
	shl.b32 	%r735, %r186, 8;
	or.b32  	%r187, %r735, -2147483648;
	mov.b64 	%rd505, 0;
	mov.b32 	%r1262, 0;
	mov.u64 	%rd503, __cudart_i2opi_f;
	mov.u64 	%rd504, %rd1;
$L__BB1_150:
	.pragma "nounroll";
	ld.global.nc.u32 	%r736, [%rd503];
	mad.wide.u32 	%rd323, %r736, %r187, %rd505;
	shr.u64 	%rd505, %rd323, 32;
	st.local.u32 	[%rd504], %rd323;
	add.s32 	%r1262, %r1262, 1;
	add.s64 	%rd504, %rd504, 4;
	add.s64 	%rd503, %rd503, 4;
	setp.ne.s32 	%p158, %r1262, 6;
	@%p158 bra 	$L__BB1_150;
	shr.u32 	%r737, %r186, 23;
	st.local.u32 	[%rd1+24], %rd505;
	and.b32  	%r190, %r737, 31;
	and.b32  	%r738, %r737, 224;
	add.s32 	%r739, %r738, -128;
	shr.u32 	%r740, %r739, 5;
	mul.wide.u32 	%rd324, %r740, 4;
	sub.s64 	%rd106, %rd1, %rd324;
	ld.local.u32 	%r1263, [%rd106+24];
	ld.local.u32 	%r1264, [%rd106+20];
	setp.eq.s32 	%p159, %r190, 0;
	@%p159 bra 	$L__BB1_153;
	shf.l.wrap.b32 	%r1263, %r1264, %r1263, %r190;
	ld.local.u32 	%r741, [%rd106+16];
	shf.l.wrap.b32 	%r1264, %r741, %r1264, %r190;
$L__BB1_153:
	shr.u32 	%r742, %r1263, 30;
	shf.l.wrap.b32 	%r743, %r1264, %r1263, 2;
	shl.b32 	%r744, %r1264, 2;
	shr.u32 	%r745, %r743, 31;
	add.s32 	%r746, %r745, %r742;
	neg.s32 	%r747, %r746;
	setp.lt.s32 	%p160, %r186, 0;
	selp.b32 	%r1265, %r747, %r746, %p160;
	xor.b32  	%r748, %r743, %r186;
	shr.s32 	%r749, %r743, 31;
	xor.b32  	%r750, %r749, %r743;
	xor.b32  	%r751, %r749, %r744;
	cvt.u64.u32 	%rd325, %r750;
	shl.b64 	%rd326, %rd325, 32;
	cvt.u64.u32 	%rd327, %r751;
	or.b64  	%rd328, %rd326, %rd327;
	cvt.rn.f64.s64 	%fd31, %rd328;
	mul.f64 	%fd32, %fd31, 0d3BF921FB54442D19;
	cvt.rn.f32.f64 	%f1112, %fd32;
	neg.f32 	%f1113, %f1112;
	setp.lt.s32 	%p161, %r748, 0;
	selp.f32 	%f2499, %f1113, %f1112, %p161;
$L__BB1_154:
	setp.ltu.f32 	%p162, %f122, 0f47CE4780;
	add.s32 	%r753, %r1265, 1;
	mul.rn.f32 	%f1115, %f2499, %f2499;
	and.b32  	%r754, %r1265, 1;
	setp.eq.b32 	%p163, %r754, 1;
	selp.f32 	%f1116, %f2499, 0f3F800000, %p163;
	fma.rn.f32 	%f1117, %f1115, %f1116, 0f00000000;
	fma.rn.f32 	%f1118, %f1115, 0f37CBAC00, 0fBAB607ED;
	selp.f32 	%f1119, 0fB94D4153, %f1118, %p163;
	selp.f32 	%f1120, 0f3C0885E4, 0f3D2AAABB, %p163;
	fma.rn.f32 	%f1121, %f1119, %f1115, %f1120;
	selp.f32 	%f1122, 0fBE2AAAA8, 0fBEFFFFFF, %p163;
	fma.rn.f32 	%f1123, %f1121, %f1115, %f1122;
	fma.rn.f32 	%f1124, %f1123, %f1117, %f1116;
	and.b32  	%r755, %r753, 2;
	setp.eq.s32 	%p164, %r755, 0;
	mov.f32 	%f1125, 0f00000000;
	sub.f32 	%f1126, %f1125, %f1124;
	selp.f32 	%f148, %f1124, %f1126, %p164;
	@%p162 bra 	$L__BB1_162;
	setp.neu.f32 	%p165, %f122, 0f7F800000;
	@%p165 bra 	$L__BB1_157;
	mov.f32 	%f1129, 0f00000000;
	mul.rn.f32 	%f2500, %f2492, %f1129;
	mov.b32 	%r1269, 0;
	bra.uni 	$L__BB1_162;
$L__BB1_157:
	mov.b32 	%r199, %f2492;
	shl.b32 	%r757, %r199, 8;
	or.b32  	%r200, %r757, -2147483648;
	mov.b64 	%rd508, 0;
	mov.b32 	%r1266, 0;
	mov.u64 	%rd506, __cudart_i2opi_f;
	mov.u64 	%rd507, %rd1;
$L__BB1_158:
	.pragma "nounroll";
	ld.global.nc.u32 	%r758, [%rd506];
	mad.wide.u32 	%rd331, %r758, %r200, %rd508;
	shr.u64 	%rd508, %rd331, 32;
	st.local.u32 	[%rd507], %rd331;
	add.s32 	%r1266, %r1266, 1;
	add.s64 	%rd507, %rd507, 4;
	add.s64 	%rd506, %rd506, 4;
	setp.ne.s32 	%p166, %r1266, 6;
	@%p166 bra 	$L__BB1_158;
	shr.u32 	%r759, %r199, 23;
	st.local.u32 	[%rd1+24], %rd508;
	and.b32  	%r203, %r759, 31;
	and.b32  	%r760, %r759, 224;
	add.s32 	%r761, %r760, -128;
	shr.u32 	%r762, %r761, 5;
	mul.wide.u32 	%rd332, %r762, 4;
	sub.s64 	%rd113, %rd1, %rd332;
	ld.local.u32 	%r1267, [%rd113+24];
	ld.local.u32 	%r1268, [%rd113+20];
	setp.eq.s32 	%p167, %r203, 0;
	@%p167 bra 	$L__BB1_161;
	shf.l.wrap.b32 	%r1267, %r1268, %r1267, %r203;
	ld.local.u32 	%r763, [%rd113+16];
	shf.l.wrap.b32 	%r1268, %r763, %r1268, %r203;
$L__BB1_161:
	shr.u32 	%r764, %r1267, 30;
	shf.l.wrap.b32 	%r765, %r1268, %r1267, 2;
	shl.b32 	%r766, %r1268, 2;
	shr.u32 	%r767, %r765, 31;
	add.s32 	%r768, %r767, %r764;
	neg.s32 	%r769, %r768;
	setp.lt.s32 	%p168, %r199, 0;
	selp.b32 	%r1269, %r769, %r768, %p168;
	xor.b32  	%r770, %r765, %r199;
	shr.s32 	%r771, %r765, 31;
	xor.b32  	%r772, %r771, %r765;
	xor.b32  	%r773, %r771, %r766;
	cvt.u64.u32 	%rd333, %r772;
	shl.b64 	%rd334, %rd333, 32;
	cvt.u64.u32 	%rd335, %r773;
	or.b64  	%rd336, %rd334, %rd335;
	cvt.rn.f64.s64 	%fd33, %rd336;
	mul.f64 	%fd34, %fd33, 0d3BF921FB54442D19;
	cvt.rn.f32.f64 	%f1127, %fd34;
	neg.f32 	%f1128, %f1127;
	setp.lt.s32 	%p169, %r770, 0;
	selp.f32 	%f2500, %f1128, %f1127, %p169;
$L__BB1_162:
	mul.rn.f32 	%f1130, %f2500, %f2500;
	and.b32  	%r775, %r1269, 1;
	setp.eq.b32 	%p170, %r775, 1;
	selp.f32 	%f1131, 0f3F800000, %f2500, %p170;
	fma.rn.f32 	%f1132, %f1130, %f1131, 0f00000000;
	fma.rn.f32 	%f1133, %f1130, 0f37CBAC00, 0fBAB607ED;
	selp.f32 	%f1134, %f1133, 0fB94D4153, %p170;
	selp.f32 	%f1135, 0f3D2AAABB, 0f3C0885E4, %p170;
	fma.rn.f32 	%f1136, %f1134, %f1130, %f1135;
	selp.f32 	%f1137, 0fBEFFFFFF, 0fBE2AAAA8, %p170;
	fma.rn.f32 	%f1138, %f1136, %f1130, %f1137;
	fma.rn.f32 	%f1139, %f1138, %f1132, %f1131;
	and.b32  	%r776, %r1269, 2;
	setp.eq.s32 	%p171, %r776, 0;
	mov.f32 	%f1140, 0f00000000;
	sub.f32 	%f1141, %f1140, %f1139;
	selp.f32 	%f1142, %f1139, %f1141, %p171;
	mul.f32 	%f1143, %f2493, %f1142;
	mul.f32 	%f1144, %f2494, %f1142;
	mul.f32 	%f1145, %f148, 0f00000000;
	mul.f32 	%f1146, %f1143, 0f3F000000;
	sub.f32 	%f152, %f1145, %f1146;
	mul.f32 	%f1147, %f1144, 0f3F000000;
	sub.f32 	%f153, %f1145, %f1147;
	mul.f32 	%f1148, %f2, 0f40C90FDA;
	mul.f32 	%f154, %f1148, 0f3F000000;
	mul.f32 	%f1149, %f154, 0f3F22F983;
	cvt.rni.s32.f32 	%r1285, %f1149;
	cvt.rn.f32.s32 	%f1150, %r1285;
	fma.rn.f32 	%f1151, %f1150, 0fBFC90FDA, %f154;
	fma.rn.f32 	%f1152, %f1150, 0fB3A22168, %f1151;
	fma.rn.f32 	%f2504, %f1150, 0fA7C234C5, %f1152;
	abs.f32 	%f156, %f154;
	setp.ltu.f32 	%p172, %f156, 0f47CE4780;
	mov.u32 	%r1273, %r1285;
	mov.f32 	%f2501, %f2504;
	@%p172 bra 	$L__BB1_170;
	setp.neu.f32 	%p173, %f156, 0f7F800000;
	@%p173 bra 	$L__BB1_165;
	mov.f32 	%f1155, 0f00000000;
	mul.rn.f32 	%f2501, %f154, %f1155;
	mov.b32 	%r1273, 0;
	bra.uni 	$L__BB1_170;
$L__BB1_165:
	mov.b32 	%r213, %f154;
	shl.b32 	%r778, %r213, 8;
	or.b32  	%r214, %r778, -2147483648;
	mov.b64 	%rd511, 0;
	mov.b32 	%r1270, 0;
	mov.u64 	%rd509, __cudart_i2opi_f;
	mov.u64 	%rd510, %rd1;
$L__BB1_166:
	.pragma "nounroll";
	ld.global.nc.u32 	%r779, [%rd509];
	mad.wide.u32 	%rd339, %r779, %r214, %rd511;
	shr.u64 	%rd511, %rd339, 32;
	st.local.u32 	[%rd510], %rd339;
	add.s32 	%r1270, %r1270, 1;
	add.s64 	%rd510, %rd510, 4;
	add.s64 	%rd509, %rd509, 4;
	setp.ne.s32 	%p174, %r1270, 6;
	@%p174 bra 	$L__BB1_166;
	shr.u32 	%r780, %r213, 23;
	st.local.u32 	[%rd1+24], %rd511;
	and.b32  	%r217, %r780, 31;
	and.b32  	%r781, %r780, 224;
	add.s32 	%r782, %r781, -128;
	shr.u32 	%r783, %r782, 5;
	mul.wide.u32 	%rd340, %r783, 4;
	sub.s64 	%rd120, %rd1, %rd340;
	ld.local.u32 	%r1271, [%rd120+24];
	ld.local.u32 	%r1272, [%rd120+20];
	setp.eq.s32 	%p175, %r217, 0;
	@%p175 bra 	$L__BB1_169;
	shf.l.wrap.b32 	%r1271, %r1272, %r1271, %r217;
	ld.local.u32 	%r784, [%rd120+16];
	shf.l.wrap.b32 	%r1272, %r784, %r1272, %r217;
$L__BB1_169:
	shr.u32 	%r785, %r1271, 30;
	shf.l.wrap.b32 	%r786, %r1272, %r1271, 2;
	shl.b32 	%r787, %r1272, 2;
	shr.u32 	%r788, %r786, 31;
	add.s32 	%r789, %r788, %r785;
	neg.s32 	%r790, %r789;
	setp.lt.s32 	%p176, %r213, 0;
	selp.b32 	%r1273, %r790, %r789, %p176;
	xor.b32  	%r791, %r786, %r213;
	shr.s32 	%r792, %r786, 31;
	xor.b32  	%r793, %r792, %r786;
	xor.b32  	%r794, %r792, %r787;
	cvt.u64.u32 	%rd341, %r793;
	shl.b64 	%rd342, %rd341, 32;
	cvt.u64.u32 	%rd343, %r794;
	or.b64  	%rd344, %rd342, %rd343;
	cvt.rn.f64.s64 	%fd35, %rd344;
	mul.f64 	%fd36, %fd35, 0d3BF921FB54442D19;
	cvt.rn.f32.f64 	%f1153, %fd36;
	neg.f32 	%f1154, %f1153;
	setp.lt.s32 	%p177, %r791, 0;
	selp.f32 	%f2501, %f1154, %f1153, %p177;
$L__BB1_170:
	setp.ltu.f32 	%p178, %f156, 0f47CE4780;
	add.s32 	%r796, %r1273, 1;
	mul.rn.f32 	%f1156, %f2501, %f2501;
	and.b32  	%r797, %r1273, 1;
	setp.eq.b32 	%p179, %r797, 1;
	selp.f32 	%f1157, %f2501, 0f3F800000, %p179;
	fma.rn.f32 	%f1158, %f1156, %f1157, 0f00000000;
	fma.rn.f32 	%f1159, %f1156, 0f37CBAC00, 0fBAB607ED;
	selp.f32 	%f1160, 0fB94D4153, %f1159, %p179;
	selp.f32 	%f1161, 0f3C0885E4, 0f3D2AAABB, %p179;
	fma.rn.f32 	%f1162, %f1160, %f1156, %f1161;
	selp.f32 	%f1163, 0fBE2AAAA8, 0fBEFFFFFF, %p179;
	fma.rn.f32 	%f1164, %f1162, %f1156, %f1163;
	fma.rn.f32 	%f1165, %f1164, %f1158, %f1157;
	and.b32  	%r798, %r796, 2;
	setp.eq.s32 	%p180, %r798, 0;
	mov.f32 	%f1166, 0f00000000;
	sub.f32 	%f1167, %f1166, %f1165;
	selp.f32 	%f160, %f1165, %f1167, %p180;
	mov.u32 	%r1277, %r1285;
	mov.f32 	%f2502, %f2504;
	@%p178 bra 	$L__BB1_178;
	setp.neu.f32 	%p181, %f156, 0f7F800000;
	@%p181 bra 	$L__BB1_173;
	mov.f32 	%f1170, 0f00000000;
	mul.rn.f32 	%f2502, %f154, %f1170;
	mov.b32 	%r1277, 0;
	bra.uni 	$L__BB1_178;
$L__BB1_173:
	mov.b32 	%r226, %f154;
	shl.b32 	%r800, %r226, 8;
	or.b32  	%r227, %r800, -2147483648;
	mov.b64 	%rd514, 0;
	mov.b32 	%r1274, 0;
	mov.u64 	%rd512, __cudart_i2opi_f;
	mov.u64 	%rd513, %rd1;
$L__BB1_174:
	.pragma "nounroll";
	ld.global.nc.u32 	%r801, [%rd512];
	mad.wide.u32 	%rd347, %r801, %r227, %rd514;
	shr.u64 	%rd514, %rd347, 32;
	st.local.u32 	[%rd513], %rd347;
	add.s32 	%r1274, %r1274, 1;
	add.s64 	%rd513, %rd513, 4;
	add.s64 	%rd512, %rd512, 4;
	setp.ne.s32 	%p182, %r1274, 6;
	@%p182 bra 	$L__BB1_174;
	shr.u32 	%r802, %r226, 23;
	st.local.u32 	[%rd1+24], %rd514;
	and.b32  	%r230, %r802, 31;
	and.b32  	%r803, %r802, 224;
	add.s32 	%r804, %r803, -128;
	shr.u32 	%r805, %r804, 5;
	mul.wide.u32 	%rd348, %r805, 4;
	sub.s64 	%rd127, %rd1, %rd348;
	ld.local.u32 	%r1275, [%rd127+24];
	ld.local.u32 	%r1276, [%rd127+20];
	setp.eq.s32 	%p183, %r230, 0;
	@%p183 bra 	$L__BB1_177;
	shf.l.wrap.b32 	%r1275, %r1276, %r1275, %r230;
	ld.local.u32 	%r806, [%rd127+16];
	shf.l.wrap.b32 	%r1276, %r806, %r1276, %r230;
$L__BB1_177:
	shr.u32 	%r807, %r1275, 30;
	shf.l.wrap.b32 	%r808, %r1276, %r1275, 2;
	shl.b32 	%r809, %r1276, 2;
	shr.u32 	%r810, %r808, 31;
	add.s32 	%r811, %r810, %r807;
	neg.s32 	%r812, %r811;
	setp.lt.s32 	%p184, %r226, 0;
	selp.b32 	%r1277, %r812, %r811, %p184;
	xor.b32  	%r813, %r808, %r226;
	shr.s32 	%r814, %r808, 31;
	xor.b32  	%r815, %r814, %r808;
	xor.b32  	%r816, %r814, %r809;
	cvt.u64.u32 	%rd349, %r815;
	shl.b64 	%rd350, %rd349, 32;
	cvt.u64.u32 	%rd351, %r816;
	or.b64  	%rd352, %rd350, %rd351;
	cvt.rn.f64.s64 	%fd37, %rd352;
	mul.f64 	%fd38, %fd37, 0d3BF921FB54442D19;
	cvt.rn.f32.f64 	%f1168, %fd38;
	neg.f32 	%f1169, %f1168;
	setp.lt.s32 	%p185, %r813, 0;
	selp.f32 	%f2502, %f1169, %f1168, %p185;
$L__BB1_178:
	setp.ltu.f32 	%p186, %f156, 0f47CE4780;
	mul.rn.f32 	%f1171, %f2502, %f2502;
	and.b32  	%r818, %r1277, 1;
	setp.eq.b32 	%p187, %r818, 1;
	selp.f32 	%f1172, 0f3F800000, %f2502, %p187;
	fma.rn.f32 	%f1173, %f1171, %f1172, 0f00000000;
	fma.rn.f32 	%f1174, %f1171, 0f37CBAC00, 0fBAB607ED;
	selp.f32 	%f1175, %f1174, 0fB94D4153, %p187;
	selp.f32 	%f1176, 0f3D2AAABB, 0f3C0885E4, %p187;
	fma.rn.f32 	%f1177, %f1175, %f1171, %f1176;
	selp.f32 	%f1178, 0fBEFFFFFF, 0fBE2AAAA8, %p187;
	fma.rn.f32 	%f1179, %f1177, %f1171, %f1178;
	fma.rn.f32 	%f1180, %f1179, %f1173, %f1172;
	and.b32  	%r819, %r1277, 2;
	setp.eq.s32 	%p188, %r819, 0;
	mov.f32 	%f1181, 0f00000000;
	sub.f32 	%f1182, %f1181, %f1180;
	selp.f32 	%f1183, %f1180, %f1182, %p188;
	neg.f32 	%f164, %f1183;
	mov.u32 	%r1281, %r1285;
	mov.f32 	%f2503, %f2504;
	@%p186 bra 	$L__BB1_186;
	setp.neu.f32 	%p189, %f156, 0f7F800000;
	@%p189 bra 	$L__BB1_181;
	mov.f32 	%f1186, 0f00000000;
	mul.rn.f32 	%f2503, %f154, %f1186;
	mov.b32 	%r1281, 0;
	bra.uni 	$L__BB1_186;
$L__BB1_181:
	mov.b32 	%r239, %f154;
	shl.b32 	%r821, %r239, 8;
	or.b32  	%r240, %r821, -2147483648;
	mov.b64 	%rd517, 0;
	mov.b32 	%r1278, 0;
	mov.u64 	%rd515, __cudart_i2opi_f;
	mov.u64 	%rd516, %rd1;
$L__BB1_182:
	.pragma "nounroll";
	ld.global.nc.u32 	%r822, [%rd515];
	mad.wide.u32 	%rd355, %r822, %r240, %rd517;
	shr.u64 	%rd517, %rd355, 32;
	st.local.u32 	[%rd516], %rd355;
	add.s32 	%r1278, %r1278, 1;
	add.s64 	%rd516, %rd516, 4;
	add.s64 	%rd515, %rd515, 4;
	setp.ne.s32 	%p190, %r1278, 6;
	@%p190 bra 	$L__BB1_182;
	shr.u32 	%r823, %r239, 23;
	st.local.u32 	[%rd1+24], %rd517;
	and.b32  	%r243, %r823, 31;
	and.b32  	%r824, %r823, 224;
	add.s32 	%r825, %r824, -128;
	shr.u32 	%r826, %r825, 5;
	mul.wide.u32 	%rd356, %r826, 4;
	sub.s64 	%rd134, %rd1, %rd356;
	ld.local.u32 	%r1279, [%rd134+24];
	ld.local.u32 	%r1280, [%rd134+20];
	setp.eq.s32 	%p191, %r243, 0;
	@%p191 bra 	$L__BB1_185;
	shf.l.wrap.b32 	%r1279, %r1280, %r1279, %r243;
	ld.local.u32 	%r827, [%rd134+16];
	shf.l.wrap.b32 	%r1280, %r827, %r1280, %r243;
$L__BB1_185:
	shr.u32 	%r828, %r1279, 30;
	shf.l.wrap.b32 	%r829, %r1280, %r1279, 2;
	shl.b32 	%r830, %r1280, 2;
	shr.u32 	%r831, %r829, 31;
	add.s32 	%r832, %r831, %r828;
	neg.s32 	%r833, %r832;
	setp.lt.s32 	%p192, %r239, 0;
	selp.b32 	%r1281, %r833, %r832, %p192;
	xor.b32  	%r834, %r829, %r239;
	shr.s32 	%r835, %r829, 31;
	xor.b32  	%r836, %r835, %r829;
	xor.b32  	%r837, %r835, %r830;
	cvt.u64.u32 	%rd357, %r836;
	shl.b64 	%rd358, %rd357, 32;
	cvt.u64.u32 	%rd359, %r837;
	or.b64  	%rd360, %rd358, %rd359;
	cvt.rn.f64.s64 	%fd39, %rd360;
	mul.f64 	%fd40, %fd39, 0d3BF921FB54442D19;
	cvt.rn.f32.f64 	%f1184, %fd40;
	neg.f32 	%f1185, %f1184;
	setp.lt.s32 	%p193, %r834, 0;
	selp.f32 	%f2503, %f1185, %f1184, %p193;
$L__BB1_186:
	setp.ltu.f32 	%p194, %f156, 0f47CE4780;
	mul.rn.f32 	%f1187, %f2503, %f2503;
	and.b32  	%r839, %r1281, 1;
	setp.eq.b32 	%p195, %r839, 1;
	selp.f32 	%f1188, 0f3F800000, %f2503, %p195;
	fma.rn.f32 	%f1189, %f1187, %f1188, 0f00000000;
	fma.rn.f32 	%f1190, %f1187, 0f37CBAC00, 0fBAB607ED;
	selp.f32 	%f1191, %f1190, 0fB94D4153, %p195;
	selp.f32 	%f1192, 0f3D2AAABB, 0f3C0885E4, %p195;
	fma.rn.f32 	%f1193, %f1191, %f1187, %f1192;
	selp.f32 	%f1194, 0fBEFFFFFF, 0fBE2AAAA8, %p195;
	fma.rn.f32 	%f1195, %f1193, %f1187, %f1194;
	fma.rn.f32 	%f1196, %f1195, %f1189, %f1188;
	and.b32  	%r840, %r1281, 2;
	setp.eq.s32 	%p196, %r840, 0;
	mov.f32 	%f1197, 0f00000000;
	sub.f32 	%f1198, %f1197, %f1196;
	selp.f32 	%f168, %f1196, %f1198, %p196;
	@%p194 bra 	$L__BB1_194;
	setp.neu.f32 	%p197, %f156, 0f7F800000;
	@%p197 bra 	$L__BB1_189;
	mov.f32 	%f1201, 0f00000000;
	mul.rn.f32 	%f2504, %f154, %f1201;
	mov.b32 	%r1285, 0;
	bra.uni 	$L__BB1_194;
$L__BB1_189:
	mov.b32 	%r252, %f154;
	shl.b32 	%r842, %r252, 8;
	or.b32  	%r253, %r842, -2147483648;
	mov.b64 	%rd520, 0;
	mov.b32 	%r1282, 0;
	mov.u64 	%rd518, __cudart_i2opi_f;
	mov.u64 	%rd519, %rd1;
$L__BB1_190:
	.pragma "nounroll";
	ld.global.nc.u32 	%r843, [%rd518];
	mad.wide.u32 	%rd363, %r843, %r253, %rd520;
	shr.u64 	%rd520, %rd363, 32;
	st.local.u32 	[%rd519], %rd363;
	add.s32 	%r1282, %r1282, 1;
	add.s64 	%rd519, %rd519, 4;
	add.s64 	%rd518, %rd518, 4;
	setp.ne.s32 	%p198, %r1282, 6;
	@%p198 bra 	$L__BB1_190;
	shr.u32 	%r844, %r252, 23;
	st.local.u32 	[%rd1+24], %rd520;
	and.b32  	%r256, %r844, 31;
	and.b32  	%r845, %r844, 224;
	add.s32 	%r846, %r845, -128;
	shr.u32 	%r847, %r846, 5;
	mul.wide.u32 	%rd364, %r847, 4;
	sub.s64 	%rd141, %rd1, %rd364;
	ld.local.u32 	%r1283, [%rd141+24];
	ld.local.u32 	%r1284, [%rd141+20];
	setp.eq.s32 	%p199, %r256, 0;
	@%p199 bra 	$L__BB1_193;
	shf.l.wrap.b32 	%r1283, %r1284, %r1283, %r256;
	ld.local.u32 	%r848, [%rd141+16];
	shf.l.wrap.b32 	%r1284, %r848, %r1284, %r256;
$L__BB1_193:
	shr.u32 	%r849, %r1283, 30;
	shf.l.wrap.b32 	%r850, %r1284, %r1283, 2;
	shl.b32 	%r851, %r1284, 2;
	shr.u32 	%r852, %r850, 31;
	add.s32 	%r853, %r852, %r849;
	neg.s32 	%r854, %r853;
	setp.lt.s32 	%p200, %r252, 0;
	selp.b32 	%r1285, %r854, %r853, %p200;
	xor.b32  	%r855, %r850, %r252;
	shr.s32 	%r856, %r850, 31;
	xor.b32  	%r857, %r856, %r850;
	xor.b32  	%r858, %r856, %r851;
	cvt.u64.u32 	%rd365, %r857;
	shl.b64 	%rd366, %rd365, 32;
	cvt.u64.u32 	%rd367, %r858;
	or.b64  	%rd368, %rd366, %rd367;
	cvt.rn.f64.s64 	%fd41, %rd368;
	mul.f64 	%fd42, %fd41, 0d3BF921FB54442D19;
	cvt.rn.f32.f64 	%f1199, %fd42;
	neg.f32 	%f1200, %f1199;
	setp.lt.s32 	%p201, %r855, 0;
	selp.f32 	%f2504, %f1200, %f1199, %p201;
$L__BB1_194:
	ld.param.f32 	%f2470, [_Z8ev_twist3jetS_f_param_2];
	mul.f32 	%f1203, %f2470, 0f3F000000;
	mul.f32 	%f1204, %f1203, 0f40C90FDA;
	fma.rn.f32 	%f1205, %f1203, 0f00000000, 0f00000000;
	mul.f32 	%f1206, %f1205, 0f3F000000;
	fma.rn.f32 	%f1207, %f1204, 0f00000000, %f1206;
	mul.f32 	%f1208, %f1207, %f164;
	mul.f32 	%f1209, %f148, 0f3F000000;
	add.s32 	%r860, %r1285, 1;
	mul.rn.f32 	%f1210, %f2504, %f2504;
	and.b32  	%r861, %r1285, 1;
	setp.eq.b32 	%p202, %r861, 1;
	selp.f32 	%f1211, %f2504, 0f3F800000, %p202;
	fma.rn.f32 	%f1212, %f1210, %f1211, 0f00000000;
	fma.rn.f32 	%f1213, %f1210, 0f37CBAC00, 0fBAB607ED;
	selp.f32 	%f1214, 0fB94D4153, %f1213, %p202;
	selp.f32 	%f1215, 0f3C0885E4, 0f3D2AAABB, %p202;
	fma.rn.f32 	%f1216, %f1214, %f1210, %f1215;
	selp.f32 	%f1217, 0fBE2AAAA8, 0fBEFFFFFF, %p202;
	fma.rn.f32 	%f1218, %f1216, %f1210, %f1217;
	fma.rn.f32 	%f1219, %f1218, %f1212, %f1211;
	and.b32  	%r862, %r860, 2;
	setp.eq.s32 	%p203, %r862, 0;
	mov.f32 	%f1220, 0f00000000;
	sub.f32 	%f1221, %f1220, %f1219;
	selp.f32 	%f1222, %f1219, %f1221, %p203;
	mul.f32 	%f1223, %f1207, %f1222;
	mul.f32 	%f1224, %f168, 0f00000000;
	fma.rn.f32 	%f1225, %f1223, 0f00000000, %f1224;
	add.f32 	%f1226, %f1224, %f1223;
	neg.f32 	%f1227, %f1224;
	neg.f32 	%f1228, %f168;
	mul.f32 	%f1229, %f1208, 0f00000000;
	fma.rn.f32 	%f1230, %f160, 0f00000000, %f1229;
	mul.f32 	%f1231, %f131, %f1227;
	mul.f32 	%f1232, %f130, %f1225;
	sub.f32 	%f1233, %f1231, %f1232;
	mul.f32 	%f1234, %f132, %f1227;
	sub.f32 	%f1235, %f1234, %f1232;
	mul.f32 	%f1236, %f130, %f1224;
	fma.rn.f32 	%f1237, %f160, 0f00000000, %f1236;
	sub.f32 	%f1238, %f1230, %f1233;
	sub.f32 	%f1239, %f1230, %f1235;
	mul.f32 	%f1240, %f143, %f1228;
	mul.f32 	%f1241, %f142, %f1226;
	sub.f32 	%f1242, %f1240, %f1241;
	mul.f32 	%f1243, %f144, %f1228;
	sub.f32 	%f1244, %f1243, %f1241;
	fma.rn.f32 	%f1245, %f142, %f168, %f1237;
	sub.f32 	%f1246, %f1238, %f1242;
	sub.f32 	%f1247, %f1239, %f1244;
	mul.f32 	%f1248, %f152, %f1227;
	mul.f32 	%f1249, %f1209, %f1225;
	sub.f32 	%f1250, %f1248, %f1249;
	mul.f32 	%f1251, %f153, %f1227;
	sub.f32 	%f1252, %f1251, %f1249;
	mul.f32 	%f1253, %f1209, %f1224;
	add.f32 	%f1254, %f1253, %f1245;
	sub.f32 	%f1255, %f1246, %f1250;
	sub.f32 	%f1256, %f1247, %f1252;
	mul.f32 	%f1257, %f130, %f1208;
	fma.rn.f32 	%f1258, %f131, %f160, %f1257;
	fma.rn.f32 	%f1259, %f132, %f160, %f1257;
	mul.f32 	%f1260, %f1224, 0f80000000;
	fma.rn.f32 	%f1261, %f1225, 0f80000000, %f1260;
	fma.rn.f32 	%f1262, %f130, %f160, %f1260;
	add.f32 	%f1263, %f1258, %f1261;
	add.f32 	%f1264, %f1259, %f1261;
	mul.f32 	%f1265, %f152, %f1228;
	mul.f32 	%f1266, %f1209, %f1226;
	sub.f32 	%f1267, %f1265, %f1266;
	mul.f32 	%f1268, %f153, %f1228;
	sub.f32 	%f1269, %f1268, %f1266;
	mul.f32 	%f1270, %f1209, %f168;
	sub.f32 	%f1271, %f1262, %f1270;
	add.f32 	%f1272, %f1267, %f1263;
	add.f32 	%f1273, %f1269, %f1264;
	mul.f32 	%f1274, %f143, %f1227;
	mul.f32 	%f1275, %f142, %f1225;
	sub.f32 	%f1276, %f1274, %f1275;
	mul.f32 	%f1277, %f144, %f1227;
	sub.f32 	%f1278, %f1277, %f1275;
	mul.f32 	%f1279, %f142, %f1224;
	add.f32 	%f1280, %f1279, %f1271;
	sub.f32 	%f1281, %f1272, %f1276;
	sub.f32 	%f1282, %f1273, %f1278;
	mul.f32 	%f1283, %f142, %f1208;
	fma.rn.f32 	%f1284, %f143, %f160, %f1283;
	fma.rn.f32 	%f1285, %f144, %f160, %f1283;
	fma.rn.f32 	%f1286, %f142, %f160, %f1253;
	sub.f32 	%f1287, %f1284, %f1250;
	sub.f32 	%f1288, %f1285, %f1252;
	mul.f32 	%f1289, %f1226, 0f80000000;
	fma.rn.f32 	%f1290, %f168, 0f80000000, %f1289;
	fma.rn.f32 	%f1291, %f168, 0f80000000, %f1286;
	add.f32 	%f1292, %f1290, %f1287;
	add.f32 	%f1293, %f1290, %f1288;
	sub.f32 	%f1294, %f1291, %f1236;
	add.f32 	%f1295, %f1233, %f1292;
	add.f32 	%f1296, %f1235, %f1293;
	mul.f32 	%f1297, %f1209, %f160;
	mul.f32 	%f1298, %f1209, %f1208;
	fma.rn.f32 	%f1299, %f152, %f160, %f1298;
	fma.rn.f32 	%f1300, %f153, %f160, %f1298;
	sub.f32 	%f1301, %f1297, %f1279;
	add.f32 	%f1302, %f1299, %f1276;
	add.f32 	%f1303, %f1300, %f1278;
	mul.f32 	%f1304, %f131, %f1228;
	mul.f32 	%f1305, %f130, %f1226;
	sub.f32 	%f1306, %f1304, %f1305;
	mul.f32 	%f1307, %f132, %f1228;
	sub.f32 	%f1308, %f1307, %f1305;
	fma.rn.f32 	%f1309, %f130, %f168, %f1301;
	sub.f32 	%f1310, %f1302, %f1306;
	sub.f32 	%f1311, %f1303, %f1308;
	add.f32 	%f1312, %f1260, %f1309;
	add.f32 	%f1313, %f1261, %f1310;
	add.f32 	%f1314, %f1261, %f1311;
	mul.f32 	%f1315, %f1224, %f1255;
	fma.rn.f32 	%f1316, %f1254, %f1225, %f1315;
	mul.f32 	%f1317, %f1224, %f1256;
	fma.rn.f32 	%f1318, %f1254, %f1225, %f1317;
	mul.f32 	%f1319, %f160, %f1280;
	mul.f32 	%f1320, %f160, %f1281;
	fma.rn.f32 	%f1321, %f1208, %f1280, %f1320;
	mul.f32 	%f1322, %f160, %f1282;
	fma.rn.f32 	%f1323, %f1208, %f1280, %f1322;
	fma.rn.f32 	%f1324, %f1224, %f1254, %f1319;
	add.f32 	%f1325, %f1316, %f1321;
	add.f32 	%f1326, %f1318, %f1323;
	mul.f32 	%f1327, %f1224, %f1294;
	mul.f32 	%f1328, %f1224, %f1295;
	fma.rn.f32 	%f1329, %f1294, %f1225, %f1328;
	mul.f32 	%f1330, %f1224, %f1296;
	fma.rn.f32 	%f1331, %f1294, %f1225, %f1330;
	add.f32 	%f1332, %f1327, %f1324;
	add.f32 	%f1333, %f1329, %f1325;
	add.f32 	%f1334, %f1331, %f1326;
	mul.f32 	%f1335, %f168, %f1312;
	mul.f32 	%f1336, %f168, %f1313;
	fma.rn.f32 	%f1337, %f1312, %f1226, %f1336;
	mul.f32 	%f1338, %f168, %f1314;
	fma.rn.f32 	%f1339, %f1312, %f1226, %f1338;
	sub.f32 	%f172, %f1332, %f1335;
	sub.f32 	%f173, %f1333, %f1337;
	sub.f32 	%f174, %f1334, %f1339;
	mul.f32 	%f1340, %f168, %f1254;
	mul.f32 	%f1341, %f168, %f1255;
	fma.rn.f32 	%f1342, %f1254, %f1226, %f1341;
	mul.f32 	%f1343, %f168, %f1256;
	fma.rn.f32 	%f1344, %f1254, %f1226, %f1343;
	mul.f32 	%f1345, %f1224, %f1280;
	mul.f32 	%f1346, %f1224, %f1281;
	fma.rn.f32 	%f1347, %f1280, %f1225, %f1346;
	mul.f32 	%f1348, %f1224, %f1282;
	fma.rn.f32 	%f1349, %f1280, %f1225, %f1348;
	sub.f32 	%f1350, %f1340, %f1345;
	sub.f32 	%f1351, %f1342, %f1347;
	sub.f32 	%f1352, %f1344, %f1349;
	mul.f32 	%f1353, %f160, %f1295;
	fma.rn.f32 	%f1354, %f1208, %f1294, %f1353;
	mul.f32 	%f1355, %f160, %f1296;
	fma.rn.f32 	%f1356, %f1208, %f1294, %f1355;
	fma.rn.f32 	%f1357, %f160, %f1294, %f1350;
	add.f32 	%f1358, %f1354, %f1351;
	add.f32 	%f1359, %f1356, %f1352;
	mul.f32 	%f1360, %f1224, %f1313;
	fma.rn.f32 	%f1361, %f1312, %f1225, %f1360;
	mul.f32 	%f1362, %f1224, %f1314;
	fma.rn.f32 	%f1363, %f1312, %f1225, %f1362;
	fma.rn.f32 	%f175, %f1224, %f1312, %f1357;
	add.f32 	%f176, %f1361, %f1358;
	add.f32 	%f177, %f1363, %f1359;
	mul.f32 	%f1364, %f168, %f1280;
	mul.f32 	%f1365, %f168, %f1281;
	fma.rn.f32 	%f1366, %f1280, %f1226, %f1365;
	mul.f32 	%f1367, %f168, %f1282;
	fma.rn.f32 	%f1368, %f1280, %f1226, %f1367;
	fma.rn.f32 	%f1369, %f1224, %f1254, %f1364;
	add.f32 	%f1370, %f1316, %f1366;
	add.f32 	%f1371, %f1318, %f1368;
	sub.f32 	%f1372, %f1369, %f1327;
	sub.f32 	%f1373, %f1370, %f1329;
	sub.f32 	%f1374, %f1371, %f1331;
	mul.f32 	%f1375, %f160, %f1313;
	fma.rn.f32 	%f1376, %f1208, %f1312, %f1375;
	mul.f32 	%f1377, %f160, %f1314;
	fma.rn.f32 	%f1378, %f1208, %f1312, %f1377;
	fma.rn.f32 	%f178, %f160, %f1312, %f1372;
	add.f32 	%f179, %f1376, %f1373;
	add.f32 	%f180, %f1378, %f1374;
	cvt.f64.f32 	%fd43, %f412;
	setp.gt.f64 	%p204, %fd43, 0d3FF921FB54442D18;
	mov.f32 	%f1379, 0f40490FDB;
	sub.f32 	%f1380, %f1379, %f412;
	selp.f32 	%f181, %f1380, %f412, %p204;
	selp.f32 	%f182, 0fBF800000, 0f3F800000, %p204;
	abs.f32 	%f183, %f181;
	setp.lt.f32 	%p205, %f183, 0f00800000;
	mul.f32 	%f1381, %f183, 0f4B800000;
	selp.f32 	%f1382, %f1381, %f183, %p205;
	selp.f32 	%f1383, 0fC1C00000, 0f00000000, %p205;
	mov.b32 	%r863, %f1382;
	add.s32 	%r864, %r863, -1060439283;
	and.b32  	%r865, %r864, -8388608;
	sub.s32 	%r866, %r863, %r865;
	mov.b32 	%f1384, %r866;
	cvt.rn.f32.s32 	%f1385, %r865;
	fma.rn.f32 	%f1386, %f1385, 0f34000000, %f1383;
	add.f32 	%f1387, %f1384, 0fBF800000;
	add.f32 	%f1388, %f1384, 0f3F800000;
	rcp.approx.ftz.f32 	%f1389, %f1388;
	add.f32 	%f1390, %f1387, %f1387;
	mul.f32 	%f1391, %f1390, %f1389;
	mul.f32 	%f1392, %f1391, %f1391;
	sub.f32 	%f1393, %f1387, %f1391;
	add.f32 	%f1394, %f1393, %f1393;
	neg.f32 	%f1395, %f1391;
	fma.rn.f32 	%f1396, %f1395, %f1387, %f1394;
	mul.rn.f32 	%f1397, %f1389, %f1396;
	fma.rn.f32 	%f1398, %f1392, 0f3A2C32E4, 0f3B52E7DB;
	fma.rn.f32 	%f1399, %f1398, %f1392, 0f3C93BB73;
	fma.rn.f32 	%f1400, %f1399, %f1392, 0f3DF6384F;
	mul.rn.f32 	%f1401, %f1400, %f1392;
	fma.rn.f32 	%f1402, %f1391, 0f3FB8AA3B, %f1386;
	sub.f32 	%f1403, %f1386, %f1402;
	fma.rn.f32 	%f1404, %f1391, 0f3FB8AA3B, %f1403;
	fma.rn.f32 	%f1405, %f1397, 0f3FB8AA3B, %f1404;
	fma.rn.f32 	%f1406, %f1391, 0f32A55E34, %f1405;
	mul.f32 	%f1407, %f1401, 0f40400000;
	fma.rn.f32 	%f1408, %f1407, %f1397, %f1406;
	fma.rn.f32 	%f1409, %f1401, %f1391, %f1408;
	add.rn.f32 	%f184, %f1402, %f1409;
	neg.f32 	%f1410, %f1402;
	add.rn.f32 	%f1411, %f184, %f1410;
	neg.f32 	%f1412, %f1411;
	add.rn.f32 	%f185, %f1409, %f1412;
	mov.f32 	%f1413, 0f40400000;
	mul.rn.f32 	%f1414, %f184, %f1413;
	neg.f32 	%f1415, %f1414;
	fma.rn.f32 	%f1416, %f184, 0f40400000, %f1415;
	fma.rn.f32 	%f1417, %f185, 0f40400000, %f1416;
	cvt.rni.f32.f32 	%f1418, %f1414;
	sub.f32 	%f1419, %f1414, %f1418;
	add.f32 	%f1420, %f1419, %f1417;
	fma.rn.f32 	%f1421, %f1420, 0f391FCB8E, 0f3AAF85ED;
	fma.rn.f32 	%f1422, %f1421, %f1420, 0f3C1D9856;
	fma.rn.f32 	%f1423, %f1422, %f1420, 0f3D6357BB;
	fma.rn.f32 	%f1424, %f1423, %f1420, 0f3E75FDEC;
	fma.rn.f32 	%f1425, %f1424, %f1420, 0f3F317218;
	fma.rn.f32 	%f1426, %f1425, %f1420, 0f3F800000;
	cvt.rzi.s32.f32 	%r867, %f1418;
	setp.gt.f32 	%p206, %f1418, 0f00000000;
	selp.b32 	%r868, 0, -2097152000, %p206;
	add.s32 	%r869, %r868, 2130706432;
	mov.b32 	%f1427, %r869;
	mul.f32 	%f1428, %f1426, %f1427;
	shl.b32 	%r870, %r867, 23;
	sub.s32 	%r871, %r870, %r868;
	mov.b32 	%f1429, %r871;
	mul.f32 	%f1430, %f1428, %f1429;
	abs.f32 	%f1431, %f1414;
	setp.gt.f32 	%p207, %f1431, 0f43180000;
	setp.lt.f32 	%p208, %f1414, 0f00000000;
	selp.f32 	%f1432, 0f00000000, 0f7F800000, %p208;
	selp.f32 	%f186, %f1432, %f1430, %p207;
	setp.eq.f32 	%p209, %f181, 0f3F800000;
	mov.f32 	%f2505, 0f3F800000;
	@%p209 bra 	$L__BB1_201;
	setp.num.f32 	%p210, %f183, %f183;
	@%p210 bra 	$L__BB1_197;
	mov.f32 	%f1433, 0f40400000;
	add.rn.f32 	%f2505, %f181, %f1433;
	bra.uni 	$L__BB1_201;
$L__BB1_197:
	setp.neu.f32 	%p211, %f181, 0f00000000;
	setp.neu.f32 	%p212, %f183, 0f7F800000;
	and.pred  	%p213, %p211, %p212;
	@%p213 bra 	$L__BB1_199;
	add.f32 	%f2505, %f181, %f181;
	bra.uni 	$L__BB1_201;
$L__BB1_199:
	setp.geu.f32 	%p214, %f181, 0f00000000;
	mov.f32 	%f2505, %f186;
	@%p214 bra 	$L__BB1_201;
	neg.f32 	%f2505, %f186;
$L__BB1_201:
	setp.eq.f32 	%p215, %f181, 0f00000000;
	mov.f32 	%f2506, 0f00000000;
	@%p215 bra 	$L__BB1_203;
	mul.f32 	%f1435, %f2505, 0f40400000;
	div.rn.f32 	%f2506, %f1435, %f181;
$L__BB1_203:
	setp.eq.f32 	%p216, %f181, 0f3F800000;
	mul.f32 	%f193, %f182, %f2506;
	mul.f32 	%f194, %f2506, 0f00000000;
	mul.f32 	%f195, %f2505, 0f00000000;
	mov.f32 	%f1437, 0f40000000;
	mul.rn.f32 	%f1438, %f184, %f1437;
	neg.f32 	%f1439, %f1438;
	fma.rn.f32 	%f1440, %f184, 0f40000000, %f1439;
	fma.rn.f32 	%f1441, %f185, 0f40000000, %f1440;
	cvt.rni.f32.f32 	%f1442, %f1438;
	sub.f32 	%f1443, %f1438, %f1442;
	add.f32 	%f1444, %f1443, %f1441;
	fma.rn.f32 	%f1445, %f1444, 0f391FCB8E, 0f3AAF85ED;
	fma.rn.f32 	%f1446, %f1445, %f1444, 0f3C1D9856;
	fma.rn.f32 	%f1447, %f1446, %f1444, 0f3D6357BB;
	fma.rn.f32 	%f1448, %f1447, %f1444, 0f3E75FDEC;
	fma.rn.f32 	%f1449, %f1448, %f1444, 0f3F317218;
	fma.rn.f32 	%f1450, %f1449, %f1444, 0f3F800000;
	cvt.rzi.s32.f32 	%r872, %f1442;
	setp.gt.f32 	%p217, %f1442, 0f00000000;
	selp.b32 	%r873, 0, -2097152000, %p217;
	add.s32 	%r874, %r873, 2130706432;
	mov.b32 	%f1451, %r874;
	mul.f32 	%f1452, %f1450, %f1451;
	shl.b32 	%r875, %r872, 23;
	sub.s32 	%r876, %r875, %r873;
	mov.b32 	%f1453, %r876;
	mul.f32 	%f1454, %f1452, %f1453;
	abs.f32 	%f1455, %f1438;
	setp.gt.f32 	%p218, %f1455, 0f43180000;
	setp.lt.f32 	%p219, %f1438, 0f00000000;
	selp.f32 	%f1456, 0f00000000, 0f7F800000, %p219;
	selp.f32 	%f196, %f1456, %f1454, %p218;
	mov.f32 	%f2507, 0f3F800000;
	@%p216 bra 	$L__BB1_208;
	setp.num.f32 	%p220, %f183, %f183;
	@%p220 bra 	$L__BB1_206;
	mov.f32 	%f1458, 0f40000000;
	add.rn.f32 	%f2507, %f181, %f1458;
	bra.uni 	$L__BB1_208;
$L__BB1_206:
	setp.neu.f32 	%p221, %f181, 0f00000000;
	setp.neu.f32 	%p222, %f183, 0f7F800000;
	and.pred  	%p223, %p221, %p222;
	mov.f32 	%f2507, %f196;
	@%p223 bra 	$L__BB1_208;
	add.f32 	%f1457, %f181, %f181;
	mov.b32 	%r877, %f1457;
	and.b32  	%r878, %r877, 2147483647;
	mov.b32 	%f2507, %r878;
$L__BB1_208:
	setp.eq.f32 	%p224, %f181, 0f00000000;
	mov.f32 	%f2508, 0f00000000;
	@%p224 bra 	$L__BB1_210;
	add.f32 	%f1460, %f2507, %f2507;
	div.rn.f32 	%f2508, %f1460, %f181;
$L__BB1_210:
	setp.eq.f32 	%p225, %f181, 0f00000000;
	mul.f32 	%f1462, %f182, %f2508;
	mul.f32 	%f1463, %f2508, 0f00000000;
	mul.f32 	%f1464, %f2507, 0f3F9BA11C;
	mul.f32 	%f202, %f2507, 0f00000000;
	fma.rn.f32 	%f1465, %f1462, 0f3F9BA11C, %f202;
	fma.rn.f32 	%f1466, %f1463, 0f3F9BA11C, %f202;
	mul.f32 	%f1467, %f2505, 0f3F041A2F;
	sub.f32 	%f203, %f1464, %f1467;
	mul.f32 	%f1468, %f193, 0f3F041A2F;
	sub.f32 	%f1469, %f195, %f1468;
	add.f32 	%f1470, %f1469, %f1465;
	mul.f32 	%f1471, %f194, 0f3F041A2F;
	sub.f32 	%f1472, %f195, %f1471;
	add.f32 	%f1473, %f1472, %f1466;
	mov.f32 	%f1474, 0f3F800000;
	sub.f32 	%f1475, %f1474, %f203;
	mov.f32 	%f2509, 0f00000000;
	sub.f32 	%f1476, %f2509, %f1470;
	sub.f32 	%f1477, %f2509, %f1473;
	mul.f32 	%f1478, %f87, %f1475;
	mul.f32 	%f1479, %f87, %f1476;
	fma.rn.f32 	%f1480, %f88, %f1475, %f1479;
	mul.f32 	%f1481, %f87, %f1477;
	fma.rn.f32 	%f1482, %f89, %f1475, %f1481;
	mul.f32 	%f1483, %f90, %f1475;
	mul.f32 	%f1484, %f90, %f1476;
	fma.rn.f32 	%f1485, %f91, %f1475, %f1484;
	mul.f32 	%f1486, %f90, %f1477;
	fma.rn.f32 	%f1487, %f92, %f1475, %f1486;
	mul.f32 	%f1488, %f93, %f1475;
	mul.f32 	%f1489, %f93, %f1476;
	fma.rn.f32 	%f1490, %f94, %f1475, %f1489;
	mul.f32 	%f1491, %f93, %f1477;
	fma.rn.f32 	%f1492, %f95, %f1475, %f1491;
	mul.f32 	%f1493, %f172, %f1470;
	fma.rn.f32 	%f1494, %f173, %f203, %f1493;
	mul.f32 	%f1495, %f172, %f1473;
	fma.rn.f32 	%f1496, %f174, %f203, %f1495;
	mul.f32 	%f1497, %f175, %f1470;
	fma.rn.f32 	%f1498, %f176, %f203, %f1497;
	mul.f32 	%f1499, %f175, %f1473;
	fma.rn.f32 	%f1500, %f177, %f203, %f1499;
	mul.f32 	%f1501, %f178, %f1470;
	fma.rn.f32 	%f1502, %f179, %f203, %f1501;
	mul.f32 	%f1503, %f178, %f1473;
	fma.rn.f32 	%f1504, %f180, %f203, %f1503;
	fma.rn.f32 	%f204, %f172, %f203, %f1478;
	add.f32 	%f205, %f1494, %f1480;
	add.f32 	%f206, %f1496, %f1482;
	fma.rn.f32 	%f207, %f175, %f203, %f1483;
	add.f32 	%f208, %f1498, %f1485;
	add.f32 	%f209, %f1500, %f1487;
	fma.rn.f32 	%f210, %f178, %f203, %f1488;
	add.f32 	%f211, %f1502, %f1490;
	add.f32 	%f212, %f1504, %f1492;
	@%p225 bra 	$L__BB1_212;
	mul.f32 	%f1505, %f2505, 0f40400000;
	div.rn.f32 	%f2509, %f1505, %f181;
$L__BB1_212:
	setp.eq.f32 	%p226, %f181, 0f00000000;
	mov.f32 	%f2510, 0f00000000;
	@%p226 bra 	$L__BB1_214;
	add.f32 	%f1507, %f2507, %f2507;
	div.rn.f32 	%f2510, %f1507, %f181;
$L__BB1_214:
	setp.eq.f32 	%p227, %f181, 0f00000000;
	mul.f32 	%f1509, %f182, %f2510;
	mul.f32 	%f1510, %f2510, 0f00000000;
	fma.rn.f32 	%f1511, %f1509, 0f3F9BA11C, %f202;
	fma.rn.f32 	%f1512, %f1510, 0f3F9BA11C, %f202;
	mul.f32 	%f1513, %f182, %f2509;
	mul.f32 	%f1514, %f1513, 0f3F041A2F;
	sub.f32 	%f1515, %f195, %f1514;
	add.f32 	%f1516, %f1515, %f1511;
	mul.f32 	%f1517, %f2509, 0f00000000;
	mul.f32 	%f1518, %f1517, 0f3F041A2F;
	sub.f32 	%f1519, %f195, %f1518;
	add.f32 	%f1520, %f1519, %f1512;
	mul.f32 	%f217, %f203, 0f00000000;
	add.f32 	%f218, %f217, %f1516;
	add.f32 	%f219, %f217, %f1520;
	mov.f32 	%f2511, 0f00000000;
	@%p227 bra 	$L__BB1_216;
	mul.f32 	%f1521, %f2505, 0f40400000;
	div.rn.f32 	%f2511, %f1521, %f181;
$L__BB1_216:
	setp.eq.f32 	%p228, %f181, 0f00000000;
	mov.f32 	%f2512, 0f00000000;
	@%p228 bra 	$L__BB1_218;
	add.f32 	%f1523, %f2507, %f2507;
	div.rn.f32 	%f2512, %f1523, %f181;
$L__BB1_218:
	mul.f32 	%f1525, %f182, %f2512;
	mul.f32 	%f1526, %f2512, 0f00000000;
	fma.rn.f32 	%f1527, %f1525, 0f3F9BA11C, %f202;
	fma.rn.f32 	%f1528, %f1526, 0f3F9BA11C, %f202;
	mul.f32 	%f1529, %f182, %f2511;
	mul.f32 	%f1530, %f1529, 0f3F041A2F;
	sub.f32 	%f1531, %f195, %f1530;
	add.f32 	%f1532, %f1531, %f1527;
	mul.f32 	%f1533, %f2511, 0f00000000;
	mul.f32 	%f1534, %f1533, 0f3F041A2F;
	sub.f32 	%f1535, %f195, %f1534;
	add.f32 	%f1536, %f1535, %f1528;
	mul.f32 	%f1537, %f203, 0fBE4CCCCD;
	fma.rn.f32 	%f1538, %f1532, 0fBE4CCCCD, %f217;
	fma.rn.f32 	%f1539, %f1536, 0fBE4CCCCD, %f217;
	mul.f32 	%f224, %f203, %f1537;
	mul.f32 	%f1540, %f203, %f1538;
	fma.rn.f32 	%f225, %f1537, %f218, %f1540;
	mul.f32 	%f1541, %f203, %f1539;
	fma.rn.f32 	%f226, %f1537, %f219, %f1541;
	mul.f32 	%f1542, %f205, 0f00000000;
	fma.rn.f32 	%f1543, %f205, 0f00000000, %f1542;
	mul.f32 	%f1544, %f208, %f208;
	mul.f32 	%f1545, %f208, 0f00000000;
	fma.rn.f32 	%f1546, %f208, 0f00000000, %f1545;
	fma.rn.f32 	%f1547, %f205, %f205, %f1544;
	add.f32 	%f1548, %f1543, %f1546;
	mul.f32 	%f1549, %f211, 0f00000000;
	fma.rn.f32 	%f1550, %f211, 0f00000000, %f1549;
	fma.rn.f32 	%f227, %f211, %f211, %f1547;
	add.f32 	%f228, %f1550, %f1548;
	setp.leu.f32 	%p229, %f227, 0f00000000;
	mov.f32 	%f2513, 0f00000000;
	mov.f32 	%f2515, %f2513;
	@%p229 bra 	$L__BB1_225;
	abs.f32 	%f229, %f227;
	setp.eq.f32 	%p230, %f227, 0f3F800000;
	mov.f32 	%f2513, 0f3F800000;
	@%p230 bra 	$L__BB1_224;
	setp.num.f32 	%p231, %f229, %f229;
	@%p231 bra 	$L__BB1_222;
	mov.f32 	%f1607, 0fBF000000;
	add.rn.f32 	%f2513, %f227, %f1607;
	bra.uni 	$L__BB1_224;
$L__BB1_222:
	setp.lt.f32 	%p232, %f229, 0f00800000;
	mul.f32 	%f1552, %f229, 0f4B800000;
	selp.f32 	%f1553, %f1552, %f229, %p232;
	mov.b32 	%r879, %f1553;
	add.s32 	%r880, %r879, -1060439283;
	and.b32  	%r881, %r880, -8388608;
	sub.s32 	%r882, %r879, %r881;
	mov.b32 	%f1554, %r882;
	cvt.rn.f32.s32 	%f1555, %r881;
	selp.f32 	%f1556, 0fC1C00000, 0f00000000, %p232;
	fma.rn.f32 	%f1557, %f1555, 0f34000000, %f1556;
	add.f32 	%f1558, %f1554, 0fBF800000;
	add.f32 	%f1559, %f1554, 0f3F800000;
	rcp.approx.ftz.f32 	%f1560, %f1559;
	add.f32 	%f1561, %f1558, %f1558;
	mul.f32 	%f1562, %f1561, %f1560;
	mul.f32 	%f1563, %f1562, %f1562;
	neg.f32 	%f1564, %f1562;
	sub.f32 	%f1565, %f1558, %f1562;
	add.f32 	%f1566, %f1565, %f1565;
	fma.rn.f32 	%f1567, %f1564, %f1558, %f1566;
	mul.rn.f32 	%f1568, %f1560, %f1567;
	fma.rn.f32 	%f1569, %f1563, 0f3A2C32E4, 0f3B52E7DB;
	fma.rn.f32 	%f1570, %f1569, %f1563, 0f3C93BB73;
	fma.rn.f32 	%f1571, %f1570, %f1563, 0f3DF6384F;
	mul.rn.f32 	%f1572, %f1571, %f1563;
	fma.rn.f32 	%f1573, %f1562, 0f3FB8AA3B, %f1557;
	mul.f32 	%f1574, %f1572, 0f40400000;
	sub.f32 	%f1575, %f1557, %f1573;
	fma.rn.f32 	%f1576, %f1562, 0f3FB8AA3B, %f1575;
	fma.rn.f32 	%f1577, %f1568, 0f3FB8AA3B, %f1576;
	fma.rn.f32 	%f1578, %f1562, 0f32A55E34, %f1577;
	fma.rn.f32 	%f1579, %f1574, %f1568, %f1578;
	fma.rn.f32 	%f1580, %f1572, %f1562, %f1579;
	add.rn.f32 	%f1581, %f1573, %f1580;
	mov.f32 	%f1582, 0fBF000000;
	mul.rn.f32 	%f1583, %f1581, %f1582;
	cvt.rni.f32.f32 	%f1584, %f1583;
	sub.f32 	%f1585, %f1583, %f1584;
	neg.f32 	%f1586, %f1583;
	fma.rn.f32 	%f1587, %f1581, 0fBF000000, %f1586;
	neg.f32 	%f1588, %f1573;
	add.rn.f32 	%f1589, %f1581, %f1588;
	neg.f32 	%f1590, %f1589;
	add.rn.f32 	%f1591, %f1580, %f1590;
	fma.rn.f32 	%f1592, %f1591, 0fBF000000, %f1587;
	add.f32 	%f1593, %f1585, %f1592;
	setp.gt.f32 	%p233, %f1584, 0f00000000;
	selp.b32 	%r883, 0, -2097152000, %p233;
	setp.neu.f32 	%p234, %f229, 0f7F800000;
	setp.lt.f32 	%p235, %f1583, 0f00000000;
	selp.f32 	%f1594, 0f00000000, 0f7F800000, %p235;
	abs.f32 	%f1595, %f1583;
	setp.gt.f32 	%p236, %f1595, 0f43180000;
	cvt.rzi.s32.f32 	%r884, %f1584;
	shl.b32 	%r885, %r884, 23;
	sub.s32 	%r886, %r885, %r883;
	mov.b32 	%f1596, %r886;
	add.s32 	%r887, %r883, 2130706432;
	mov.b32 	%f1597, %r887;
	fma.rn.f32 	%f1598, %f1593, 0f391FCB8E, 0f3AAF85ED;
	fma.rn.f32 	%f1599, %f1598, %f1593, 0f3C1D9856;
	fma.rn.f32 	%f1600, %f1599, %f1593, 0f3D6357BB;
	fma.rn.f32 	%f1601, %f1600, %f1593, 0f3E75FDEC;
	fma.rn.f32 	%f1602, %f1601, %f1593, 0f3F317218;
	fma.rn.f32 	%f1603, %f1602, %f1593, 0f3F800000;
	mul.f32 	%f1604, %f1603, %f1597;
	mul.f32 	%f1605, %f1604, %f1596;
	selp.f32 	%f2513, %f1594, %f1605, %p236;
	@%p234 bra 	$L__BB1_224;
	add.f32 	%f1606, %f227, %f227;
	mov.b32 	%r888, %f1606;
	and.b32  	%r889, %r888, 2147483647;
	xor.b32  	%r890, %r889, 2139095040;
	mov.b32 	%f2513, %r890;
$L__BB1_224:
	mul.f32 	%f1608, %f2513, 0fBF000000;
	div.rn.f32 	%f1609, %f1608, %f227;
	mul.f32 	%f2515, %f228, %f1609;
$L__BB1_225:
	mul.f32 	%f237, %f205, %f2513;
	mul.f32 	%f1611, %f205, %f2515;
	fma.rn.f32 	%f238, %f2513, 0f00000000, %f1611;
	mul.f32 	%f239, %f208, %f2513;
	mul.f32 	%f1612, %f208, %f2515;
	fma.rn.f32 	%f240, %f2513, 0f00000000, %f1612;
	mul.f32 	%f241, %f211, %f2513;
	mul.f32 	%f1613, %f211, %f2515;
	fma.rn.f32 	%f242, %f2513, 0f00000000, %f1613;
	mul.f32 	%f1614, %f206, 0f00000000;
	fma.rn.f32 	%f1615, %f206, 0f00000000, %f1614;
	mul.f32 	%f1616, %f209, %f209;
	mul.f32 	%f1617, %f209, 0f00000000;
	fma.rn.f32 	%f1618, %f209, 0f00000000, %f1617;
	fma.rn.f32 	%f1619, %f206, %f206, %f1616;
	add.f32 	%f1620, %f1615, %f1618;
	mul.f32 	%f1621, %f212, 0f00000000;
	fma.rn.f32 	%f1622, %f212, 0f00000000, %f1621;
	fma.rn.f32 	%f243, %f212, %f212, %f1619;
	add.f32 	%f244, %f1622, %f1620;
	setp.leu.f32 	%p237, %f243, 0f00000000;
	mov.f32 	%f2516, 0f00000000;
	mov.f32 	%f2518, %f2516;
	@%p237 bra 	$L__BB1_232;
	abs.f32 	%f245, %f243;
	setp.eq.f32 	%p238, %f243, 0f3F800000;
	mov.f32 	%f2516, 0f3F800000;
	@%p238 bra 	$L__BB1_231;
	setp.num.f32 	%p239, %f245, %f245;
	@%p239 bra 	$L__BB1_229;
	mov.f32 	%f1679, 0fBF000000;
	add.rn.f32 	%f2516, %f243, %f1679;
	bra.uni 	$L__BB1_231;
$L__BB1_229:
	setp.lt.f32 	%p240, %f245, 0f00800000;
	mul.f32 	%f1624, %f245, 0f4B800000;
	selp.f32 	%f1625, %f1624, %f245, %p240;
	mov.b32 	%r891, %f1625;
	add.s32 	%r892, %r891, -1060439283;
	and.b32  	%r893, %r892, -8388608;
	sub.s32 	%r894, %r891, %r893;
	mov.b32 	%f1626, %r894;
	cvt.rn.f32.s32 	%f1627, %r893;
	selp.f32 	%f1628, 0fC1C00000, 0f00000000, %p240;
	fma.rn.f32 	%f1629, %f1627, 0f34000000, %f1628;
	add.f32 	%f1630, %f1626, 0fBF800000;
	add.f32 	%f1631, %f1626, 0f3F800000;
	rcp.approx.ftz.f32 	%f1632, %f1631;
	add.f32 	%f1633, %f1630, %f1630;
	mul.f32 	%f1634, %f1633, %f1632;
	mul.f32 	%f1635, %f1634, %f1634;
	neg.f32 	%f1636, %f1634;
	sub.f32 	%f1637, %f1630, %f1634;
	add.f32 	%f1638, %f1637, %f1637;
	fma.rn.f32 	%f1639, %f1636, %f1630, %f1638;
	mul.rn.f32 	%f1640, %f1632, %f1639;
	fma.rn.f32 	%f1641, %f1635, 0f3A2C32E4, 0f3B52E7DB;
	fma.rn.f32 	%f1642, %f1641, %f1635, 0f3C93BB73;
	fma.rn.f32 	%f1643, %f1642, %f1635, 0f3DF6384F;
	mul.rn.f32 	%f1644, %f1643, %f1635;
	fma.rn.f32 	%f1645, %f1634, 0f3FB8AA3B, %f1629;
	mul.f32 	%f1646, %f1644, 0f40400000;
	sub.f32 	%f1647, %f1629, %f1645;
	fma.rn.f32 	%f1648, %f1634, 0f3FB8AA3B, %f1647;
	fma.rn.f32 	%f1649, %f1640, 0f3FB8AA3B, %f1648;
	fma.rn.f32 	%f1650, %f1634, 0f32A55E34, %f1649;
	fma.rn.f32 	%f1651, %f1646, %f1640, %f1650;
	fma.rn.f32 	%f1652, %f1644, %f1634, %f1651;
	add.rn.f32 	%f1653, %f1645, %f1652;
	mov.f32 	%f1654, 0fBF000000;
	mul.rn.f32 	%f1655, %f1653, %f1654;
	cvt.rni.f32.f32 	%f1656, %f1655;
	sub.f32 	%f1657, %f1655, %f1656;
	neg.f32 	%f1658, %f1655;
	fma.rn.f32 	%f1659, %f1653, 0fBF000000, %f1658;
	neg.f32 	%f1660, %f1645;
	add.rn.f32 	%f1661, %f1653, %f1660;
	neg.f32 	%f1662, %f1661;
	add.rn.f32 	%f1663, %f1652, %f1662;
	fma.rn.f32 	%f1664, %f1663, 0fBF000000, %f1659;
	add.f32 	%f1665, %f1657, %f1664;
	setp.gt.f32 	%p241, %f1656, 0f00000000;
	selp.b32 	%r895, 0, -2097152000, %p241;
	setp.neu.f32 	%p242, %f245, 0f7F800000;
	setp.lt.f32 	%p243, %f1655, 0f00000000;
	selp.f32 	%f1666, 0f00000000, 0f7F800000, %p243;
	abs.f32 	%f1667, %f1655;
	setp.gt.f32 	%p244, %f1667, 0f43180000;
	cvt.rzi.s32.f32 	%r896, %f1656;
	shl.b32 	%r897, %r896, 23;
	sub.s32 	%r898, %r897, %r895;
	mov.b32 	%f1668, %r898;
	add.s32 	%r899, %r895, 2130706432;
	mov.b32 	%f1669, %r899;
	fma.rn.f32 	%f1670, %f1665, 0f391FCB8E, 0f3AAF85ED;
	fma.rn.f32 	%f1671, %f1670, %f1665, 0f3C1D9856;
	fma.rn.f32 	%f1672, %f1671, %f1665, 0f3D6357BB;
	fma.rn.f32 	%f1673, %f1672, %f1665, 0f3E75FDEC;
	fma.rn.f32 	%f1674, %f1673, %f1665, 0f3F317218;
	fma.rn.f32 	%f1675, %f1674, %f1665, 0f3F800000;
	mul.f32 	%f1676, %f1675, %f1669;
	mul.f32 	%f1677, %f1676, %f1668;
	selp.f32 	%f2516, %f1666, %f1677, %p244;
	@%p242 bra 	$L__BB1_231;
	add.f32 	%f1678, %f243, %f243;
	mov.b32 	%r900, %f1678;
	and.b32  	%r901, %r900, 2147483647;
	xor.b32  	%r902, %r901, 2139095040;
	mov.b32 	%f2516, %r902;
$L__BB1_231:
	mul.f32 	%f1680, %f2516, 0fBF000000;
	div.rn.f32 	%f1681, %f1680, %f243;
	mul.f32 	%f2518, %f244, %f1681;
$L__BB1_232:
	mul.f32 	%f1683, %f206, %f2516;
	mul.f32 	%f1684, %f206, %f2518;
	fma.rn.f32 	%f1685, %f2516, 0f00000000, %f1684;
	mul.f32 	%f1686, %f209, %f2516;
	mul.f32 	%f1687, %f209, %f2518;
	fma.rn.f32 	%f1688, %f2516, 0f00000000, %f1687;
	mul.f32 	%f1689, %f212, %f2516;
	mul.f32 	%f1690, %f212, %f2518;
	fma.rn.f32 	%f1691, %f2516, 0f00000000, %f1690;
	mul.f32 	%f253, %f224, 0f00000000;
	add.f32 	%f254, %f253, %f225;
	add.f32 	%f255, %f253, %f226;
	mul.f32 	%f1692, %f239, %f1689;
	mul.f32 	%f1693, %f239, %f1691;
	fma.rn.f32 	%f1694, %f240, %f1689, %f1693;
	mul.f32 	%f1695, %f241, %f1686;
	mul.f32 	%f1696, %f241, %f1688;
	fma.rn.f32 	%f1697, %f242, %f1686, %f1696;
	sub.f32 	%f256, %f1692, %f1695;
	sub.f32 	%f257, %f1694, %f1697;
	mul.f32 	%f1698, %f241, %f1683;
	mul.f32 	%f1699, %f241, %f1685;
	fma.rn.f32 	%f1700, %f242, %f1683, %f1699;
	mul.f32 	%f1701, %f237, %f1689;
	mul.f32 	%f1702, %f237, %f1691;
	fma.rn.f32 	%f1703, %f238, %f1689, %f1702;
	sub.f32 	%f258, %f1698, %f1701;
	sub.f32 	%f259, %f1700, %f1703;
	mul.f32 	%f1704, %f237, %f1686;
	mul.f32 	%f1705, %f237, %f1688;
	fma.rn.f32 	%f1706, %f238, %f1686, %f1705;
	mul.f32 	%f1707, %f239, %f1683;
	mul.f32 	%f1708, %f239, %f1685;
	fma.rn.f32 	%f1709, %f240, %f1683, %f1708;
	sub.f32 	%f260, %f1704, %f1707;
	sub.f32 	%f261, %f1706, %f1709;
	mul.f32 	%f1710, %f256, %f257;
	fma.rn.f32 	%f1711, %f256, %f257, %f1710;
	mul.f32 	%f1712, %f258, %f258;
	mul.f32 	%f1713, %f258, %f259;
	fma.rn.f32 	%f1714, %f258, %f259, %f1713;
	fma.rn.f32 	%f1715, %f256, %f256, %f1712;
	add.f32 	%f1716, %f1711, %f1714;
	mul.f32 	%f1717, %f260, %f261;
	fma.rn.f32 	%f1718, %f260, %f261, %f1717;
	fma.rn.f32 	%f262, %f260, %f260, %f1715;
	add.f32 	%f263, %f1718, %f1716;
	setp.leu.f32 	%p245, %f262, 0f00000000;
	mov.f32 	%f2519, 0f00000000;
	mov.f32 	%f2521, %f2519;
	@%p245 bra 	$L__BB1_239;
	abs.f32 	%f264, %f262;
	setp.eq.f32 	%p246, %f262, 0f3F800000;
	mov.f32 	%f2519, 0f3F800000;
	@%p246 bra 	$L__BB1_238;
	setp.num.f32 	%p247, %f264, %f264;
	@%p247 bra 	$L__BB1_236;
	mov.f32 	%f1775, 0fBF000000;
	add.rn.f32 	%f2519, %f262, %f1775;
	bra.uni 	$L__BB1_238;
$L__BB1_236:
	setp.lt.f32 	%p248, %f264, 0f00800000;
	mul.f32 	%f1720, %f264, 0f4B800000;
	selp.f32 	%f1721, %f1720, %f264, %p248;
	mov.b32 	%r903, %f1721;
	add.s32 	%r904, %r903, -1060439283;
	and.b32  	%r905, %r904, -8388608;
	sub.s32 	%r906, %r903, %r905;
	mov.b32 	%f1722, %r906;
	cvt.rn.f32.s32 	%f1723, %r905;
	selp.f32 	%f1724, 0fC1C00000, 0f00000000, %p248;
	fma.rn.f32 	%f1725, %f1723, 0f34000000, %f1724;
	add.f32 	%f1726, %f1722, 0fBF800000;
	add.f32 	%f1727, %f1722, 0f3F800000;
	rcp.approx.ftz.f32 	%f1728, %f1727;
	add.f32 	%f1729, %f1726, %f1726;
	mul.f32 	%f1730, %f1729, %f1728;
	mul.f32 	%f1731, %f1730, %f1730;
	neg.f32 	%f1732, %f1730;
	sub.f32 	%f1733, %f1726, %f1730;
	add.f32 	%f1734, %f1733, %f1733;
	fma.rn.f32 	%f1735, %f1732, %f1726, %f1734;
	mul.rn.f32 	%f1736, %f1728, %f1735;
	fma.rn.f32 	%f1737, %f1731, 0f3A2C32E4, 0f3B52E7DB;
	fma.rn.f32 	%f1738, %f1737, %f1731, 0f3C93BB73;
	fma.rn.f32 	%f1739, %f1738, %f1731, 0f3DF6384F;
	mul.rn.f32 	%f1740, %f1739, %f1731;
	fma.rn.f32 	%f1741, %f1730, 0f3FB8AA3B, %f1725;
	mul.f32 	%f1742, %f1740, 0f40400000;
	sub.f32 	%f1743, %f1725, %f1741;
	fma.rn.f32 	%f1744, %f1730, 0f3FB8AA3B, %f1743;
	fma.rn.f32 	%f1745, %f1736, 0f3FB8AA3B, %f1744;
	fma.rn.f32 	%f1746, %f1730, 0f32A55E34, %f1745;
	fma.rn.f32 	%f1747, %f1742, %f1736, %f1746;
	fma.rn.f32 	%f1748, %f1740, %f1730, %f1747;
	add.rn.f32 	%f1749, %f1741, %f1748;
	mov.f32 	%f1750, 0fBF000000;
	mul.rn.f32 	%f1751, %f1749, %f1750;
	cvt.rni.f32.f32 	%f1752, %f1751;
	sub.f32 	%f1753, %f1751, %f1752;
	neg.f32 	%f1754, %f1751;
	fma.rn.f32 	%f1755, %f1749, 0fBF000000, %f1754;
	neg.f32 	%f1756, %f1741;
	add.rn.f32 	%f1757, %f1749, %f1756;
	neg.f32 	%f1758, %f1757;
	add.rn.f32 	%f1759, %f1748, %f1758;
	fma.rn.f32 	%f1760, %f1759, 0fBF000000, %f1755;
	add.f32 	%f1761, %f1753, %f1760;
	setp.gt.f32 	%p249, %f1752, 0f00000000;
	selp.b32 	%r907, 0, -2097152000, %p249;
	setp.neu.f32 	%p250, %f264, 0f7F800000;
	setp.lt.f32 	%p251, %f1751, 0f00000000;
	selp.f32 	%f1762, 0f00000000, 0f7F800000, %p251;
	abs.f32 	%f1763, %f1751;
	setp.gt.f32 	%p252, %f1763, 0f43180000;
	cvt.rzi.s32.f32 	%r908, %f1752;
	shl.b32 	%r909, %r908, 23;
	sub.s32 	%r910, %r909, %r907;
	mov.b32 	%f1764, %r910;
	add.s32 	%r911, %r907, 2130706432;
	mov.b32 	%f1765, %r911;
	fma.rn.f32 	%f1766, %f1761, 0f391FCB8E, 0f3AAF85ED;
	fma.rn.f32 	%f1767, %f1766, %f1761, 0f3C1D9856;
	fma.rn.f32 	%f1768, %f1767, %f1761, 0f3D6357BB;
	fma.rn.f32 	%f1769, %f1768, %f1761, 0f3E75FDEC;
	fma.rn.f32 	%f1770, %f1769, %f1761, 0f3F317218;
	fma.rn.f32 	%f1771, %f1770, %f1761, 0f3F800000;
	mul.f32 	%f1772, %f1771, %f1765;
	mul.f32 	%f1773, %f1772, %f1764;
	selp.f32 	%f2519, %f1762, %f1773, %p252;
	@%p250 bra 	$L__BB1_238;
	add.f32 	%f1774, %f262, %f262;
	mov.b32 	%r912, %f1774;
	and.b32  	%r913, %r912, 2147483647;
	xor.b32  	%r914, %r913, 2139095040;
	mov.b32 	%f2519, %r914;
$L__BB1_238:
	mul.f32 	%f1776, %f2519, 0fBF000000;
	div.rn.f32 	%f1777, %f1776, %f262;
	mul.f32 	%f2521, %f263, %f1777;
$L__BB1_239:
	mul.f32 	%f1779, %f256, %f2519;
	mul.f32 	%f1780, %f256, %f2521;
	fma.rn.f32 	%f1781, %f257, %f2519, %f1780;
	mul.f32 	%f1782, %f258, %f2519;
	mul.f32 	%f1783, %f258, %f2521;
	fma.rn.f32 	%f1784, %f259, %f2519, %f1783;
	mul.f32 	%f1785, %f260, %f2519;
	mul.f32 	%f1786, %f260, %f2521;
	fma.rn.f32 	%f1787, %f261, %f2519, %f1786;
	mul.f32 	%f272, %f224, %f1779;
	mul.f32 	%f1790, %f224, %f1781;
	fma.rn.f32 	%f273, %f254, %f1779, %f1790;
	fma.rn.f32 	%f274, %f255, %f1779, %f1790;
	mul.f32 	%f275, %f224, %f1782;
	mul.f32 	%f1791, %f224, %f1784;
	fma.rn.f32 	%f276, %f254, %f1782, %f1791;
	fma.rn.f32 	%f277, %f255, %f1782, %f1791;
	mul.f32 	%f278, %f224, %f1785;
	mul.f32 	%f1792, %f224, %f1787;
	fma.rn.f32 	%f279, %f254, %f1785, %f1792;
	fma.rn.f32 	%f280, %f255, %f1785, %f1792;
	fma.rn.f32 	%f281, %f226, 0f3F8CCCCD, %f253;
	mul.f32 	%f1793, %f241, %f275;
	mul.f32 	%f1794, %f241, %f276;
	fma.rn.f32 	%f1795, %f242, %f275, %f1794;
	mul.f32 	%f1796, %f241, %f277;
	fma.rn.f32 	%f1797, %f242, %f275, %f1796;
	mul.f32 	%f1798, %f239, %f278;
	mul.f32 	%f1799, %f239, %f279;
	fma.rn.f32 	%f1800, %f240, %f278, %f1799;
	mul.f32 	%f1801, %f239, %f280;
	fma.rn.f32 	%f1802, %f240, %f278, %f1801;
	sub.f32 	%f1803, %f1793, %f1798;
	sub.f32 	%f282, %f1795, %f1800;
	sub.f32 	%f283, %f1797, %f1802;
	mul.f32 	%f1804, %f237, %f278;
	mul.f32 	%f1805, %f237, %f279;
	fma.rn.f32 	%f1806, %f238, %f278, %f1805;
	mul.f32 	%f1807, %f241, %f272;
	mul.f32 	%f1808, %f241, %f273;
	fma.rn.f32 	%f1809, %f242, %f272, %f1808;
	sub.f32 	%f1810, %f1804, %f1807;
	sub.f32 	%f284, %f1806, %f1809;
	mul.f32 	%f1811, %f239, %f272;
	mul.f32 	%f1812, %f237, %f275;
	sub.f32 	%f1813, %f1811, %f1812;
	mul.f32 	%f1814, %f1810, %f1810;
	fma.rn.f32 	%f1815, %f1803, %f1803, %f1814;
	fma.rn.f32 	%f285, %f1813, %f1813, %f1815;
	setp.leu.f32 	%p253, %f285, 0f00000000;
	mov.f32 	%f2522, 0f00000000;
	mov.f32 	%f2524, %f2522;
	mov.f32 	%f2525, %f2522;
	@%p253 bra 	$L__BB1_246;
	setp.eq.f32 	%p254, %f285, 0f3F800000;
	mov.f32 	%f2522, 0f3F800000;
	@%p254 bra 	$L__BB1_245;
	abs.f32 	%f1817, %f285;
	setp.num.f32 	%p255, %f1817, %f1817;
	@%p255 bra 	$L__BB1_243;
	mov.f32 	%f1874, 0fBF000000;
	add.rn.f32 	%f2522, %f285, %f1874;
	bra.uni 	$L__BB1_245;
$L__BB1_243:
	setp.lt.f32 	%p256, %f1817, 0f00800000;
	mul.f32 	%f1819, %f1817, 0f4B800000;
	selp.f32 	%f1820, %f1819, %f1817, %p256;
	mov.b32 	%r915, %f1820;
	add.s32 	%r916, %r915, -1060439283;
	and.b32  	%r917, %r916, -8388608;
	sub.s32 	%r918, %r915, %r917;
	mov.b32 	%f1821, %r918;
	cvt.rn.f32.s32 	%f1822, %r917;
	selp.f32 	%f1823, 0fC1C00000, 0f00000000, %p256;
	fma.rn.f32 	%f1824, %f1822, 0f34000000, %f1823;
	add.f32 	%f1825, %f1821, 0fBF800000;
	add.f32 	%f1826, %f1821, 0f3F800000;
	rcp.approx.ftz.f32 	%f1827, %f1826;
	add.f32 	%f1828, %f1825, %f1825;
	mul.f32 	%f1829, %f1828, %f1827;
	mul.f32 	%f1830, %f1829, %f1829;
	neg.f32 	%f1831, %f1829;
	sub.f32 	%f1832, %f1825, %f1829;
	add.f32 	%f1833, %f1832, %f1832;
	fma.rn.f32 	%f1834, %f1831, %f1825, %f1833;
	mul.rn.f32 	%f1835, %f1827, %f1834;
	fma.rn.f32 	%f1836, %f1830, 0f3A2C32E4, 0f3B52E7DB;
	fma.rn.f32 	%f1837, %f1836, %f1830, 0f3C93BB73;
	fma.rn.f32 	%f1838, %f1837, %f1830, 0f3DF6384F;
	mul.rn.f32 	%f1839, %f1838, %f1830;
	fma.rn.f32 	%f1840, %f1829, 0f3FB8AA3B, %f1824;
	mul.f32 	%f1841, %f1839, 0f40400000;
	sub.f32 	%f1842, %f1824, %f1840;
	fma.rn.f32 	%f1843, %f1829, 0f3FB8AA3B, %f1842;
	fma.rn.f32 	%f1844, %f1835, 0f3FB8AA3B, %f1843;
	fma.rn.f32 	%f1845, %f1829, 0f32A55E34, %f1844;
	fma.rn.f32 	%f1846, %f1841, %f1835, %f1845;
	fma.rn.f32 	%f1847, %f1839, %f1829, %f1846;
	add.rn.f32 	%f1848, %f1840, %f1847;
	mov.f32 	%f1849, 0fBF000000;
	mul.rn.f32 	%f1850, %f1848, %f1849;
	cvt.rni.f32.f32 	%f1851, %f1850;
	sub.f32 	%f1852, %f1850, %f1851;
	neg.f32 	%f1853, %f1850;
	fma.rn.f32 	%f1854, %f1848, 0fBF000000, %f1853;
	neg.f32 	%f1855, %f1840;
	add.rn.f32 	%f1856, %f1848, %f1855;
	neg.f32 	%f1857, %f1856;
	add.rn.f32 	%f1858, %f1847, %f1857;
	fma.rn.f32 	%f1859, %f1858, 0fBF000000, %f1854;
	add.f32 	%f1860, %f1852, %f1859;
	setp.gt.f32 	%p257, %f1851, 0f00000000;
	selp.b32 	%r919, 0, -2097152000, %p257;
	setp.neu.f32 	%p258, %f1817, 0f7F800000;
	setp.lt.f32 	%p259, %f1850, 0f00000000;
	selp.f32 	%f1861, 0f00000000, 0f7F800000, %p259;
	abs.f32 	%f1862, %f1850;
	setp.gt.f32 	%p260, %f1862, 0f43180000;
	cvt.rzi.s32.f32 	%r920, %f1851;
	shl.b32 	%r921, %r920, 23;
	sub.s32 	%r922, %r921, %r919;
	mov.b32 	%f1863, %r922;
	add.s32 	%r923, %r919, 2130706432;
	mov.b32 	%f1864, %r923;
	fma.rn.f32 	%f1865, %f1860, 0f391FCB8E, 0f3AAF85ED;
	fma.rn.f32 	%f1866, %f1865, %f1860, 0f3C1D9856;
	fma.rn.f32 	%f1867, %f1866, %f1860, 0f3D6357BB;
	fma.rn.f32 	%f1868, %f1867, %f1860, 0f3E75FDEC;
	fma.rn.f32 	%f1869, %f1868, %f1860, 0f3F317218;
	fma.rn.f32 	%f1870, %f1869, %f1860, 0f3F800000;
	mul.f32 	%f1871, %f1870, %f1864;
	mul.f32 	%f1872, %f1871, %f1863;
	selp.f32 	%f2522, %f1861, %f1872, %p260;
	@%p258 bra 	$L__BB1_245;
	add.f32 	%f1873, %f285, %f285;
	mov.b32 	%r924, %f1873;
	and.b32  	%r925, %r924, 2147483647;
	xor.b32  	%r926, %r925, 2139095040;
	mov.b32 	%f2522, %r926;
$L__BB1_245:
	mul.f32 	%f1875, %f2522, 0fBF000000;
	div.rn.f32 	%f1876, %f1875, %f285;
	mul.f32 	%f1880, %f239, %f273;
	fma.rn.f32 	%f1881, %f240, %f272, %f1880;
	mul.f32 	%f1882, %f237, %f276;
	fma.rn.f32 	%f1883, %f238, %f275, %f1882;
	sub.f32 	%f1884, %f1881, %f1883;
	mul.f32 	%f1885, %f1813, %f1884;
	fma.rn.f32 	%f1886, %f1813, %f1884, %f1885;
	mul.f32 	%f1888, %f239, %f278;
	sub.f32 	%f1889, %f1793, %f1888;
	mul.f32 	%f1890, %f1889, %f282;
	fma.rn.f32 	%f1891, %f1889, %f282, %f1890;
	mul.f32 	%f1892, %f237, %f278;
	mul.f32 	%f1893, %f241, %f272;
	sub.f32 	%f1894, %f1892, %f1893;
	mul.f32 	%f1895, %f1894, %f284;
	fma.rn.f32 	%f1896, %f1894, %f284, %f1895;
	add.f32 	%f1897, %f1891, %f1896;
	add.f32 	%f1898, %f1886, %f1897;
	mul.f32 	%f2524, %f1898, %f1876;
	mul.f32 	%f1899, %f239, %f274;
	fma.rn.f32 	%f1900, %f240, %f272, %f1899;
	mul.f32 	%f1901, %f237, %f277;
	fma.rn.f32 	%f1902, %f238, %f275, %f1901;
	sub.f32 	%f1903, %f1900, %f1902;
	mul.f32 	%f1904, %f1813, %f1903;
	fma.rn.f32 	%f1905, %f1813, %f1903, %f1904;
	mul.f32 	%f1906, %f1889, %f283;
	fma.rn.f32 	%f1907, %f1889, %f283, %f1906;
	mul.f32 	%f1908, %f237, %f280;
	fma.rn.f32 	%f1909, %f238, %f278, %f1908;
	mul.f32 	%f1910, %f241, %f274;
	fma.rn.f32 	%f1911, %f242, %f272, %f1910;
	sub.f32 	%f1912, %f1909, %f1911;
	mul.f32 	%f1913, %f1894, %f1912;
	fma.rn.f32 	%f1914, %f1894, %f1912, %f1913;
	add.f32 	%f1915, %f1907, %f1914;
	add.f32 	%f1916, %f1905, %f1915;
	mul.f32 	%f2525, %f1916, %f1876;
$L__BB1_246:
	mul.f32 	%f1917, %f203, 0fBE4CCCCD;
	mul.f32 	%f1918, %f203, %f1917;
	mul.f32 	%f1919, %f1918, 0f3F8CCCCD;
	mul.f32 	%f1920, %f241, %f275;
	mul.f32 	%f1921, %f239, %f278;
	sub.f32 	%f1922, %f1920, %f1921;
	mul.f32 	%f1923, %f1922, %f2522;
	mul.f32 	%f1924, %f1922, %f2524;
	fma.rn.f32 	%f1925, %f282, %f2522, %f1924;
	mul.f32 	%f1926, %f1922, %f2525;
	fma.rn.f32 	%f1927, %f283, %f2522, %f1926;
	mul.f32 	%f1928, %f237, %f278;
	mul.f32 	%f1929, %f241, %f272;
	sub.f32 	%f1930, %f1928, %f1929;
	mul.f32 	%f1931, %f1930, %f2522;
	mul.f32 	%f1932, %f1930, %f2524;
	fma.rn.f32 	%f1933, %f284, %f2522, %f1932;
	mul.f32 	%f1934, %f1930, %f2525;
	mul.f32 	%f1935, %f237, %f280;
	fma.rn.f32 	%f1936, %f238, %f278, %f1935;
	mul.f32 	%f1937, %f241, %f274;
	fma.rn.f32 	%f1938, %f242, %f272, %f1937;
	sub.f32 	%f1939, %f1936, %f1938;
	fma.rn.f32 	%f1940, %f1939, %f2522, %f1934;
	mul.f32 	%f1941, %f239, %f272;
	mul.f32 	%f1942, %f237, %f275;
	sub.f32 	%f1943, %f1941, %f1942;
	mul.f32 	%f1944, %f1943, %f2522;
	mul.f32 	%f1945, %f1943, %f2524;
	mul.f32 	%f1946, %f239, %f273;
	fma.rn.f32 	%f1947, %f240, %f272, %f1946;
	mul.f32 	%f1948, %f237, %f276;
	fma.rn.f32 	%f1949, %f238, %f275, %f1948;
	sub.f32 	%f1950, %f1947, %f1949;
	fma.rn.f32 	%f1951, %f1950, %f2522, %f1945;
	mul.f32 	%f1952, %f1943, %f2525;
	mul.f32 	%f1953, %f239, %f274;
	fma.rn.f32 	%f1954, %f240, %f272, %f1953;
	mul.f32 	%f1955, %f237, %f277;
	fma.rn.f32 	%f1956, %f238, %f275, %f1955;
	sub.f32 	%f1957, %f1954, %f1956;
	fma.rn.f32 	%f1958, %f1957, %f2522, %f1952;
	mul.f32 	%f295, %f1919, %f1923;
	mul.f32 	%f1959, %f225, 0f3F8CCCCD;
	fma.rn.f32 	%f1960, %f1918, 0f00000000, %f1959;
	mul.f32 	%f1961, %f1919, %f1925;
	fma.rn.f32 	%f296, %f1960, %f1923, %f1961;
	mul.f32 	%f1962, %f1919, %f1927;
	fma.rn.f32 	%f297, %f281, %f1923, %f1962;
	mul.f32 	%f298, %f1919, %f1931;
	mul.f32 	%f1963, %f1919, %f1933;
	fma.rn.f32 	%f299, %f1960, %f1931, %f1963;
	mul.f32 	%f1964, %f1919, %f1940;
	fma.rn.f32 	%f300, %f281, %f1931, %f1964;
	mul.f32 	%f301, %f1919, %f1944;
	mul.f32 	%f1965, %f1919, %f1951;
	fma.rn.f32 	%f302, %f1960, %f1944, %f1965;
	mul.f32 	%f1966, %f1919, %f1958;
	fma.rn.f32 	%f303, %f281, %f1944, %f1966;
	mul.f32 	%f1967, %f225, 0f00000000;
	mov.f32 	%f1968, 0f00000000;
	sub.f32 	%f1969, %f1968, %f1967;
	mul.f32 	%f304, %f225, %f237;
	mul.f32 	%f1970, %f225, %f238;
	fma.rn.f32 	%f305, %f1969, %f237, %f1970;
	mul.f32 	%f306, %f225, %f239;
	mul.f32 	%f1971, %f225, %f240;
	fma.rn.f32 	%f307, %f1969, %f239, %f1971;
	mul.f32 	%f308, %f225, %f241;
	mul.f32 	%f1972, %f225, %f242;
	fma.rn.f32 	%f309, %f1969, %f241, %f1972;
	mul.f32 	%f1973, %f409, 0f3FA2F984;
	abs.f32 	%f2528, %f1973;
	setp.lt.f32 	%p261, %f2528, 0f3F800000;
	@%p261 bra 	$L__BB1_257;
	setp.gtu.f32 	%p262, %f2528, 0f4B000000;
	@%p262 bra 	$L__BB1_254;
	mov.f32 	%f1974, 0f3F800000;
	div.approx.f32 	%f1975, %f2528, %f1974;
	cvt.rzi.f32.f32 	%f2526, %f1975;
	sub.f32 	%f312, %f2528, %f2526;
	mov.b32 	%r265, %f312;
	setp.lt.u32 	%p263, %r265, 1065353216;
	@%p263 bra 	$L__BB1_253;
	setp.lt.u32 	%p264, %r265, -2147483647;
	@%p264 bra 	$L__BB1_251;
	add.f32 	%f1979, %f2526, 0fBF800000;
	setp.lt.f32 	%p267, %f312, 0fBF800000;
	add.f32 	%f1980, %f1979, 0fBF800000;
	selp.f32 	%f2526, %f1980, %f1979, %p267;
	bra.uni 	$L__BB1_253;
$L__BB1_251:
	add.f32 	%f2526, %f2526, 0f3F800000;
	setp.ltu.f32 	%p265, %f312, 0f40000000;
	@%p265 bra 	$L__BB1_253;
	add.f32 	%f1976, %f2526, 0f3F800000;
	add.f32 	%f1977, %f312, 0fC0400000;
	setp.ge.f32 	%p266, %f1977, 0f00000000;
	add.f32 	%f1978, %f1976, 0f3F800000;
	selp.f32 	%f2526, %f1978, %f1976, %p266;
$L__BB1_253:
	sub.f32 	%f2528, %f2528, %f2526;
	bra.uni 	$L__BB1_257;
$L__BB1_254:
	mov.b32 	%r927, %f2528;
	and.b32  	%r928, %r927, 8388607;
	or.b32  	%r1286, %r928, 1065353216;
	mov.b32 	%f2527, %r1286;
	and.b32  	%r929, %r927, -8388608;
	add.s32 	%r1287, %r929, -1065353216;
	setp.eq.s32 	%p268, %r1287, 0;
	@%p268 bra 	$L__BB1_256;
$L__BB1_255:
	min.u32 	%r930, %r1287, 192937984;
	add.s32 	%r931, %r1286, %r930;
	mov.b32 	%f1981, %r931;
	sub.f32 	%f1982, %f1981, %f1981;
	add.f32 	%f1983, %f1982, %f1981;
	sub.f32 	%f1984, %f1981, %f1983;
	mov.f32 	%f1985, 0f3F800000;
	fma.rz.f32 	%f1986, %f1984, %f1985, %f1983;
	cvt.rzi.f32.f32 	%f1987, %f1986;
	sub.f32 	%f2527, %f1981, %f1987;
	sub.s32 	%r1287, %r1287, %r930;
	mov.b32 	%r1286, %f2527;
	setp.ne.s32 	%p269, %r1287, 0;
	setp.ne.s32 	%p270, %r1286, 0;
	and.pred  	%p271, %p269, %p270;
	@%p271 bra 	$L__BB1_255;
$L__BB1_256:
	abs.f32 	%f1990, %f1973;
	mov.b32 	%r932, %f1990;
	setp.gt.u32 	%p272, %r932, 2139095039;
	selp.f32 	%f1991, 0f7FFFFFFF, 0f4B000000, %p272;
	mul.f32 	%f1992, %f2527, 0f34000000;
	mul.f32 	%f2528, %f1991, %f1992;
$L__BB1_257:
	abs.f32 	%f1993, %f2528;
	setp.nan.f32 	%p273, %f1993, %f1993;
	copysign.f32 	%f1995, %f1973, %f2528;
	selp.f32 	%f1996, %f2528, %f1995, %p273;
	setp.lt.f32 	%p274, %f1996, 0f00000000;
	add.f32 	%f1997, %f1996, 0f3F800000;
	selp.f32 	%f323, %f1997, %f1996, %p274;
	mul.f32 	%f324, %f323, 0f41490FDA;
	mul.f32 	%f1998, %f324, 0f3F22F983;
	cvt.rni.s32.f32 	%r1303, %f1998;
	cvt.rn.f32.s32 	%f1999, %r1303;
	fma.rn.f32 	%f2000, %f1999, 0fBFC90FDA, %f324;
	fma.rn.f32 	%f2001, %f1999, 0fB3A22168, %f2000;
	fma.rn.f32 	%f2532, %f1999, 0fA7C234C5, %f2001;
	abs.f32 	%f326, %f324;
	setp.ltu.f32 	%p275, %f326, 0f47CE4780;
	mov.u32 	%r1291, %r1303;
	mov.f32 	%f2529, %f2532;
	@%p275 bra 	$L__BB1_265;
	setp.neu.f32 	%p276, %f326, 0f7F800000;
	@%p276 bra 	$L__BB1_260;
	mov.f32 	%f2008, 0f00000000;
	mul.rn.f32 	%f2529, %f324, %f2008;
	mov.b32 	%r1291, 0;
	bra.uni 	$L__BB1_265;
$L__BB1_260:
	mov.b64 	%rd523, 0;
	mov.b32 	%r1288, 0;
	mov.u64 	%rd521, __cudart_i2opi_f;
	mul.f32 	%f2002, %f323, 0f41490FDA;
	mov.b32 	%r935, %f2002;
	shl.b32 	%r936, %r935, 8;
	or.b32  	%r937, %r936, -2147483648;
	mov.u64 	%rd522, %rd1;
$L__BB1_261:
	.pragma "nounroll";
	ld.global.nc.u32 	%r934, [%rd521];
	mad.wide.u32 	%rd371, %r934, %r937, %rd523;
	shr.u64 	%rd523, %rd371, 32;
	st.local.u32 	[%rd522], %rd371;
	add.s32 	%r1288, %r1288, 1;
	add.s64 	%rd522, %rd522, 4;
	add.s64 	%rd521, %rd521, 4;
	setp.ne.s32 	%p277, %r1288, 6;
	@%p277 bra 	$L__BB1_261;
	mul.f32 	%f2003, %f323, 0f41490FDA;
	mov.b32 	%r938, %f2003;
	shr.u32 	%r939, %r938, 23;
	st.local.u32 	[%rd1+24], %rd523;
	and.b32  	%r940, %r939, 31;
	and.b32  	%r941, %r939, 224;
	add.s32 	%r942, %r941, -128;
	shr.u32 	%r943, %r942, 5;
	mul.wide.u32 	%rd372, %r943, 4;
	sub.s64 	%rd373, %rd1, %rd372;
	ld.local.u32 	%r1289, [%rd373+24];
	ld.local.u32 	%r1290, [%rd373+20];
	setp.eq.s32 	%p278, %r940, 0;
	@%p278 bra 	$L__BB1_264;
	mul.f32 	%f2004, %f323, 0f41490FDA;
	mov.b32 	%r944, %f2004;
	shr.u32 	%r945, %r944, 23;
	and.b32  	%r946, %r945, 31;
	shf.l.wrap.b32 	%r1289, %r1290, %r1289, %r946;
	and.b32  	%r947, %r945, 224;
	add.s32 	%r948, %r947, -128;
	shr.u32 	%r949, %r948, 5;
	mul.wide.u32 	%rd374, %r949, 4;
	sub.s64 	%rd375, %rd1, %rd374;
	ld.local.u32 	%r950, [%rd375+16];
	shf.l.wrap.b32 	%r1290, %r950, %r1290, %r946;
$L__BB1_264:
	shr.u32 	%r951, %r1289, 30;
	shf.l.wrap.b32 	%r952, %r1290, %r1289, 2;
	shl.b32 	%r953, %r1290, 2;
	shr.u32 	%r954, %r952, 31;
	add.s32 	%r955, %r954, %r951;
	neg.s32 	%r956, %r955;
	mul.f32 	%f2005, %f323, 0f41490FDA;
	mov.b32 	%r957, %f2005;
	setp.lt.s32 	%p279, %r957, 0;
	selp.b32 	%r1291, %r956, %r955, %p279;
	xor.b32  	%r958, %r952, %r957;
	shr.s32 	%r959, %r952, 31;
	xor.b32  	%r960, %r959, %r952;
	xor.b32  	%r961, %r959, %r953;
	cvt.u64.u32 	%rd376, %r960;
	shl.b64 	%rd377, %rd376, 32;
	cvt.u64.u32 	%rd378, %r961;
	or.b64  	%rd379, %rd377, %rd378;
	cvt.rn.f64.s64 	%fd44, %rd379;
	mul.f64 	%fd45, %fd44, 0d3BF921FB54442D19;
	cvt.rn.f32.f64 	%f2006, %fd45;
	neg.f32 	%f2007, %f2006;
	setp.lt.s32 	%p280, %r958, 0;
	selp.f32 	%f2529, %f2007, %f2006, %p280;
$L__BB1_265:
	mul.f32 	%f330, %f323, 0f41490FDA;
	abs.f32 	%f2009, %f330;
	setp.ltu.f32 	%p281, %f2009, 0f47CE4780;
	add.s32 	%r963, %r1291, 1;
	mul.rn.f32 	%f2010, %f2529, %f2529;
	and.b32  	%r964, %r1291, 1;
	setp.eq.b32 	%p282, %r964, 1;
	selp.f32 	%f2011, %f2529, 0f3F800000, %p282;
	fma.rn.f32 	%f2012, %f2010, %f2011, 0f00000000;
	fma.rn.f32 	%f2013, %f2010, 0f37CBAC00, 0fBAB607ED;
	selp.f32 	%f2014, 0fB94D4153, %f2013, %p282;
	selp.f32 	%f2015, 0f3C0885E4, 0f3D2AAABB, %p282;
	fma.rn.f32 	%f2016, %f2014, %f2010, %f2015;
	selp.f32 	%f2017, 0fBE2AAAA8, 0fBEFFFFFF, %p282;
	fma.rn.f32 	%f2018, %f2016, %f2010, %f2017;
	fma.rn.f32 	%f2019, %f2018, %f2012, %f2011;
	and.b32  	%r965, %r963, 2;
	setp.eq.s32 	%p283, %r965, 0;
	mov.f32 	%f2020, 0f00000000;
	sub.f32 	%f2021, %f2020, %f2019;
	selp.f32 	%f331, %f2019, %f2021, %p283;
	mov.u32 	%r1295, %r1303;
	mov.f32 	%f2530, %f2532;
	@%p281 bra 	$L__BB1_273;
	setp.neu.f32 	%p284, %f2009, 0f7F800000;
	@%p284 bra 	$L__BB1_268;
	mov.f32 	%f2030, 0f00000000;
	mul.rn.f32 	%f2530, %f330, %f2030;
	mov.b32 	%r1295, 0;
	bra.uni 	$L__BB1_273;
$L__BB1_268:
	mov.b64 	%rd526, 0;
	mov.b32 	%r1292, 0;
	mov.u64 	%rd524, __cudart_i2opi_f;
	mul.f32 	%f2023, %f323, 0f41490FDA;
	mov.b32 	%r968, %f2023;
	shl.b32 	%r969, %r968, 8;
	or.b32  	%r970, %r969, -2147483648;
	mov.u64 	%rd525, %rd1;
$L__BB1_269:
	.pragma "nounroll";
	ld.global.nc.u32 	%r967, [%rd524];
	mad.wide.u32 	%rd382, %r967, %r970, %rd526;
	shr.u64 	%rd526, %rd382, 32;
	st.local.u32 	[%rd525], %rd382;
	add.s32 	%r1292, %r1292, 1;
	add.s64 	%rd525, %rd525, 4;
	add.s64 	%rd524, %rd524, 4;
	setp.ne.s32 	%p285, %r1292, 6;
	@%p285 bra 	$L__BB1_269;
	mul.f32 	%f2024, %f323, 0f41490FDA;
	mov.b32 	%r971, %f2024;
	shr.u32 	%r972, %r971, 23;
	st.local.u32 	[%rd1+24], %rd526;
	and.b32  	%r973, %r972, 31;
	and.b32  	%r974, %r972, 224;
	add.s32 	%r975, %r974, -128;
	shr.u32 	%r976, %r975, 5;
	mul.wide.u32 	%rd383, %r976, 4;
	sub.s64 	%rd384, %rd1, %rd383;
	ld.local.u32 	%r1293, [%rd384+24];
	ld.local.u32 	%r1294, [%rd384+20];
	setp.eq.s32 	%p286, %r973, 0;
	@%p286 bra 	$L__BB1_272;
	mul.f32 	%f2025, %f323, 0f41490FDA;
	mov.b32 	%r977, %f2025;
	shr.u32 	%r978, %r977, 23;
	and.b32  	%r979, %r978, 31;
	shf.l.wrap.b32 	%r1293, %r1294, %r1293, %r979;
	and.b32  	%r980, %r978, 224;
	add.s32 	%r981, %r980, -128;
	shr.u32 	%r982, %r981, 5;
	mul.wide.u32 	%rd385, %r982, 4;
	sub.s64 	%rd386, %rd1, %rd385;
	ld.local.u32 	%r983, [%rd386+16];
	shf.l.wrap.b32 	%r1294, %r983, %r1294, %r979;
$L__BB1_272:
	shr.u32 	%r984, %r1293, 30;
	shf.l.wrap.b32 	%r985, %r1294, %r1293, 2;
	shl.b32 	%r986, %r1294, 2;
	shr.u32 	%r987, %r985, 31;
	add.s32 	%r988, %r987, %r984;
	neg.s32 	%r989, %r988;
	mul.f32 	%f2026, %f323, 0f41490FDA;
	mov.b32 	%r990, %f2026;
	setp.lt.s32 	%p287, %r990, 0;
	selp.b32 	%r1295, %r989, %r988, %p287;
	xor.b32  	%r991, %r985, %r990;
	shr.s32 	%r992, %r985, 31;
	xor.b32  	%r993, %r992, %r985;
	xor.b32  	%r994, %r992, %r986;
	cvt.u64.u32 	%rd387, %r993;
	shl.b64 	%rd388, %rd387, 32;
	cvt.u64.u32 	%rd389, %r994;
	or.b64  	%rd390, %rd388, %rd389;
	cvt.rn.f64.s64 	%fd46, %rd390;
	mul.f64 	%fd47, %fd46, 0d3BF921FB54442D19;
	cvt.rn.f32.f64 	%f2027, %fd47;
	neg.f32 	%f2028, %f2027;
	setp.lt.s32 	%p288, %r991, 0;
	selp.f32 	%f2530, %f2028, %f2027, %p288;
$L__BB1_273:
	mul.f32 	%f335, %f323, 0f41490FDA;
	abs.f32 	%f336, %f335;
	setp.ltu.f32 	%p289, %f336, 0f47CE4780;
	mul.rn.f32 	%f2031, %f2530, %f2530;
	and.b32  	%r996, %r1295, 1;
	setp.eq.b32 	%p290, %r996, 1;
	selp.f32 	%f2032, 0f3F800000, %f2530, %p290;
	fma.rn.f32 	%f2033, %f2031, %f2032, 0f00000000;
	fma.rn.f32 	%f2034, %f2031, 0f37CBAC00, 0fBAB607ED;
	selp.f32 	%f2035, %f2034, 0fB94D4153, %p290;
	selp.f32 	%f2036, 0f3D2AAABB, 0f3C0885E4, %p290;
	fma.rn.f32 	%f2037, %f2035, %f2031, %f2036;
	selp.f32 	%f2038, 0fBEFFFFFF, 0fBE2AAAA8, %p290;
	fma.rn.f32 	%f2039, %f2037, %f2031, %f2038;
	fma.rn.f32 	%f2040, %f2039, %f2033, %f2032;
	and.b32  	%r997, %r1295, 2;
	setp.eq.s32 	%p291, %r997, 0;
	mov.f32 	%f2041, 0f00000000;
	sub.f32 	%f2042, %f2041, %f2040;
	selp.f32 	%f2043, %f2040, %f2042, %p291;
	mov.f32 	%f2044, 0f3F800000;
	sub.f32 	%f2045, %f2044, %f331;
	fma.rn.f32 	%f2046, %f409, 0f00000000, 0f00000000;
	mul.f32 	%f2047, %f323, 0f00000000;
	fma.rn.f32 	%f2048, %f2046, 0f41490FDA, %f2047;
	fma.rn.f32 	%f2049, %f2048, %f2043, 0f00000000;
	setp.gt.f32 	%p292, %f323, 0f3E800000;
	setp.lt.f32 	%p293, %f323, 0f3F400000;
	and.pred  	%p294, %p292, %p293;
	mov.f32 	%f2050, 0f40800000;
	sub.f32 	%f2051, %f2050, %f2045;
	sub.f32 	%f2052, %f2041, %f2049;
	selp.f32 	%f2053, %f2051, %f2045, %p294;
	selp.f32 	%f2054, %f2052, %f2049, %p294;
	mul.f32 	%f337, %f2053, 0f3F19999A;
	mul.f32 	%f2055, %f2054, 0f3F19999A;
	fma.rn.f32 	%f338, %f2053, 0f00000000, %f2055;
	mul.f32 	%f2056, %f337, %f337;
	mul.f32 	%f2057, %f337, %f338;
	fma.rn.f32 	%f2058, %f337, %f338, %f2057;
	mov.f32 	%f2059, 0f3F000000;
	mul.rn.f32 	%f2060, %f2059, %f2041;
	mov.f32 	%f2061, 0f3DF6384F;
	mul.rn.f32 	%f2062, %f2061, %f2041;
	fma.rn.f32 	%f2063, %f2060, 0f3FB8AA3B, 0f00000000;
	add.f32 	%f2064, %f2063, 0f00000000;
	mul.f32 	%f2065, %f2062, 0f40400000;
	fma.rn.f32 	%f2066, %f2065, %f2060, %f2064;
	fma.rn.f32 	%f2067, %f2062, 0f00000000, %f2066;
	mov.f32 	%f2068, 0f40C00000;
	add.rn.f32 	%f2069, %f2068, %f2067;
	mov.f32 	%f2070, 0fC0C00000;
	add.rn.f32 	%f2071, %f2069, %f2070;
	neg.f32 	%f2072, %f2071;
	add.rn.f32 	%f2073, %f2067, %f2072;
	mov.f32 	%f2074, 0fBF800000;
	mul.rn.f32 	%f2075, %f2069, %f2074;
	neg.f32 	%f2076, %f2075;
	sub.f32 	%f2077, %f2076, %f2069;
	sub.f32 	%f2078, %f2077, %f2073;
	cvt.rni.f32.f32 	%f2079, %f2075;
	sub.f32 	%f2080, %f2075, %f2079;
	add.f32 	%f2081, %f2080, %f2078;
	fma.rn.f32 	%f2082, %f2081, 0f391FCB8E, 0f3AAF85ED;
	fma.rn.f32 	%f2083, %f2082, %f2081, 0f3C1D9856;
	fma.rn.f32 	%f2084, %f2083, %f2081, 0f3D6357BB;
	fma.rn.f32 	%f2085, %f2084, %f2081, 0f3E75FDEC;
	fma.rn.f32 	%f2086, %f2085, %f2081, 0f3F317218;
	fma.rn.f32 	%f2087, %f2086, %f2081, 0f3F800000;
	cvt.rzi.s32.f32 	%r998, %f2079;
	setp.gt.f32 	%p295, %f2079, 0f00000000;
	selp.b32 	%r999, 0, -2097152000, %p295;
	add.s32 	%r1000, %r999, 2130706432;
	mov.b32 	%f2088, %r1000;
	mul.f32 	%f2089, %f2087, %f2088;
	shl.b32 	%r1001, %r998, 23;
	sub.s32 	%r1002, %r1001, %r999;
	mov.b32 	%f2090, %r1002;
	mul.f32 	%f2091, %f2089, %f2090;
	abs.f32 	%f2092, %f2075;
	setp.gt.f32 	%p296, %f2092, 0f43180000;
	setp.lt.f32 	%p297, %f2075, 0f00000000;
	selp.f32 	%f2093, 0f00000000, 0f7F800000, %p297;
	selp.f32 	%f2094, %f2093, %f2091, %p296;
	mul.f32 	%f2095, %f2094, 0fBC800000;
	mul.f32 	%f2096, %f2095, 0f00000000;
	mul.f32 	%f2097, %f2094, %f2056;
	mul.f32 	%f2098, %f2096, %f2056;
	fma.rn.f32 	%f2099, %f2094, %f2058, %f2098;
	mul.f32 	%f2100, %f304, %f2099;
	fma.rn.f32 	%f2101, %f305, %f2097, %f2100;
	mul.f32 	%f2102, %f306, %f2099;
	fma.rn.f32 	%f2103, %f307, %f2097, %f2102;
	mul.f32 	%f2104, %f308, %f2099;
	fma.rn.f32 	%f2105, %f309, %f2097, %f2104;
	fma.rn.f32 	%f339, %f304, %f2097, %f272;
	add.f32 	%f340, %f273, %f2101;
	add.f32 	%f341, %f274, %f2101;
	fma.rn.f32 	%f342, %f306, %f2097, %f275;
	add.f32 	%f343, %f276, %f2103;
	add.f32 	%f344, %f277, %f2103;
	fma.rn.f32 	%f345, %f308, %f2097, %f278;
	add.f32 	%f346, %f279, %f2105;
	add.f32 	%f347, %f280, %f2105;
	add.f32 	%f2106, %f203, %f203;
	add.f32 	%f2107, %f218, %f218;
	fma.rn.f32 	%f2108, %f203, 0f00000000, %f2107;
	add.f32 	%f2109, %f219, %f219;
	fma.rn.f32 	%f2110, %f203, 0f00000000, %f2109;
	mul.f32 	%f2111, %f203, %f203;
	mul.f32 	%f2112, %f203, %f218;
	fma.rn.f32 	%f2113, %f203, %f218, %f2112;
	mul.f32 	%f2114, %f203, %f219;
	fma.rn.f32 	%f2115, %f203, %f219, %f2114;
	sub.f32 	%f348, %f2106, %f2111;
	sub.f32 	%f349, %f2108, %f2113;
	sub.f32 	%f350, %f2110, %f2115;
	mov.u32 	%r1299, %r1303;
	mov.f32 	%f2531, %f2532;
	@%p289 bra 	$L__BB1_281;
	setp.neu.f32 	%p298, %f336, 0f7F800000;
	@%p298 bra 	$L__BB1_276;
	mov.f32 	%f2120, 0f00000000;
	mul.rn.f32 	%f2531, %f335, %f2120;
	mov.b32 	%r1299, 0;
	bra.uni 	$L__BB1_281;
$L__BB1_276:
	mov.b64 	%rd529, 0;
	mov.b32 	%r1296, 0;
	mov.u64 	%rd527, __cudart_i2opi_f;
	mov.b32 	%r1005, %f335;
	shl.b32 	%r1006, %r1005, 8;
	or.b32  	%r1007, %r1006, -2147483648;
	mov.u64 	%rd528, %rd1;
$L__BB1_277:
	.pragma "nounroll";
	ld.global.nc.u32 	%r1004, [%rd527];
	mad.wide.u32 	%rd393, %r1004, %r1007, %rd529;
	shr.u64 	%rd529, %rd393, 32;
	st.local.u32 	[%rd528], %rd393;
	add.s32 	%r1296, %r1296, 1;
	add.s64 	%rd528, %rd528, 4;
	add.s64 	%rd527, %rd527, 4;
	setp.ne.s32 	%p299, %r1296, 6;
	@%p299 bra 	$L__BB1_277;
	mul.f32 	%f352, %f323, 0f41490FDA;
	mov.b32 	%r1008, %f352;
	shr.u32 	%r1009, %r1008, 23;
	st.local.u32 	[%rd1+24], %rd529;
	and.b32  	%r1010, %r1009, 31;
	and.b32  	%r1011, %r1009, 224;
	add.s32 	%r1012, %r1011, -128;
	shr.u32 	%r1013, %r1012, 5;
	mul.wide.u32 	%rd394, %r1013, 4;
	sub.s64 	%rd395, %rd1, %rd394;
	ld.local.u32 	%r1297, [%rd395+24];
	ld.local.u32 	%r1298, [%rd395+20];
	setp.eq.s32 	%p300, %r1010, 0;
	@%p300 bra 	$L__BB1_280;
	shf.l.wrap.b32 	%r1297, %r1298, %r1297, %r1010;
	mul.wide.u32 	%rd396, %r1013, 4;
	sub.s64 	%rd397, %rd1, %rd396;
	ld.local.u32 	%r1020, [%rd397+16];
	shf.l.wrap.b32 	%r1298, %r1020, %r1298, %r1010;
$L__BB1_280:
	shr.u32 	%r1021, %r1297, 30;
	shf.l.wrap.b32 	%r1022, %r1298, %r1297, 2;
	shl.b32 	%r1023, %r1298, 2;
	shr.u32 	%r1024, %r1022, 31;
	add.s32 	%r1025, %r1024, %r1021;
	neg.s32 	%r1026, %r1025;
	setp.lt.s32 	%p301, %r1008, 0;
	selp.b32 	%r1299, %r1026, %r1025, %p301;
	xor.b32  	%r1028, %r1022, %r1008;
	shr.s32 	%r1029, %r1022, 31;
	xor.b32  	%r1030, %r1029, %r1022;
	xor.b32  	%r1031, %r1029, %r1023;
	cvt.u64.u32 	%rd398, %r1030;
	shl.b64 	%rd399, %rd398, 32;
	cvt.u64.u32 	%rd400, %r1031;
	or.b64  	%rd401, %rd399, %rd400;
	cvt.rn.f64.s64 	%fd48, %rd401;
	mul.f64 	%fd49, %fd48, 0d3BF921FB54442D19;
	cvt.rn.f32.f64 	%f2118, %fd49;
	neg.f32 	%f2119, %f2118;
	setp.lt.s32 	%p302, %r1028, 0;
	selp.f32 	%f2531, %f2119, %f2118, %p302;
$L__BB1_281:
	mul.f32 	%f355, %f323, 0f41490FDA;
	abs.f32 	%f356, %f355;
	setp.ltu.f32 	%p303, %f356, 0f47CE4780;
	mul.rn.f32 	%f2121, %f2531, %f2531;
	and.b32  	%r1033, %r1299, 1;
	setp.eq.b32 	%p304, %r1033, 1;
	selp.f32 	%f2122, 0f3F800000, %f2531, %p304;
	fma.rn.f32 	%f2123, %f2121, %f2122, 0f00000000;
	fma.rn.f32 	%f2124, %f2121, 0f37CBAC00, 0fBAB607ED;
	selp.f32 	%f2125, %f2124, 0fB94D4153, %p304;
	selp.f32 	%f2126, 0f3D2AAABB, 0f3C0885E4, %p304;
	fma.rn.f32 	%f2127, %f2125, %f2121, %f2126;
	selp.f32 	%f2128, 0fBEFFFFFF, 0fBE2AAAA8, %p304;
	fma.rn.f32 	%f2129, %f2127, %f2121, %f2128;
	fma.rn.f32 	%f2130, %f2129, %f2123, %f2122;
	and.b32  	%r1034, %r1299, 2;
	setp.eq.s32 	%p305, %r1034, 0;
	mov.f32 	%f2131, 0f00000000;
	sub.f32 	%f2132, %f2131, %f2130;
	selp.f32 	%f357, %f2130, %f2132, %p305;
	@%p303 bra 	$L__BB1_289;
	setp.neu.f32 	%p306, %f356, 0f7F800000;
	@%p306 bra 	$L__BB1_284;
	mov.f32 	%f2139, 0f00000000;
	mul.rn.f32 	%f2532, %f355, %f2139;
	mov.b32 	%r1303, 0;
	bra.uni 	$L__BB1_289;
$L__BB1_284:
	mov.b64 	%rd532, 0;
	mov.b32 	%r1300, 0;
	mov.u64 	%rd530, __cudart_i2opi_f;
	mov.b32 	%r1037, %f355;
	shl.b32 	%r1038, %r1037, 8;
	or.b32  	%r1039, %r1038, -2147483648;
	mov.u64 	%rd531, %rd1;
$L__BB1_285:
	.pragma "nounroll";
	ld.global.nc.u32 	%r1036, [%rd530];
	mad.wide.u32 	%rd404, %r1036, %r1039, %rd532;
	shr.u64 	%rd532, %rd404, 32;
	st.local.u32 	[%rd531], %rd404;
	add.s32 	%r1300, %r1300, 1;
	add.s64 	%rd531, %rd531, 4;
	add.s64 	%rd530, %rd530, 4;
	setp.ne.s32 	%p307, %r1300, 6;
	@%p307 bra 	$L__BB1_285;
	mul.f32 	%f2134, %f323, 0f41490FDA;
	mov.b32 	%r1040, %f2134;
	shr.u32 	%r1041, %r1040, 23;
	st.local.u32 	[%rd1+24], %rd532;
	and.b32  	%r1042, %r1041, 31;
	and.b32  	%r1043, %r1041, 224;
	add.s32 	%r1044, %r1043, -128;
	shr.u32 	%r1045, %r1044, 5;
	mul.wide.u32 	%rd405, %r1045, 4;
	sub.s64 	%rd166, %rd1, %rd405;
	ld.local.u32 	%r1301, [%rd166+24];
	ld.local.u32 	%r1302, [%rd166+20];
	setp.eq.s32 	%p308, %r1042, 0;
	@%p308 bra 	$L__BB1_288;
	shf.l.wrap.b32 	%r1301, %r1302, %r1301, %r1042;
	ld.local.u32 	%r1049, [%rd166+16];
	shf.l.wrap.b32 	%r1302, %r1049, %r1302, %r1042;
$L__BB1_288:
	shr.u32 	%r1050, %r1301, 30;
	shf.l.wrap.b32 	%r1051, %r1302, %r1301, 2;
	shl.b32 	%r1052, %r1302, 2;
	shr.u32 	%r1053, %r1051, 31;
	add.s32 	%r1054, %r1053, %r1050;
	neg.s32 	%r1055, %r1054;
	setp.lt.s32 	%p309, %r1040, 0;
	selp.b32 	%r1303, %r1055, %r1054, %p309;
	xor.b32  	%r1057, %r1051, %r1040;
	shr.s32 	%r1058, %r1051, 31;
	xor.b32  	%r1059, %r1058, %r1051;
	xor.b32  	%r1060, %r1058, %r1052;
	cvt.u64.u32 	%rd406, %r1059;
	shl.b64 	%rd407, %rd406, 32;
	cvt.u64.u32 	%rd408, %r1060;
	or.b64  	%rd409, %rd407, %rd408;
	cvt.rn.f64.s64 	%fd50, %rd409;
	mul.f64 	%fd51, %fd50, 0d3BF921FB54442D19;
	cvt.rn.f32.f64 	%f2137, %fd51;
	neg.f32 	%f2138, %f2137;
	setp.lt.s32 	%p310, %r1057, 0;
	selp.f32 	%f2532, %f2138, %f2137, %p310;
$L__BB1_289:
	add.s32 	%r1062, %r1303, 1;
	mul.rn.f32 	%f2140, %f2532, %f2532;
	and.b32  	%r1063, %r1303, 1;
	setp.eq.b32 	%p311, %r1063, 1;
	selp.f32 	%f2141, %f2532, 0f3F800000, %p311;
	fma.rn.f32 	%f2142, %f2140, %f2141, 0f00000000;
	fma.rn.f32 	%f2143, %f2140, 0f37CBAC00, 0fBAB607ED;
	selp.f32 	%f2144, 0fB94D4153, %f2143, %p311;
	selp.f32 	%f2145, 0f3C0885E4, 0f3D2AAABB, %p311;
	fma.rn.f32 	%f2146, %f2144, %f2140, %f2145;
	selp.f32 	%f2147, 0fBE2AAAA8, 0fBEFFFFFF, %p311;
	fma.rn.f32 	%f2148, %f2146, %f2140, %f2147;
	fma.rn.f32 	%f2149, %f2148, %f2142, %f2141;
	and.b32  	%r1064, %r1062, 2;
	setp.eq.s32 	%p312, %r1064, 0;
	mov.f32 	%f2150, 0f00000000;
	sub.f32 	%f2151, %f2150, %f2149;
	selp.f32 	%f2152, %f2149, %f2151, %p312;
	fma.rn.f32 	%f2153, %f409, 0f00000000, 0f00000000;
	mul.f32 	%f2154, %f323, 0f00000000;
	fma.rn.f32 	%f2155, %f2153, 0f41490FDA, %f2154;
	mul.f32 	%f2156, %f2155, %f2152;
	mul.f32 	%f361, %f295, %f357;
	mul.f32 	%f2157, %f295, %f2156;
	fma.rn.f32 	%f362, %f296, %f357, %f2157;
	fma.rn.f32 	%f363, %f297, %f357, %f2157;
	mul.f32 	%f364, %f298, %f357;
	mul.f32 	%f2158, %f298, %f2156;
	fma.rn.f32 	%f365, %f299, %f357, %f2158;
	fma.rn.f32 	%f366, %f300, %f357, %f2158;
	mul.f32 	%f367, %f301, %f357;
	mul.f32 	%f2159, %f301, %f2156;
	fma.rn.f32 	%f368, %f302, %f357, %f2159;
	fma.rn.f32 	%f369, %f303, %f357, %f2159;
	mul.f32 	%f370, %f323, 0f40C90FDA;
	fma.rn.f32 	%f371, %f2153, 0f40C90FDA, %f2154;
	mul.f32 	%f2160, %f370, 0f3F22F983;
	cvt.rni.s32.f32 	%r1311, %f2160;
	cvt.rn.f32.s32 	%f2161, %r1311;
	fma.rn.f32 	%f2162, %f2161, 0fBFC90FDA, %f370;
	fma.rn.f32 	%f2163, %f2161, 0fB3A22168, %f2162;
	fma.rn.f32 	%f2534, %f2161, 0fA7C234C5, %f2163;
	abs.f32 	%f373, %f370;
	setp.ltu.f32 	%p313, %f373, 0f47CE4780;
	mov.u32 	%r1307, %r1311;
	mov.f32 	%f2533, %f2534;
	@%p313 bra 	$L__BB1_297;
	setp.neu.f32 	%p314, %f373, 0f7F800000;
	@%p314 bra 	$L__BB1_292;
	mov.f32 	%f2166, 0f00000000;
	mul.rn.f32 	%f2533, %f370, %f2166;
	mov.b32 	%r1307, 0;
	bra.uni 	$L__BB1_297;
$L__BB1_292:
	mov.b64 	%rd535, 0;
	mov.b32 	%r1304, 0;
	mov.u64 	%rd533, __cudart_i2opi_f;
	mov.b32 	%r1067, %f370;
	shl.b32 	%r1068, %r1067, 8;
	or.b32  	%r1069, %r1068, -2147483648;
	mov.u64 	%rd534, %rd1;
$L__BB1_293:
	.pragma "nounroll";
	ld.global.nc.u32 	%r1066, [%rd533];
	mad.wide.u32 	%rd412, %r1066, %r1069, %rd535;
	shr.u64 	%rd535, %rd412, 32;
	st.local.u32 	[%rd534], %rd412;
	add.s32 	%r1304, %r1304, 1;
	add.s64 	%rd534, %rd534, 4;
	add.s64 	%rd533, %rd533, 4;
	setp.ne.s32 	%p315, %r1304, 6;
	@%p315 bra 	$L__BB1_293;
	mov.b32 	%r1070, %f370;
	shr.u32 	%r1071, %r1070, 23;
	st.local.u32 	[%rd1+24], %rd535;
	and.b32  	%r1072, %r1071, 31;
	and.b32  	%r1073, %r1071, 224;
	add.s32 	%r1074, %r1073, -128;
	shr.u32 	%r1075, %r1074, 5;
	mul.wide.u32 	%rd413, %r1075, 4;
	sub.s64 	%rd414, %rd1, %rd413;
	ld.local.u32 	%r1305, [%rd414+24];
	ld.local.u32 	%r1306, [%rd414+20];
	setp.eq.s32 	%p316, %r1072, 0;
	@%p316 bra 	$L__BB1_296;
	shf.l.wrap.b32 	%r1305, %r1306, %r1305, %r1072;
	and.b32  	%r1079, %r1071, 224;
	add.s32 	%r1080, %r1079, -128;
	shr.u32 	%r1081, %r1080, 5;
	mul.wide.u32 	%rd415, %r1081, 4;
	sub.s64 	%rd416, %rd1, %rd415;
	ld.local.u32 	%r1082, [%rd416+16];
	shf.l.wrap.b32 	%r1306, %r1082, %r1306, %r1072;
$L__BB1_296:
	shr.u32 	%r1083, %r1305, 30;
	shf.l.wrap.b32 	%r1084, %r1306, %r1305, 2;
	shl.b32 	%r1085, %r1306, 2;
	shr.u32 	%r1086, %r1084, 31;
	add.s32 	%r1087, %r1086, %r1083;
	neg.s32 	%r1088, %r1087;
	mov.b32 	%r1089, %f370;
	setp.lt.s32 	%p317, %r1089, 0;
	selp.b32 	%r1307, %r1088, %r1087, %p317;
	xor.b32  	%r1090, %r1084, %r1089;
	shr.s32 	%r1091, %r1084, 31;
	xor.b32  	%r1092, %r1091, %r1084;
	xor.b32  	%r1093, %r1091, %r1085;
	cvt.u64.u32 	%rd417, %r1092;
	shl.b64 	%rd418, %rd417, 32;
	cvt.u64.u32 	%rd419, %r1093;
	or.b64  	%rd420, %rd418, %rd419;
	cvt.rn.f64.s64 	%fd52, %rd420;
	mul.f64 	%fd53, %fd52, 0d3BF921FB54442D19;
	cvt.rn.f32.f64 	%f2164, %fd53;
	neg.f32 	%f2165, %f2164;
	setp.lt.s32 	%p318, %r1090, 0;
	selp.f32 	%f2533, %f2165, %f2164, %p318;
$L__BB1_297:
	abs.f32 	%f377, %f370;
	setp.ltu.f32 	%p319, %f377, 0f47CE4780;
	add.s32 	%r1095, %r1307, 1;
	mul.rn.f32 	%f2167, %f2533, %f2533;
	and.b32  	%r1096, %r1307, 1;
	setp.eq.b32 	%p320, %r1096, 1;
	selp.f32 	%f2168, %f2533, 0f3F800000, %p320;
	fma.rn.f32 	%f2169, %f2167, %f2168, 0f00000000;
	fma.rn.f32 	%f2170, %f2167, 0f37CBAC00, 0fBAB607ED;
	selp.f32 	%f2171, 0fB94D4153, %f2170, %p320;
	selp.f32 	%f2172, 0f3C0885E4, 0f3D2AAABB, %p320;
	fma.rn.f32 	%f2173, %f2171, %f2167, %f2172;
	selp.f32 	%f2174, 0fBE2AAAA8, 0fBEFFFFFF, %p320;
	fma.rn.f32 	%f2175, %f2173, %f2167, %f2174;
	fma.rn.f32 	%f2176, %f2175, %f2169, %f2168;
	and.b32  	%r1097, %r1095, 2;
	setp.eq.s32 	%p321, %r1097, 0;
	mov.f32 	%f2177, 0f00000000;
	sub.f32 	%f2178, %f2177, %f2176;
	selp.f32 	%f378, %f2176, %f2178, %p321;
	@%p319 bra 	$L__BB1_305;
	setp.neu.f32 	%p322, %f377, 0f7F800000;
	@%p322 bra 	$L__BB1_300;
	mov.f32 	%f2181, 0f00000000;
	mul.rn.f32 	%f2534, %f370, %f2181;
	mov.b32 	%r1311, 0;
	bra.uni 	$L__BB1_305;
$L__BB1_300:
	mov.b32 	%r324, %f370;
	mov.b64 	%rd538, 0;
	mov.b32 	%r1308, 0;
	mov.u64 	%rd536, __cudart_i2opi_f;
	shl.b32 	%r1100, %r324, 8;
	or.b32  	%r1101, %r1100, -2147483648;
	mov.u64 	%rd537, %rd1;
$L__BB1_301:
	.pragma "nounroll";
	ld.global.nc.u32 	%r1099, [%rd536];
	mad.wide.u32 	%rd423, %r1099, %r1101, %rd538;
	shr.u64 	%rd538, %rd423, 32;
	st.local.u32 	[%rd537], %rd423;
	add.s32 	%r1308, %r1308, 1;
	add.s64 	%rd537, %rd537, 4;
	add.s64 	%rd536, %rd536, 4;
	setp.ne.s32 	%p323, %r1308, 6;
	@%p323 bra 	$L__BB1_301;
	shr.u32 	%r1102, %r324, 23;
	st.local.u32 	[%rd1+24], %rd538;
	and.b32  	%r327, %r1102, 31;
	and.b32  	%r1103, %r1102, 224;
	add.s32 	%r1104, %r1103, -128;
	shr.u32 	%r1105, %r1104, 5;
	mul.wide.u32 	%rd424, %r1105, 4;
	sub.s64 	%rd179, %rd1, %rd424;
	ld.local.u32 	%r1309, [%rd179+24];
	ld.local.u32 	%r1310, [%rd179+20];
	setp.eq.s32 	%p324, %r327, 0;
	@%p324 bra 	$L__BB1_304;
	shf.l.wrap.b32 	%r1309, %r1310, %r1309, %r327;
	ld.local.u32 	%r1106, [%rd179+16];
	shf.l.wrap.b32 	%r1310, %r1106, %r1310, %r327;
$L__BB1_304:
	shr.u32 	%r1107, %r1309, 30;
	shf.l.wrap.b32 	%r1108, %r1310, %r1309, 2;
	shl.b32 	%r1109, %r1310, 2;
	shr.u32 	%r1110, %r1108, 31;
	add.s32 	%r1111, %r1110, %r1107;
	neg.s32 	%r1112, %r1111;
	setp.lt.s32 	%p325, %r324, 0;
	selp.b32 	%r1311, %r1112, %r1111, %p325;
	xor.b32  	%r1113, %r1108, %r324;
	shr.s32 	%r1114, %r1108, 31;
	xor.b32  	%r1115, %r1114, %r1108;
	xor.b32  	%r1116, %r1114, %r1109;
	cvt.u64.u32 	%rd425, %r1115;
	shl.b64 	%rd426, %rd425, 32;
	cvt.u64.u32 	%rd427, %r1116;
	or.b64  	%rd428, %rd426, %rd427;
	cvt.rn.f64.s64 	%fd54, %rd428;
	mul.f64 	%fd55, %fd54, 0d3BF921FB54442D19;
	cvt.rn.f32.f64 	%f2179, %fd55;
	neg.f32 	%f2180, %f2179;
	setp.lt.s32 	%p326, %r1113, 0;
	selp.f32 	%f2534, %f2180, %f2179, %p326;
$L__BB1_305:
	mul.rn.f32 	%f2182, %f2534, %f2534;
	and.b32  	%r1118, %r1311, 1;
	setp.eq.b32 	%p327, %r1118, 1;
	selp.f32 	%f2183, 0f3F800000, %f2534, %p327;
	fma.rn.f32 	%f2184, %f2182, %f2183, 0f00000000;
	fma.rn.f32 	%f2185, %f2182, 0f37CBAC00, 0fBAB607ED;
	selp.f32 	%f2186, %f2185, 0fB94D4153, %p327;
	selp.f32 	%f2187, 0f3D2AAABB, 0f3C0885E4, %p327;
	fma.rn.f32 	%f2188, %f2186, %f2182, %f2187;
	selp.f32 	%f2189, 0fBEFFFFFF, 0fBE2AAAA8, %p327;
	fma.rn.f32 	%f2190, %f2188, %f2182, %f2189;
	fma.rn.f32 	%f2191, %f2190, %f2184, %f2183;
	and.b32  	%r1119, %r1311, 2;
	setp.eq.s32 	%p328, %r1119, 0;
	mov.f32 	%f2192, 0f00000000;
	sub.f32 	%f2193, %f2192, %f2191;
	selp.f32 	%f2194, %f2191, %f2193, %p328;
	mul.f32 	%f2195, %f371, %f2194;
	add.f32 	%f2196, %f378, %f378;
	mul.f32 	%f2197, %f378, 0f00000000;
	fma.rn.f32 	%f2198, %f371, %f2194, %f2195;
	sub.f32 	%f2199, %f2197, %f2198;
	mov.f32 	%f2200, 0f40000000;
	sub.f32 	%f2201, %f2200, %f2196;
	sub.f32 	%f2202, %f2192, %f2199;
	mov.f32 	%f2203, 0f3F800000;
	sub.f32 	%f2204, %f2203, %f348;
	sub.f32 	%f2205, %f2192, %f349;
	sub.f32 	%f2206, %f2192, %f350;
	mul.f32 	%f2207, %f2204, %f2201;
	mul.f32 	%f2208, %f2204, %f2202;
	fma.rn.f32 	%f2209, %f2205, %f2201, %f2208;
	fma.rn.f32 	%f2210, %f2206, %f2201, %f2208;
	mul.f32 	%f2211, %f348, %f338;
	fma.rn.f32 	%f2212, %f349, %f337, %f2211;
	fma.rn.f32 	%f2213, %f350, %f337, %f2211;
	fma.rn.f32 	%f2214, %f348, %f337, %f2207;
	add.f32 	%f2215, %f2212, %f2209;
	add.f32 	%f2216, %f2213, %f2210;
	mul.f32 	%f2217, %f339, %f2215;
	fma.rn.f32 	%f2218, %f340, %f2214, %f2217;
	mul.f32 	%f2219, %f339, %f2216;
	fma.rn.f32 	%f2220, %f341, %f2214, %f2219;
	mul.f32 	%f2221, %f342, %f2215;
	fma.rn.f32 	%f2222, %f343, %f2214, %f2221;
	mul.f32 	%f2223, %f342, %f2216;
	fma.rn.f32 	%f2224, %f344, %f2214, %f2223;
	mul.f32 	%f2225, %f345, %f2215;
	fma.rn.f32 	%f2226, %f346, %f2214, %f2225;
	mul.f32 	%f2227, %f345, %f2216;
	fma.rn.f32 	%f2228, %f347, %f2214, %f2227;
	fma.rn.f32 	%f2229, %f339, %f2214, %f361;
	add.f32 	%f2230, %f362, %f2218;
	add.f32 	%f2231, %f363, %f2220;
	fma.rn.f32 	%f2232, %f342, %f2214, %f364;
	add.f32 	%f2233, %f365, %f2222;
	add.f32 	%f2234, %f366, %f2224;
	fma.rn.f32 	%f2235, %f345, %f2214, %f367;
	add.f32 	%f2236, %f368, %f2226;
	add.f32 	%f2237, %f369, %f2228;
	add.f32 	%f382, %f204, %f2229;
	add.f32 	%f383, %f205, %f2230;
	add.f32 	%f384, %f206, %f2231;
	add.f32 	%f385, %f207, %f2232;
	add.f32 	%f386, %f208, %f2233;
	add.f32 	%f387, %f209, %f2234;
	add.f32 	%f388, %f210, %f2235;
	add.f32 	%f389, %f211, %f2236;
	add.f32 	%f390, %f212, %f2237;
	mul.f32 	%f391, %f409, 0f3F000000;
	mul.f32 	%f2238, %f391, 0f3F22F983;
	cvt.rni.s32.f32 	%r1327, %f2238;
	cvt.rn.f32.s32 	%f2239, %r1327;
	fma.rn.f32 	%f2240, %f2239, 0fBFC90FDA, %f391;
	fma.rn.f32 	%f2241, %f2239, 0fB3A22168, %f2240;
	fma.rn.f32 	%f2538, %f2239, 0fA7C234C5, %f2241;
	abs.f32 	%f393, %f391;
	setp.ltu.f32 	%p329, %f393, 0f47CE4780;
	mov.u32 	%r1315, %r1327;
	mov.f32 	%f2535, %f2538;
	@%p329 bra 	$L__BB1_313;
	setp.neu.f32 	%p330, %f393, 0f7F800000;
	@%p330 bra 	$L__BB1_308;
	mov.f32 	%f2244, 0f00000000;
	mul.rn.f32 	%f2535, %f391, %f2244;
	mov.b32 	%r1315, 0;
	bra.uni 	$L__BB1_313;
$L__BB1_308:
	mov.b32 	%r337, %f391;
	shl.b32 	%r1121, %r337, 8;
	or.b32  	%r338, %r1121, -2147483648;
	mov.b64 	%rd541, 0;
	mov.b32 	%r1312, 0;
	mov.u64 	%rd539, __cudart_i2opi_f;
	mov.u64 	%rd540, %rd1;
$L__BB1_309:
	.pragma "nounroll";
	ld.global.nc.u32 	%r1122, [%rd539];
	mad.wide.u32 	%rd431, %r1122, %r338, %rd541;
	shr.u64 	%rd541, %rd431, 32;
	st.local.u32 	[%rd540], %rd431;
	add.s32 	%r1312, %r1312, 1;
	add.s64 	%rd540, %rd540, 4;
	add.s64 	%rd539, %rd539, 4;
	setp.ne.s32 	%p331, %r1312, 6;
	@%p331 bra 	$L__BB1_309;
	shr.u32 	%r1123, %r337, 23;
	st.local.u32 	[%rd1+24], %rd541;
	and.b32  	%r341, %r1123, 31;
	and.b32  	%r1124, %r1123, 224;
	add.s32 	%r1125, %r1124, -128;
	shr.u32 	%r1126, %r1125, 5;
	mul.wide.u32 	%rd432, %r1126, 4;
	sub.s64 	%rd186, %rd1, %rd432;
	ld.local.u32 	%r1313, [%rd186+24];
	ld.local.u32 	%r1314, [%rd186+20];
	setp.eq.s32 	%p332, %r341, 0;
	@%p332 bra 	$L__BB1_312;
	shf.l.wrap.b32 	%r1313, %r1314, %r1313, %r341;
	ld.local.u32 	%r1127, [%rd186+16];
	shf.l.wrap.b32 	%r1314, %r1127, %r1314, %r341;
$L__BB1_312:
	shr.u32 	%r1128, %r1313, 30;
	shf.l.wrap.b32 	%r1129, %r1314, %r1313, 2;
	shl.b32 	%r1130, %r1314, 2;
	shr.u32 	%r1131, %r1129, 31;
	add.s32 	%r1132, %r1131, %r1128;
	neg.s32 	%r1133, %r1132;
	setp.lt.s32 	%p333, %r337, 0;
	selp.b32 	%r1315, %r1133, %r1132, %p333;
	xor.b32  	%r1134, %r1129, %r337;
	shr.s32 	%r1135, %r1129, 31;
	xor.b32  	%r1136, %r1135, %r1129;
	xor.b32  	%r1137, %r1135, %r1130;
	cvt.u64.u32 	%rd433, %r1136;
	shl.b64 	%rd434, %rd433, 32;
	cvt.u64.u32 	%rd435, %r1137;
	or.b64  	%rd436, %rd434, %rd435;
	cvt.rn.f64.s64 	%fd56, %rd436;
	mul.f64 	%fd57, %fd56, 0d3BF921FB54442D19;
	cvt.rn.f32.f64 	%f2242, %fd57;
	neg.f32 	%f2243, %f2242;
	setp.lt.s32 	%p334, %r1134, 0;
	selp.f32 	%f2535, %f2243, %f2242, %p334;
$L__BB1_313:
	setp.ltu.f32 	%p335, %f393, 0f47CE4780;
	add.s32 	%r1139, %r1315, 1;
	mul.rn.f32 	%f2245, %f2535, %f2535;
	and.b32  	%r1140, %r1315, 1;
	setp.eq.b32 	%p336, %r1140, 1;
	selp.f32 	%f2246, %f2535, 0f3F800000, %p336;
	fma.rn.f32 	%f2247, %f2245, %f2246, 0f00000000;
	fma.rn.f32 	%f2248, %f2245, 0f37CBAC00, 0fBAB607ED;
	selp.f32 	%f2249, 0fB94D4153, %f2248, %p336;
	selp.f32 	%f2250, 0f3C0885E4, 0f3D2AAABB, %p336;
	fma.rn.f32 	%f2251, %f2249, %f2245, %f2250;
	selp.f32 	%f2252, 0fBE2AAAA8, 0fBEFFFFFF, %p336;
	fma.rn.f32 	%f2253, %f2251, %f2245, %f2252;
	fma.rn.f32 	%f2254, %f2253, %f2247, %f2246;
	and.b32  	%r1141, %r1139, 2;
	setp.eq.s32 	%p337, %r1141, 0;
	mov.f32 	%f2255, 0f00000000;
	sub.f32 	%f2256, %f2255, %f2254;
	selp.f32 	%f397, %f2254, %f2256, %p337;
	mov.u32 	%r1319, %r1327;
	mov.f32 	%f2536, %f2538;
	@%p335 bra 	$L__BB1_321;
	setp.neu.f32 	%p338, %f393, 0f7F800000;
	@%p338 bra 	$L__BB1_316;
	mov.f32 	%f2259, 0f00000000;
	mul.rn.f32 	%f2536, %f391, %f2259;
	mov.b32 	%r1319, 0;
	bra.uni 	$L__BB1_321;
$L__BB1_316:
	mov.b32 	%r350, %f391;
	shl.b32 	%r1143, %r350, 8;
	or.b32  	%r351, %r1143, -2147483648;
	mov.b64 	%rd544, 0;
	mov.b32 	%r1316, 0;
	mov.u64 	%rd542, __cudart_i2opi_f;
	mov.u64 	%rd543, %rd1;
$L__BB1_317:
	.pragma "nounroll";
	ld.global.nc.u32 	%r1144, [%rd542];
	mad.wide.u32 	%rd439, %r1144, %r351, %rd544;
	shr.u64 	%rd544, %rd439, 32;
	st.local.u32 	[%rd543], %rd439;
	add.s32 	%r1316, %r1316, 1;
	add.s64 	%rd543, %rd543, 4;
	add.s64 	%rd542, %rd542, 4;
	setp.ne.s32 	%p339, %r1316, 6;
	@%p339 bra 	$L__BB1_317;
	shr.u32 	%r1145, %r350, 23;
	st.local.u32 	[%rd1+24], %rd544;
	and.b32  	%r354, %r1145, 31;
	and.b32  	%r1146, %r1145, 224;
	add.s32 	%r1147, %r1146, -128;
	shr.u32 	%r1148, %r1147, 5;
	mul.wide.u32 	%rd440, %r1148, 4;
	sub.s64 	%rd193, %rd1, %rd440;
	ld.local.u32 	%r1317, [%rd193+24];
	ld.local.u32 	%r1318, [%rd193+20];
	setp.eq.s32 	%p340, %r354, 0;
	@%p340 bra 	$L__BB1_320;
	shf.l.wrap.b32 	%r1317, %r1318, %r1317, %r354;
	ld.local.u32 	%r1149, [%rd193+16];
	shf.l.wrap.b32 	%r1318, %r1149, %r1318, %r354;
$L__BB1_320:
	shr.u32 	%r1150, %r1317, 30;
	shf.l.wrap.b32 	%r1151, %r1318, %r1317, 2;
	shl.b32 	%r1152, %r1318, 2;
	shr.u32 	%r1153, %r1151, 31;
	add.s32 	%r1154, %r1153, %r1150;
	neg.s32 	%r1155, %r1154;
	setp.lt.s32 	%p341, %r350, 0;
	selp.b32 	%r1319, %r1155, %r1154, %p341;
	xor.b32  	%r1156, %r1151, %r350;
	shr.s32 	%r1157, %r1151, 31;
	xor.b32  	%r1158, %r1157, %r1151;
	xor.b32  	%r1159, %r1157, %r1152;
	cvt.u64.u32 	%rd441, %r1158;
	shl.b64 	%rd442, %rd441, 32;
	cvt.u64.u32 	%rd443, %r1159;
	or.b64  	%rd444, %rd442, %rd443;
	cvt.rn.f64.s64 	%fd58, %rd444;
	mul.f64 	%fd59, %fd58, 0d3BF921FB54442D19;
	cvt.rn.f32.f64 	%f2257, %fd59;
	neg.f32 	%f2258, %f2257;
	setp.lt.s32 	%p342, %r1156, 0;
	selp.f32 	%f2536, %f2258, %f2257, %p342;
$L__BB1_321:
	setp.ltu.f32 	%p343, %f393, 0f47CE4780;
	mul.rn.f32 	%f2260, %f2536, %f2536;
	and.b32  	%r1161, %r1319, 1;
	setp.eq.b32 	%p344, %r1161, 1;
	selp.f32 	%f2261, 0f3F800000, %f2536, %p344;
	fma.rn.f32 	%f2262, %f2260, %f2261, 0f00000000;
	fma.rn.f32 	%f2263, %f2260, 0f37CBAC00, 0fBAB607ED;
	selp.f32 	%f2264, %f2263, 0fB94D4153, %p344;
	selp.f32 	%f2265, 0f3D2AAABB, 0f3C0885E4, %p344;
	fma.rn.f32 	%f2266, %f2264, %f2260, %f2265;
	selp.f32 	%f2267, 0fBEFFFFFF, 0fBE2AAAA8, %p344;
	fma.rn.f32 	%f2268, %f2266, %f2260, %f2267;
	fma.rn.f32 	%f2269, %f2268, %f2262, %f2261;
	and.b32  	%r1162, %r1319, 2;
	setp.eq.s32 	%p345, %r1162, 0;
	mov.f32 	%f2270, 0f00000000;
	sub.f32 	%f2271, %f2270, %f2269;
	selp.f32 	%f2272, %f2269, %f2271, %p345;
	neg.f32 	%f401, %f2272;
	mov.u32 	%r1323, %r1327;
	mov.f32 	%f2537, %f2538;
	@%p343 bra 	$L__BB1_329;
	setp.neu.f32 	%p346, %f393, 0f7F800000;
	@%p346 bra 	$L__BB1_324;
	mov.f32 	%f2275, 0f00000000;
	mul.rn.f32 	%f2537, %f391, %f2275;
	mov.b32 	%r1323, 0;
	bra.uni 	$L__BB1_329;
$L__BB1_324:
	mov.b32 	%r363, %f391;
	shl.b32 	%r1164, %r363, 8;
	or.b32  	%r364, %r1164, -2147483648;
	mov.b64 	%rd547, 0;
	mov.b32 	%r1320, 0;
	mov.u64 	%rd545, __cudart_i2opi_f;
	mov.u64 	%rd546, %rd1;
$L__BB1_325:
	.pragma "nounroll";
	ld.global.nc.u32 	%r1165, [%rd545];
	mad.wide.u32 	%rd447, %r1165, %r364, %rd547;
	shr.u64 	%rd547, %rd447, 32;
	st.local.u32 	[%rd546], %rd447;
	add.s32 	%r1320, %r1320, 1;
	add.s64 	%rd546, %rd546, 4;
	add.s64 	%rd545, %rd545, 4;
	setp.ne.s32 	%p347, %r1320, 6;
	@%p347 bra 	$L__BB1_325;
	shr.u32 	%r1166, %r363, 23;
	st.local.u32 	[%rd1+24], %rd547;
	and.b32  	%r367, %r1166, 31;
	and.b32  	%r1167, %r1166, 224;
	add.s32 	%r1168, %r1167, -128;
	shr.u32 	%r1169, %r1168, 5;
	mul.wide.u32 	%rd448, %r1169, 4;
	sub.s64 	%rd200, %rd1, %rd448;
	ld.local.u32 	%r1321, [%rd200+24];
	ld.local.u32 	%r1322, [%rd200+20];
	setp.eq.s32 	%p348, %r367, 0;
	@%p348 bra 	$L__BB1_328;
	shf.l.wrap.b32 	%r1321, %r1322, %r1321, %r367;
	ld.local.u32 	%r1170, [%rd200+16];
	shf.l.wrap.b32 	%r1322, %r1170, %r1322, %r367;
$L__BB1_328:
	shr.u32 	%r1171, %r1321, 30;
	shf.l.wrap.b32 	%r1172, %r1322, %r1321, 2;
	shl.b32 	%r1173, %r1322, 2;
	shr.u32 	%r1174, %r1172, 31;
	add.s32 	%r1175, %r1174, %r1171;
	neg.s32 	%r1176, %r1175;
	setp.lt.s32 	%p349, %r363, 0;
	selp.b32 	%r1323, %r1176, %r1175, %p349;
	xor.b32  	%r1177, %r1172, %r363;
	shr.s32 	%r1178, %r1172, 31;
	xor.b32  	%r1179, %r1178, %r1172;
	xor.b32  	%r1180, %r1178, %r1173;
	cvt.u64.u32 	%rd449, %r1179;
	shl.b64 	%rd450, %rd449, 32;
	cvt.u64.u32 	%rd451, %r1180;
	or.b64  	%rd452, %rd450, %rd451;
	cvt.rn.f64.s64 	%fd60, %rd452;
	mul.f64 	%fd61, %fd60, 0d3BF921FB54442D19;
	cvt.rn.f32.f64 	%f2273, %fd61;
	neg.f32 	%f2274, %f2273;
	setp.lt.s32 	%p350, %r1177, 0;
	selp.f32 	%f2537, %f2274, %f2273, %p350;
$L__BB1_329:
	setp.ltu.f32 	%p351, %f393, 0f47CE4780;
	mul.rn.f32 	%f2276, %f2537, %f2537;
	and.b32  	%r1182, %r1323, 1;
	setp.eq.b32 	%p352, %r1182, 1;
	selp.f32 	%f2277, 0f3F800000, %f2537, %p352;
	fma.rn.f32 	%f2278, %f2276, %f2277, 0f00000000;
	fma.rn.f32 	%f2279, %f2276, 0f37CBAC00, 0fBAB607ED;
	selp.f32 	%f2280, %f2279, 0fB94D4153, %p352;
	selp.f32 	%f2281, 0f3D2AAABB, 0f3C0885E4, %p352;
	fma.rn.f32 	%f2282, %f2280, %f2276, %f2281;
	selp.f32 	%f2283, 0fBEFFFFFF, 0fBE2AAAA8, %p352;
	fma.rn.f32 	%f2284, %f2282, %f2276, %f2283;
	fma.rn.f32 	%f2285, %f2284, %f2278, %f2277;
	and.b32  	%r1183, %r1323, 2;
	setp.eq.s32 	%p353, %r1183, 0;
	mov.f32 	%f2286, 0f00000000;
	sub.f32 	%f2287, %f2286, %f2285;
	selp.f32 	%f405, %f2285, %f2287, %p353;
	@%p351 bra 	$L__BB1_337;
	setp.neu.f32 	%p354, %f393, 0f7F800000;
	@%p354 bra 	$L__BB1_332;
	mov.f32 	%f2290, 0f00000000;
	mul.rn.f32 	%f2538, %f391, %f2290;
	mov.b32 	%r1327, 0;
	bra.uni 	$L__BB1_337;
$L__BB1_332:
	mov.b32 	%r376, %f391;
	shl.b32 	%r1185, %r376, 8;
	or.b32  	%r377, %r1185, -2147483648;
	mov.b64 	%rd550, 0;
	mov.b32 	%r1324, 0;
	mov.u64 	%rd548, __cudart_i2opi_f;
	mov.u64 	%rd549, %rd1;
$L__BB1_333:
	.pragma "nounroll";
	ld.global.nc.u32 	%r1186, [%rd548];
	mad.wide.u32 	%rd455, %r1186, %r377, %rd550;
	shr.u64 	%rd550, %rd455, 32;
	st.local.u32 	[%rd549], %rd455;
	add.s32 	%r1324, %r1324, 1;
	add.s64 	%rd549, %rd549, 4;
	add.s64 	%rd548, %rd548, 4;
	setp.ne.s32 	%p355, %r1324, 6;
	@%p355 bra 	$L__BB1_333;
	shr.u32 	%r1187, %r376, 23;
	st.local.u32 	[%rd1+24], %rd550;
	and.b32  	%r380, %r1187, 31;
	and.b32  	%r1188, %r1187, 224;
	add.s32 	%r1189, %r1188, -128;
	shr.u32 	%r1190, %r1189, 5;
	mul.wide.u32 	%rd456, %r1190, 4;
	sub.s64 	%rd207, %rd1, %rd456;
	ld.local.u32 	%r1325, [%rd207+24];
	ld.local.u32 	%r1326, [%rd207+20];
	setp.eq.s32 	%p356, %r380, 0;
	@%p356 bra 	$L__BB1_336;
	shf.l.wrap.b32 	%r1325, %r1326, %r1325, %r380;
	ld.local.u32 	%r1191, [%rd207+16];
	shf.l.wrap.b32 	%r1326, %r1191, %r1326, %r380;
$L__BB1_336:
	shr.u32 	%r1192, %r1325, 30;
	shf.l.wrap.b32 	%r1193, %r1326, %r1325, 2;
	shl.b32 	%r1194, %r1326, 2;
	shr.u32 	%r1195, %r1193, 31;
	add.s32 	%r1196, %r1195, %r1192;
	neg.s32 	%r1197, %r1196;
	setp.lt.s32 	%p357, %r376, 0;
	selp.b32 	%r1327, %r1197, %r1196, %p357;
	xor.b32  	%r1198, %r1193, %r376;
	shr.s32 	%r1199, %r1193, 31;
	xor.b32  	%r1200, %r1199, %r1193;
	xor.b32  	%r1201, %r1199, %r1194;
	cvt.u64.u32 	%rd457, %r1200;
	shl.b64 	%rd458, %rd457, 32;
	cvt.u64.u32 	%rd459, %r1201;
	or.b64  	%rd460, %rd458, %rd459;
	cvt.rn.f64.s64 	%fd62, %rd460;
	mul.f64 	%fd63, %fd62, 0d3BF921FB54442D19;
	cvt.rn.f32.f64 	%f2288, %fd63;
	neg.f32 	%f2289, %f2288;
	setp.lt.s32 	%p358, %r1198, 0;
	selp.f32 	%f2538, %f2289, %f2288, %p358;
$L__BB1_337:
	fma.rn.f32 	%f2291, %f409, 0f00000000, 0f00000000;
	mul.f32 	%f2292, %f2291, %f401;
	add.s32 	%r1203, %r1327, 1;
	mul.rn.f32 	%f2293, %f2538, %f2538;
	and.b32  	%r1204, %r1327, 1;
	setp.eq.b32 	%p359, %r1204, 1;
	selp.f32 	%f2294, %f2538, 0f3F800000, %p359;
	fma.rn.f32 	%f2295, %f2293, %f2294, 0f00000000;
	fma.rn.f32 	%f2296, %f2293, 0f37CBAC00, 0fBAB607ED;
	selp.f32 	%f2297, 0fB94D4153, %f2296, %p359;
	selp.f32 	%f2298, 0f3C0885E4, 0f3D2AAABB, %p359;
	fma.rn.f32 	%f2299, %f2297, %f2293, %f2298;
	selp.f32 	%f2300, 0fBE2AAAA8, 0fBEFFFFFF, %p359;
	fma.rn.f32 	%f2301, %f2299, %f2293, %f2300;
	fma.rn.f32 	%f2302, %f2301, %f2295, %f2294;
	and.b32  	%r1205, %r1203, 2;
	setp.eq.s32 	%p360, %r1205, 0;
	mov.f32 	%f2303, 0f00000000;
	sub.f32 	%f2304, %f2303, %f2302;
	selp.f32 	%f2305, %f2302, %f2304, %p360;
	mul.f32 	%f2306, %f2291, %f2305;
	mul.f32 	%f2307, %f405, 0f00000000;
	fma.rn.f32 	%f2308, %f2306, 0f00000000, %f2307;
	add.f32 	%f2309, %f2307, %f2306;
	neg.f32 	%f2310, %f2307;
	neg.f32 	%f2311, %f405;
	mul.f32 	%f2312, %f2292, 0f00000000;
	fma.rn.f32 	%f2313, %f397, 0f00000000, %f2312;
	mul.f32 	%f2314, %f383, %f2310;
	mul.f32 	%f2315, %f382, %f2308;
	sub.f32 	%f2316, %f2314, %f2315;
	mul.f32 	%f2317, %f384, %f2310;
	sub.f32 	%f2318, %f2317, %f2315;
	mul.f32 	%f2319, %f382, %f2307;
	fma.rn.f32 	%f2320, %f397, 0f00000000, %f2319;
	sub.f32 	%f2321, %f2313, %f2316;
	sub.f32 	%f2322, %f2313, %f2318;
	mul.f32 	%f2323, %f386, %f2310;
	mul.f32 	%f2324, %f385, %f2308;
	sub.f32 	%f2325, %f2323, %f2324;
	mul.f32 	%f2326, %f387, %f2310;
	sub.f32 	%f2327, %f2326, %f2324;
	mul.f32 	%f2328, %f385, %f2307;
	add.f32 	%f2329, %f2328, %f2320;
	sub.f32 	%f2330, %f2321, %f2325;
	sub.f32 	%f2331, %f2322, %f2327;
	mul.f32 	%f2332, %f389, %f2311;
	mul.f32 	%f2333, %f388, %f2309;
	sub.f32 	%f2334, %f2332, %f2333;
	mul.f32 	%f2335, %f390, %f2311;
	sub.f32 	%f2336, %f2335, %f2333;
	fma.rn.f32 	%f2337, %f388, %f405, %f2329;
	sub.f32 	%f2338, %f2330, %f2334;
	sub.f32 	%f2339, %f2331, %f2336;
	mul.f32 	%f2340, %f382, %f2292;
	fma.rn.f32 	%f2341, %f383, %f397, %f2340;
	fma.rn.f32 	%f2342, %f384, %f397, %f2340;
	mul.f32 	%f2343, %f2307, 0f80000000;
	fma.rn.f32 	%f2344, %f2308, 0f80000000, %f2343;
	fma.rn.f32 	%f2345, %f382, %f397, %f2343;
	add.f32 	%f2346, %f2341, %f2344;
	add.f32 	%f2347, %f2342, %f2344;
	mul.f32 	%f2348, %f389, %f2310;
	mul.f32 	%f2349, %f388, %f2308;
	sub.f32 	%f2350, %f2348, %f2349;
	mul.f32 	%f2351, %f390, %f2310;
	sub.f32 	%f2352, %f2351, %f2349;
	mul.f32 	%f2353, %f388, %f2307;
	sub.f32 	%f2354, %f2345, %f2353;
	add.f32 	%f2355, %f2350, %f2346;
	add.f32 	%f2356, %f2352, %f2347;
	mul.f32 	%f2357, %f386, %f2311;
	mul.f32 	%f2358, %f385, %f2309;
	sub.f32 	%f2359, %f2357, %f2358;
	mul.f32 	%f2360, %f387, %f2311;
	sub.f32 	%f2361, %f2360, %f2358;
	fma.rn.f32 	%f2362, %f385, %f405, %f2354;
	sub.f32 	%f2363, %f2355, %f2359;
	sub.f32 	%f2364, %f2356, %f2361;
	mul.f32 	%f2365, %f385, %f2292;
	fma.rn.f32 	%f2366, %f386, %f397, %f2365;
	fma.rn.f32 	%f2367, %f387, %f397, %f2365;
	fma.rn.f32 	%f2368, %f385, %f397, %f2353;
	sub.f32 	%f2369, %f2366, %f2350;
	sub.f32 	%f2370, %f2367, %f2352;
	add.f32 	%f2371, %f2343, %f2368;
	add.f32 	%f2372, %f2344, %f2369;
	add.f32 	%f2373, %f2344, %f2370;
	mul.f32 	%f2374, %f383, %f2311;
	mul.f32 	%f2375, %f382, %f2309;
	sub.f32 	%f2376, %f2374, %f2375;
	mul.f32 	%f2377, %f384, %f2311;
	sub.f32 	%f2378, %f2377, %f2375;
	mul.f32 	%f2379, %f382, %f405;
	sub.f32 	%f2380, %f2371, %f2379;
	add.f32 	%f2381, %f2376, %f2372;
	add.f32 	%f2382, %f2378, %f2373;
	mul.f32 	%f2383, %f388, %f397;
	mul.f32 	%f2384, %f388, %f2292;
	fma.rn.f32 	%f2385, %f389, %f397, %f2384;
	fma.rn.f32 	%f2386, %f390, %f397, %f2384;
	sub.f32 	%f2387, %f2383, %f2328;
	add.f32 	%f2388, %f2385, %f2325;
	add.f32 	%f2389, %f2386, %f2327;
	fma.rn.f32 	%f2390, %f382, %f2307, %f2387;
	sub.f32 	%f2391, %f2388, %f2316;
	sub.f32 	%f2392, %f2389, %f2318;
	mul.f32 	%f2393, %f2309, 0f80000000;
	fma.rn.f32 	%f2394, %f405, 0f80000000, %f2393;
	fma.rn.f32 	%f2395, %f405, 0f80000000, %f2390;
	add.f32 	%f2396, %f2394, %f2391;
	add.f32 	%f2397, %f2394, %f2392;
	mul.f32 	%f2398, %f2307, %f2337;
	mul.f32 	%f2399, %f2307, %f2338;
	fma.rn.f32 	%f2400, %f2337, %f2308, %f2399;
	mul.f32 	%f2401, %f2307, %f2339;
	fma.rn.f32 	%f2402, %f2337, %f2308, %f2401;
	mul.f32 	%f2403, %f397, %f2363;
	fma.rn.f32 	%f2404, %f2292, %f2362, %f2403;
	mul.f32 	%f2405, %f397, %f2364;
	fma.rn.f32 	%f2406, %f2292, %f2362, %f2405;
	fma.rn.f32 	%f2407, %f397, %f2362, %f2398;
	add.f32 	%f2408, %f2400, %f2404;
	add.f32 	%f2409, %f2402, %f2406;
	mul.f32 	%f2410, %f405, %f2381;
	fma.rn.f32 	%f2411, %f2380, %f2309, %f2410;
	mul.f32 	%f2412, %f405, %f2382;
	fma.rn.f32 	%f2413, %f2380, %f2309, %f2412;
	fma.rn.f32 	%f2414, %f405, %f2380, %f2407;
	add.f32 	%f2415, %f2411, %f2408;
	add.f32 	%f2416, %f2413, %f2409;
	mul.f32 	%f2417, %f2307, %f2395;
	mul.f32 	%f2418, %f2307, %f2396;
	fma.rn.f32 	%f2419, %f2395, %f2308, %f2418;
	mul.f32 	%f2420, %f2307, %f2397;
	fma.rn.f32 	%f2421, %f2395, %f2308, %f2420;
	sub.f32 	%f2422, %f2414, %f2417;
	sub.f32 	%f2423, %f2415, %f2419;
	sub.f32 	%f2424, %f2416, %f2421;
	mul.f32 	%f2425, %f405, %f2362;
	mul.f32 	%f2426, %f405, %f2363;
	fma.rn.f32 	%f2427, %f2362, %f2309, %f2426;
	mul.f32 	%f2428, %f405, %f2364;
	fma.rn.f32 	%f2429, %f2362, %f2309, %f2428;
	sub.f32 	%f2430, %f2398, %f2425;
	sub.f32 	%f2431, %f2400, %f2427;
	sub.f32 	%f2432, %f2402, %f2429;
	mul.f32 	%f2433, %f397, %f2381;
	fma.rn.f32 	%f2434, %f2292, %f2380, %f2433;
	mul.f32 	%f2435, %f397, %f2382;
	fma.rn.f32 	%f2436, %f2292, %f2380, %f2435;
	fma.rn.f32 	%f2437, %f397, %f2380, %f2430;
	add.f32 	%f2438, %f2434, %f2431;
	add.f32 	%f2439, %f2436, %f2432;
	add.f32 	%f2440, %f2417, %f2437;
	add.f32 	%f2441, %f2419, %f2438;
	add.f32 	%f2442, %f2421, %f2439;
	mul.f32 	%f2443, %f405, %f2338;
	fma.rn.f32 	%f2444, %f2337, %f2309, %f2443;
	mul.f32 	%f2445, %f405, %f2339;
	fma.rn.f32 	%f2446, %f2337, %f2309, %f2445;
	mul.f32 	%f2447, %f2307, %f2362;
	mul.f32 	%f2448, %f2307, %f2363;
	fma.rn.f32 	%f2449, %f2362, %f2308, %f2448;
	mul.f32 	%f2450, %f2307, %f2364;
	fma.rn.f32 	%f2451, %f2362, %f2308, %f2450;
	fma.rn.f32 	%f2452, %f405, %f2337, %f2447;
	add.f32 	%f2453, %f2444, %f2449;
	add.f32 	%f2454, %f2446, %f2451;
	mul.f32 	%f2455, %f2307, %f2380;
	mul.f32 	%f2456, %f2307, %f2381;
	fma.rn.f32 	%f2457, %f2380, %f2308, %f2456;
	mul.f32 	%f2458, %f2307, %f2382;
	fma.rn.f32 	%f2459, %f2380, %f2308, %f2458;
	sub.f32 	%f2460, %f2452, %f2455;
	sub.f32 	%f2461, %f2453, %f2457;
	sub.f32 	%f2462, %f2454, %f2459;
	mul.f32 	%f2463, %f397, %f2396;
	fma.rn.f32 	%f2464, %f2292, %f2395, %f2463;
	mul.f32 	%f2465, %f397, %f2397;
	fma.rn.f32 	%f2466, %f2292, %f2395, %f2465;
	fma.rn.f32 	%f2467, %f397, %f2395, %f2460;
	add.f32 	%f2468, %f2464, %f2461;
	add.f32 	%f2469, %f2466, %f2462;
	st.param.v4.f32 	[func_retval0], {%f2422, %f2423, %f2424, %f2440};
	st.param.v4.f32 	[func_retval0+16], {%f2441, %f2442, %f2467, %f2468};
	st.param.f32 	[func_retval0+32], %f2469;
	ret;

}
.func  (.param .align 16 .b8 func_retval0[36]) _Z9ev_unpush3jetS_f(
	.param .align 16 .b8 _Z9ev_unpush3jetS_f_param_0[12],
	.param .align 16 .b8 _Z9ev_unpush3jetS_f_param_1[12],
	.param .b32 _Z9ev_unpush3jetS_f_param_2
)
{
	.local .align 4 .b8 	__local_depot2[28];
	.reg .b64 	%SP;
	.reg .b64 	%SPL;
	.reg .pred 	%p<344>;
	.reg .b32 	%r<1250>;
	.reg .b32 	%f<2202>;
	.reg .b64 	%rd<515>;
	.reg .b64 	%fd<58>;

	mov.u64 	%SPL, __local_depot2;
	ld.param.v2.f32 	{%f388, %f389}, [_Z9ev_unpush3jetS_f_param_0];
	ld.param.f32 	%f1, [_Z9ev_unpush3jetS_f_param_1];
	ld.param.f32 	%f391, [_Z9ev_unpush3jetS_f_param_2];
	add.u64 	%rd1, %SPL, 0;
	cvt.f64.f32 	%fd1, %f1;
	setp.gtu.f64 	%p1, %fd1, 0d3FF921FB54442D18;
	@%p1 bra 	$L__BB2_9;
	abs.f32 	%f2, %f1;
	setp.eq.f32 	%p2, %f1, 0f3F800000;
	mov.f32 	%f2136, 0f3F800000;
	@%p2 bra 	$L__BB2_6;
	setp.num.f32 	%p3, %f2, %f2;
	@%p3 bra 	$L__BB2_4;
	mov.f32 	%f448, 0f40000000;
	add.rn.f32 	%f2136, %f1, %f448;
	bra.uni 	$L__BB2_6;
$L__BB2_4:
	setp.lt.f32 	%p4, %f2, 0f00800000;
	mul.f32 	%f393, %f2, 0f4B800000;
	selp.f32 	%f394, %f393, %f2, %p4;
	mov.b32 	%r362, %f394;
	add.s32 	%r363, %r362, -1060439283;
	and.b32  	%r364, %r363, -8388608;
	sub.s32 	%r365, %r362, %r364;
	mov.b32 	%f395, %r365;
	cvt.rn.f32.s32 	%f396, %r364;
	selp.f32 	%f397, 0fC1C00000, 0f00000000, %p4;
	fma.rn.f32 	%f398, %f396, 0f34000000, %f397;
	add.f32 	%f399, %f395, 0fBF800000;
	add.f32 	%f400, %f395, 0f3F800000;
	rcp.approx.ftz.f32 	%f401, %f400;
	add.f32 	%f402, %f399, %f399;
	mul.f32 	%f403, %f402, %f401;
	mul.f32 	%f404, %f403, %f403;
	neg.f32 	%f405, %f403;
	sub.f32 	%f406, %f399, %f403;
	add.f32 	%f407, %f406, %f406;
	fma.rn.f32 	%f408, %f405, %f399, %f407;
	mul.rn.f32 	%f409, %f401, %f408;
	fma.rn.f32 	%f410, %f404, 0f3A2C32E4, 0f3B52E7DB;
	fma.rn.f32 	%f411, %f410, %f404, 0f3C93BB73;
	fma.rn.f32 	%f412, %f411, %f404, 0f3DF6384F;
	mul.rn.f32 	%f413, %f412, %f404;
	fma.rn.f32 	%f414, %f403, 0f3FB8AA3B, %f398;
	mul.f32 	%f415, %f413, 0f40400000;
	sub.f32 	%f416, %f398, %f414;
	fma.rn.f32 	%f417, %f403, 0f3FB8AA3B, %f416;
	fma.rn.f32 	%f418, %f409, 0f3FB8AA3B, %f417;
	fma.rn.f32 	%f419, %f403, 0f32A55E34, %f418;
	fma.rn.f32 	%f420, %f415, %f409, %f419;
	fma.rn.f32 	%f421, %f413, %f403, %f420;
	add.rn.f32 	%f422, %f414, %f421;
	mov.f32 	%f423, 0f40000000;
	mul.rn.f32 	%f424, %f422, %f423;
	cvt.rni.f32.f32 	%f425, %f424;
	sub.f32 	%f426, %f424, %f425;
	neg.f32 	%f427, %f424;
	fma.rn.f32 	%f428, %f422, 0f40000000, %f427;
	neg.f32 	%f429, %f414;
	add.rn.f32 	%f430, %f422, %f429;
	neg.f32 	%f431, %f430;
	add.rn.f32 	%f432, %f421, %f431;
	fma.rn.f32 	%f433, %f432, 0f40000000, %f428;
	add.f32 	%f434, %f426, %f433;
	setp.gt.f32 	%p5, %f425, 0f00000000;
	selp.b32 	%r366, 0, -2097152000, %p5;
	setp.neu.f32 	%p6, %f1, 0f00000000;
	setp.neu.f32 	%p7, %f2, 0f7F800000;
	setp.lt.f32 	%p8, %f424, 0f00000000;
	selp.f32 	%f435, 0f00000000, 0f7F800000, %p8;
	abs.f32 	%f436, %f424;
	setp.gt.f32 	%p9, %f436, 0f43180000;
	cvt.rzi.s32.f32 	%r367, %f425;
	shl.b32 	%r368, %r367, 23;
	sub.s32 	%r369, %r368, %r366;
	mov.b32 	%f437, %r369;
	add.s32 	%r370, %r366, 2130706432;
	mov.b32 	%f438, %r370;
	fma.rn.f32 	%f439, %f434, 0f391FCB8E, 0f3AAF85ED;
	fma.rn.f32 	%f440, %f439, %f434, 0f3C1D9856;
	fma.rn.f32 	%f441, %f440, %f434, 0f3D6357BB;
	fma.rn.f32 	%f442, %f441, %f434, 0f3E75FDEC;
	fma.rn.f32 	%f443, %f442, %f434, 0f3F317218;
	fma.rn.f32 	%f444, %f443, %f434, 0f3F800000;
	mul.f32 	%f445, %f444, %f438;
	mul.f32 	%f446, %f445, %f437;
	selp.f32 	%f2136, %f435, %f446, %p9;
	and.pred  	%p10, %p6, %p7;
	@%p10 bra 	$L__BB2_6;
	add.f32 	%f447, %f1, %f1;
	mov.b32 	%r371, %f447;
	and.b32  	%r372, %r371, 2147483647;
	mov.b32 	%f2136, %r372;
$L__BB2_6:
	setp.eq.f32 	%p11, %f1, 0f00000000;
	mov.f32 	%f2137, 0f00000000;
	@%p11 bra 	$L__BB2_8;
	add.f32 	%f450, %f2136, %f2136;
	div.rn.f32 	%f2137, %f450, %f1;
$L__BB2_8:
	mul.f32 	%f451, %f2137, 0f00000000;
	mul.f32 	%f452, %f2136, 0f3F22F983;
	mul.f32 	%f453, %f2136, 0f00000000;
	mul.f32 	%f454, %f2137, 0f3F22F983;
	sub.f32 	%f455, %f453, %f454;
	mul.f32 	%f456, %f451, 0f3F22F983;
	sub.f32 	%f457, %f453, %f456;
	add.f32 	%f458, %f1, %f1;
	fma.rn.f32 	%f459, %f1, 0f00000000, 0f40000000;
	fma.rn.f32 	%f460, %f1, 0f00000000, 0f00000000;
	sub.f32 	%f2142, %f458, %f452;
	add.f32 	%f2141, %f459, %f455;
	add.f32 	%f2140, %f460, %f457;
	bra.uni 	$L__BB2_17;
$L__BB2_9:
	abs.f32 	%f12, %f1;
	setp.eq.f32 	%p12, %f1, 0f3F800000;
	mov.f32 	%f2138, 0f3F800000;
	@%p12 bra 	$L__BB2_14;
	setp.num.f32 	%p13, %f12, %f12;
	@%p13 bra 	$L__BB2_12;
	mov.f32 	%f517, 0f40000000;
	add.rn.f32 	%f2138, %f1, %f517;
	bra.uni 	$L__BB2_14;
$L__BB2_12:
	setp.lt.f32 	%p14, %f12, 0f00800000;
	mul.f32 	%f462, %f12, 0f4B800000;
	selp.f32 	%f463, %f462, %f12, %p14;
	mov.b32 	%r373, %f463;
	add.s32 	%r374, %r373, -1060439283;
	and.b32  	%r375, %r374, -8388608;
	sub.s32 	%r376, %r373, %r375;
	mov.b32 	%f464, %r376;
	cvt.rn.f32.s32 	%f465, %r375;
	selp.f32 	%f466, 0fC1C00000, 0f00000000, %p14;
	fma.rn.f32 	%f467, %f465, 0f34000000, %f466;
	add.f32 	%f468, %f464, 0fBF800000;
	add.f32 	%f469, %f464, 0f3F800000;
	rcp.approx.ftz.f32 	%f470, %f469;
	add.f32 	%f471, %f468, %f468;
	mul.f32 	%f472, %f471, %f470;
	mul.f32 	%f473, %f472, %f472;
	neg.f32 	%f474, %f472;
	sub.f32 	%f475, %f468, %f472;
	add.f32 	%f476, %f475, %f475;
	fma.rn.f32 	%f477, %f474, %f468, %f476;
	mul.rn.f32 	%f478, %f470, %f477;
	fma.rn.f32 	%f479, %f473, 0f3A2C32E4, 0f3B52E7DB;
	fma.rn.f32 	%f480, %f479, %f473, 0f3C93BB73;
	fma.rn.f32 	%f481, %f480, %f473, 0f3DF6384F;
	mul.rn.f32 	%f482, %f481, %f473;
	fma.rn.f32 	%f483, %f472, 0f3FB8AA3B, %f467;
	mul.f32 	%f484, %f482, 0f40400000;
	sub.f32 	%f485, %f467, %f483;
	fma.rn.f32 	%f486, %f472, 0f3FB8AA3B, %f485;
	fma.rn.f32 	%f487, %f478, 0f3FB8AA3B, %f486;
	fma.rn.f32 	%f488, %f472, 0f32A55E34, %f487;
	fma.rn.f32 	%f489, %f484, %f478, %f488;
	fma.rn.f32 	%f490, %f482, %f472, %f489;
	add.rn.f32 	%f491, %f483, %f490;
	mov.f32 	%f492, 0f40000000;
	mul.rn.f32 	%f493, %f491, %f492;
	cvt.rni.f32.f32 	%f494, %f493;
	sub.f32 	%f495, %f493, %f494;
	neg.f32 	%f496, %f493;
	fma.rn.f32 	%f497, %f491, 0f40000000, %f496;
	neg.f32 	%f498, %f483;
	add.rn.f32 	%f499, %f491, %f498;
	neg.f32 	%f500, %f499;
	add.rn.f32 	%f501, %f490, %f500;
	fma.rn.f32 	%f502, %f501, 0f40000000, %f497;
	add.f32 	%f503, %f495, %f502;
	setp.gt.f32 	%p15, %f494, 0f00000000;
	selp.b32 	%r377, 0, -2097152000, %p15;
	setp.neu.f32 	%p16, %f1, 0f00000000;
	setp.neu.f32 	%p17, %f12, 0f7F800000;
	setp.lt.f32 	%p18, %f493, 0f00000000;
	selp.f32 	%f504, 0f00000000, 0f7F800000, %p18;
	abs.f32 	%f505, %f493;
	setp.gt.f32 	%p19, %f505, 0f43180000;
	cvt.rzi.s32.f32 	%r378, %f494;
	shl.b32 	%r379, %r378, 23;
	sub.s32 	%r380, %r379, %r377;
	mov.b32 	%f506, %r380;
	add.s32 	%r381, %r377, 2130706432;
	mov.b32 	%f507, %r381;
	fma.rn.f32 	%f508, %f503, 0f391FCB8E, 0f3AAF85ED;
	fma.rn.f32 	%f509, %f508, %f503, 0f3C1D9856;
	fma.rn.f32 	%f510, %f509, %f503, 0f3D6357BB;
	fma.rn.f32 	%f511, %f510, %f503, 0f3E75FDEC;
	fma.rn.f32 	%f512, %f511, %f503, 0f3F317218;
	fma.rn.f32 	%f513, %f512, %f503, 0f3F800000;
	mul.f32 	%f514, %f513, %f507;
	mul.f32 	%f515, %f514, %f506;
	selp.f32 	%f2138, %f504, %f515, %p19;
	and.pred  	%p20, %p16, %p17;
	@%p20 bra 	$L__BB2_14;
	add.f32 	%f516, %f1, %f1;
	mov.b32 	%r382, %f516;
	and.b32  	%r383, %r382, 2147483647;
	mov.b32 	%f2138, %r383;
$L__BB2_14:
	setp.eq.f32 	%p21, %f1, 0f00000000;
	mov.f32 	%f2139, 0f00000000;
	@%p21 bra 	$L__BB2_16;
	add.f32 	%f519, %f2138, %f2138;
	div.rn.f32 	%f2139, %f519, %f1;
$L__BB2_16:
	mul.f32 	%f520, %f2139, 0f00000000;
	mul.f32 	%f521, %f2138, 0f3F22F983;
	mul.f32 	%f522, %f2139, 0f3F22F983;
	fma.rn.f32 	%f523, %f2138, 0f00000000, %f522;
	mul.f32 	%f524, %f520, 0f3F22F983;
	fma.rn.f32 	%f525, %f2138, 0f00000000, %f524;
	add.f32 	%f526, %f1, %f1;
	fma.rn.f32 	%f527, %f1, 0f00000000, 0f40000000;
	fma.rn.f32 	%f528, %f1, 0f00000000, 0f00000000;
	sub.f32 	%f529, %f521, %f526;
	sub.f32 	%f530, %f523, %f527;
	sub.f32 	%f531, %f525, %f528;
	add.f32 	%f2142, %f529, 0f40490FDB;
	add.f32 	%f2141, %f530, 0f00000000;
	add.f32 	%f2140, %f531, 0f00000000;
$L__BB2_17:
	mov.f32 	%f532, 0f00000000;
	mul.rn.f32 	%f533, %f532, %f532;
	fma.rn.f32 	%f534, %f533, 0f00000000, 0f00000000;
	fma.rn.f32 	%f535, %f533, 0fB94D4153, 0f3C0885E4;
	fma.rn.f32 	%f536, %f535, %f533, 0fBE2AAAA8;
	fma.rn.f32 	%f25, %f536, %f534, 0f00000000;
	add.f32 	%f537, %f533, 0f00000000;
	fma.rn.f32 	%f538, %f533, 0f37CBAC00, 0fBAB607ED;
	fma.rn.f32 	%f539, %f538, %f533, 0f3D2AAABB;
	fma.rn.f32 	%f540, %f539, %f533, 0fBEFFFFFF;
	fma.rn.f32 	%f26, %f540, %f537, 0f3F800000;
	mul.f32 	%f27, %f26, 0f00000000;
	mul.f32 	%f28, %f25, 0f00000000;
	mul.f32 	%f29, %f26, 0fBF666666;
	add.f32 	%f30, %f28, %f29;
	mul.f32 	%f541, %f2142, 0f3F22F983;
	cvt.rni.s32.f32 	%r1159, %f541;
	cvt.rn.f32.s32 	%f542, %r1159;
	fma.rn.f32 	%f543, %f542, 0fBFC90FDA, %f2142;
	fma.rn.f32 	%f544, %f542, 0fB3A22168, %f543;
	fma.rn.f32 	%f2148, %f542, 0fA7C234C5, %f544;
	abs.f32 	%f32, %f2142;
	setp.ltu.f32 	%p22, %f32, 0f47CE4780;
	mov.u32 	%r1139, %r1159;
	mov.f32 	%f2143, %f2148;
	@%p22 bra 	$L__BB2_25;
	setp.neu.f32 	%p23, %f32, 0f7F800000;
	@%p23 bra 	$L__BB2_20;
	mov.f32 	%f547, 0f00000000;
	mul.rn.f32 	%f2143, %f2142, %f547;
	mov.b32 	%r1139, 0;
	bra.uni 	$L__BB2_25;
$L__BB2_20:
	mov.b32 	%r2, %f2142;
	shl.b32 	%r385, %r2, 8;
	or.b32  	%r3, %r385, -2147483648;
	mov.b64 	%rd433, 0;
	mov.b32 	%r1136, 0;
	mov.u64 	%rd431, __cudart_i2opi_f;
	mov.u64 	%rd432, %rd1;
$L__BB2_21:
	.pragma "nounroll";
	ld.global.nc.u32 	%r386, [%rd431];
	mad.wide.u32 	%rd197, %r386, %r3, %rd433;
	shr.u64 	%rd433, %rd197, 32;
	st.local.u32 	[%rd432], %rd197;
	add.s32 	%r1136, %r1136, 1;
	add.s64 	%rd432, %rd432, 4;
	add.s64 	%rd431, %rd431, 4;
	setp.ne.s32 	%p24, %r1136, 6;
	@%p24 bra 	$L__BB2_21;
	shr.u32 	%r387, %r2, 23;
	st.local.u32 	[%rd1+24], %rd433;
	and.b32  	%r6, %r387, 31;
	and.b32  	%r388, %r387, 224;
	add.s32 	%r389, %r388, -128;
	shr.u32 	%r390, %r389, 5;
	mul.wide.u32 	%rd198, %r390, 4;
	sub.s64 	%rd8, %rd1, %rd198;
	ld.local.u32 	%r1137, [%rd8+24];
	ld.local.u32 	%r1138, [%rd8+20];
	setp.eq.s32 	%p25, %r6, 0;
	@%p25 bra 	$L__BB2_24;
	shf.l.wrap.b32 	%r1137, %r1138, %r1137, %r6;
	ld.local.u32 	%r391, [%rd8+16];
	shf.l.wrap.b32 	%r1138, %r391, %r1138, %r6;
$L__BB2_24:
	shr.u32 	%r392, %r1137, 30;
	shf.l.wrap.b32 	%r393, %r1138, %r1137, 2;
	shl.b32 	%r394, %r1138, 2;
	shr.u32 	%r395, %r393, 31;
	add.s32 	%r396, %r395, %r392;
	neg.s32 	%r397, %r396;
	setp.lt.s32 	%p26, %r2, 0;
	selp.b32 	%r1139, %r397, %r396, %p26;
	xor.b32  	%r398, %r393, %r2;
	shr.s32 	%r399, %r393, 31;
	xor.b32  	%r400, %r399, %r393;
	xor.b32  	%r401, %r399, %r394;
	cvt.u64.u32 	%rd199, %r400;
	shl.b64 	%rd200, %rd199, 32;
	cvt.u64.u32 	%rd201, %r401;
	or.b64  	%rd202, %rd200, %rd201;
	cvt.rn.f64.s64 	%fd2, %rd202;
	mul.f64 	%fd3, %fd2, 0d3BF921FB54442D19;
	cvt.rn.f32.f64 	%f545, %fd3;
	neg.f32 	%f546, %f545;
	setp.lt.s32 	%p27, %r398, 0;
	selp.f32 	%f2143, %f546, %f545, %p27;
$L__BB2_25:
	setp.ltu.f32 	%p28, %f32, 0f47CE4780;
	mul.rn.f32 	%f548, %f2143, %f2143;
	and.b32  	%r403, %r1139, 1;
	setp.eq.b32 	%p29, %r403, 1;
	selp.f32 	%f549, 0f3F800000, %f2143, %p29;
	fma.rn.f32 	%f550, %f548, %f549, 0f00000000;
	fma.rn.f32 	%f551, %f548, 0f37CBAC00, 0fBAB607ED;
	selp.f32 	%f552, %f551, 0fB94D4153, %p29;
	selp.f32 	%f553, 0f3D2AAABB, 0f3C0885E4, %p29;
	fma.rn.f32 	%f554, %f552, %f548, %f553;
	selp.f32 	%f555, 0fBEFFFFFF, 0fBE2AAAA8, %p29;
	fma.rn.f32 	%f556, %f554, %f548, %f555;
	fma.rn.f32 	%f557, %f556, %f550, %f549;
	and.b32  	%r404, %r1139, 2;
	setp.eq.s32 	%p30, %r404, 0;
	mov.f32 	%f558, 0f00000000;
	sub.f32 	%f559, %f558, %f557;
	selp.f32 	%f36, %f557, %f559, %p30;
	mov.u32 	%r1143, %r1159;
	mov.f32 	%f2144, %f2148;
	@%p28 bra 	$L__BB2_33;
	setp.neu.f32 	%p31, %f32, 0f7F800000;
	@%p31 bra 	$L__BB2_28;
	mov.f32 	%f562, 0f00000000;
	mul.rn.f32 	%f2144, %f2142, %f562;
	mov.b32 	%r1143, 0;
	bra.uni 	$L__BB2_33;
$L__BB2_28:
	mov.b32 	%r15, %f2142;
	shl.b32 	%r406, %r15, 8;
	or.b32  	%r16, %r406, -2147483648;
	mov.b64 	%rd436, 0;
	mov.b32 	%r1140, 0;
	mov.u64 	%rd434, __cudart_i2opi_f;
	mov.u64 	%rd435, %rd1;
$L__BB2_29:
	.pragma "nounroll";
	ld.global.nc.u32 	%r407, [%rd434];
	mad.wide.u32 	%rd205, %r407, %r16, %rd436;
	shr.u64 	%rd436, %rd205, 32;
	st.local.u32 	[%rd435], %rd205;
	add.s32 	%r1140, %r1140, 1;
	add.s64 	%rd435, %rd435, 4;
	add.s64 	%rd434, %rd434, 4;
	setp.ne.s32 	%p32, %r1140, 6;
	@%p32 bra 	$L__BB2_29;
	shr.u32 	%r408, %r15, 23;
	st.local.u32 	[%rd1+24], %rd436;
	and.b32  	%r19, %r408, 31;
	and.b32  	%r409, %r408, 224;
	add.s32 	%r410, %r409, -128;
	shr.u32 	%r411, %r410, 5;
	mul.wide.u32 	%rd206, %r411, 4;
	sub.s64 	%rd15, %rd1, %rd206;
	ld.local.u32 	%r1141, [%rd15+24];
	ld.local.u32 	%r1142, [%rd15+20];
	setp.eq.s32 	%p33, %r19, 0;
	@%p33 bra 	$L__BB2_32;
	shf.l.wrap.b32 	%r1141, %r1142, %r1141, %r19;
	ld.local.u32 	%r412, [%rd15+16];
	shf.l.wrap.b32 	%r1142, %r412, %r1142, %r19;
$L__BB2_32:
	shr.u32 	%r413, %r1141, 30;
	shf.l.wrap.b32 	%r414, %r1142, %r1141, 2;
	shl.b32 	%r415, %r1142, 2;
	shr.u32 	%r416, %r414, 31;
	add.s32 	%r417, %r416, %r413;
	neg.s32 	%r418, %r417;
	setp.lt.s32 	%p34, %r15, 0;
	selp.b32 	%r1143, %r418, %r417, %p34;
	xor.b32  	%r419, %r414, %r15;
	shr.s32 	%r420, %r414, 31;
	xor.b32  	%r421, %r420, %r414;
	xor.b32  	%r422, %r420, %r415;
	cvt.u64.u32 	%rd207, %r421;
	shl.b64 	%rd208, %rd207, 32;
	cvt.u64.u32 	%rd209, %r422;
	or.b64  	%rd210, %rd208, %rd209;
	cvt.rn.f64.s64 	%fd4, %rd210;
	mul.f64 	%fd5, %fd4, 0d3BF921FB54442D19;
	cvt.rn.f32.f64 	%f560, %fd5;
	neg.f32 	%f561, %f560;
	setp.lt.s32 	%p35, %r419, 0;
	selp.f32 	%f2144, %f561, %f560, %p35;
$L__BB2_33:
	mul.f32 	%f563, %f25, 0fBF666666;
	setp.ltu.f32 	%p36, %f32, 0f47CE4780;
	add.s32 	%r424, %r1143, 1;
	mul.rn.f32 	%f564, %f2144, %f2144;
	and.b32  	%r425, %r1143, 1;
	setp.eq.b32 	%p37, %r425, 1;
	selp.f32 	%f565, %f2144, 0f3F800000, %p37;
	fma.rn.f32 	%f566, %f564, %f565, 0f00000000;
	fma.rn.f32 	%f567, %f564, 0f37CBAC00, 0fBAB607ED;
	selp.f32 	%f568, 0fB94D4153, %f567, %p37;
	selp.f32 	%f569, 0f3C0885E4, 0f3D2AAABB, %p37;
	fma.rn.f32 	%f570, %f568, %f564, %f569;
	selp.f32 	%f571, 0fBE2AAAA8, 0fBEFFFFFF, %p37;
	fma.rn.f32 	%f572, %f570, %f564, %f571;
	fma.rn.f32 	%f573, %f572, %f566, %f565;
	and.b32  	%r426, %r424, 2;
	setp.eq.s32 	%p38, %r426, 0;
	mov.f32 	%f574, 0f00000000;
	sub.f32 	%f575, %f574, %f573;
	selp.f32 	%f576, %f573, %f575, %p38;
	mul.f32 	%f577, %f2141, %f576;
	mul.f32 	%f578, %f2140, %f576;
	mul.f32 	%f40, %f563, %f36;
	fma.rn.f32 	%f579, %f27, 0fBF666666, %f28;
	mul.f32 	%f580, %f563, %f577;
	fma.rn.f32 	%f41, %f579, %f36, %f580;
	mul.f32 	%f581, %f563, %f578;
	fma.rn.f32 	%f42, %f30, %f36, %f581;
	mul.f32 	%f43, %f25, 0f80000000;
	fma.rn.f32 	%f44, %f25, 0f3F666666, %f27;
	mov.u32 	%r1147, %r1159;
	mov.f32 	%f2145, %f2148;
	@%p36 bra 	$L__BB2_41;
	setp.neu.f32 	%p39, %f32, 0f7F800000;
	@%p39 bra 	$L__BB2_36;
	mov.f32 	%f584, 0f00000000;
	mul.rn.f32 	%f2145, %f2142, %f584;
	mov.b32 	%r1147, 0;
	bra.uni 	$L__BB2_41;
$L__BB2_36:
	mov.b32 	%r28, %f2142;
	shl.b32 	%r428, %r28, 8;
	or.b32  	%r29, %r428, -2147483648;
	mov.b64 	%rd439, 0;
	mov.b32 	%r1144, 0;
	mov.u64 	%rd437, __cudart_i2opi_f;
	mov.u64 	%rd438, %rd1;
$L__BB2_37:
	.pragma "nounroll";
	ld.global.nc.u32 	%r429, [%rd437];
	mad.wide.u32 	%rd213, %r429, %r29, %rd439;
	shr.u64 	%rd439, %rd213, 32;
	st.local.u32 	[%rd438], %rd213;
	add.s32 	%r1144, %r1144, 1;
	add.s64 	%rd438, %rd438, 4;
	add.s64 	%rd437, %rd437, 4;
	setp.ne.s32 	%p40, %r1144, 6;
	@%p40 bra 	$L__BB2_37;
	shr.u32 	%r430, %r28, 23;
	st.local.u32 	[%rd1+24], %rd439;
	and.b32  	%r32, %r430, 31;
	and.b32  	%r431, %r430, 224;
	add.s32 	%r432, %r431, -128;
	shr.u32 	%r433, %r432, 5;
	mul.wide.u32 	%rd214, %r433, 4;
	sub.s64 	%rd22, %rd1, %rd214;
	ld.local.u32 	%r1145, [%rd22+24];
	ld.local.u32 	%r1146, [%rd22+20];
	setp.eq.s32 	%p41, %r32, 0;
	@%p41 bra 	$L__BB2_40;
	shf.l.wrap.b32 	%r1145, %r1146, %r1145, %r32;
	ld.local.u32 	%r434, [%rd22+16];
	shf.l.wrap.b32 	%r1146, %r434, %r1146, %r32;
$L__BB2_40:
	shr.u32 	%r435, %r1145, 30;
	shf.l.wrap.b32 	%r436, %r1146, %r1145, 2;
	shl.b32 	%r437, %r1146, 2;
	shr.u32 	%r438, %r436, 31;
	add.s32 	%r439, %r438, %r435;
	neg.s32 	%r440, %r439;
	setp.lt.s32 	%p42, %r28, 0;
	selp.b32 	%r1147, %r440, %r439, %p42;
	xor.b32  	%r441, %r436, %r28;
	shr.s32 	%r442, %r436, 31;
	xor.b32  	%r443, %r442, %r436;
	xor.b32  	%r444, %r442, %r437;
	cvt.u64.u32 	%rd215, %r443;
	shl.b64 	%rd216, %rd215, 32;
	cvt.u64.u32 	%rd217, %r444;
	or.b64  	%rd218, %rd216, %rd217;
	cvt.rn.f64.s64 	%fd6, %rd218;
	mul.f64 	%fd7, %fd6, 0d3BF921FB54442D19;
	cvt.rn.f32.f64 	%f582, %fd7;
	neg.f32 	%f583, %f582;
	setp.lt.s32 	%p43, %r441, 0;
	selp.f32 	%f2145, %f583, %f582, %p43;
$L__BB2_41:
	setp.ltu.f32 	%p44, %f32, 0f47CE4780;
	mul.rn.f32 	%f585, %f2145, %f2145;
	and.b32  	%r446, %r1147, 1;
	setp.eq.b32 	%p45, %r446, 1;
	selp.f32 	%f586, 0f3F800000, %f2145, %p45;
	fma.rn.f32 	%f587, %f585, %f586, 0f00000000;
	fma.rn.f32 	%f588, %f585, 0f37CBAC00, 0fBAB607ED;
	selp.f32 	%f589, %f588, 0fB94D4153, %p45;
	selp.f32 	%f590, 0f3D2AAABB, 0f3C0885E4, %p45;
	fma.rn.f32 	%f591, %f589, %f585, %f590;
	selp.f32 	%f592, 0fBEFFFFFF, 0fBE2AAAA8, %p45;
	fma.rn.f32 	%f593, %f591, %f585, %f592;
	fma.rn.f32 	%f594, %f593, %f587, %f586;
	and.b32  	%r447, %r1147, 2;
	setp.eq.s32 	%p46, %r447, 0;
	mov.f32 	%f595, 0f00000000;
	sub.f32 	%f596, %f595, %f594;
	selp.f32 	%f48, %f594, %f596, %p46;
	mov.u32 	%r1151, %r1159;
	mov.f32 	%f2146, %f2148;
	@%p44 bra 	$L__BB2_49;
	setp.neu.f32 	%p47, %f32, 0f7F800000;
	@%p47 bra 	$L__BB2_44;
	mov.f32 	%f599, 0f00000000;
	mul.rn.f32 	%f2146, %f2142, %f599;
	mov.b32 	%r1151, 0;
	bra.uni 	$L__BB2_49;
$L__BB2_44:
	mov.b32 	%r41, %f2142;
	shl.b32 	%r449, %r41, 8;
	or.b32  	%r42, %r449, -2147483648;
	mov.b64 	%rd442, 0;
	mov.b32 	%r1148, 0;
	mov.u64 	%rd440, __cudart_i2opi_f;
	mov.u64 	%rd441, %rd1;
$L__BB2_45:
	.pragma "nounroll";
	ld.global.nc.u32 	%r450, [%rd440];
	mad.wide.u32 	%rd221, %r450, %r42, %rd442;
	shr.u64 	%rd442, %rd221, 32;
	st.local.u32 	[%rd441], %rd221;
	add.s32 	%r1148, %r1148, 1;
	add.s64 	%rd441, %rd441, 4;
	add.s64 	%rd440, %rd440, 4;
	setp.ne.s32 	%p48, %r1148, 6;
	@%p48 bra 	$L__BB2_45;
	shr.u32 	%r451, %r41, 23;
	st.local.u32 	[%rd1+24], %rd442;
	and.b32  	%r45, %r451, 31;
	and.b32  	%r452, %r451, 224;
	add.s32 	%r453, %r452, -128;
	shr.u32 	%r454, %r453, 5;
	mul.wide.u32 	%rd222, %r454, 4;
	sub.s64 	%rd29, %rd1, %rd222;
	ld.local.u32 	%r1149, [%rd29+24];
	ld.local.u32 	%r1150, [%rd29+20];
	setp.eq.s32 	%p49, %r45, 0;
	@%p49 bra 	$L__BB2_48;
	shf.l.wrap.b32 	%r1149, %r1150, %r1149, %r45;
	ld.local.u32 	%r455, [%rd29+16];
	shf.l.wrap.b32 	%r1150, %r455, %r1150, %r45;
$L__BB2_48:
	shr.u32 	%r456, %r1149, 30;
	shf.l.wrap.b32 	%r457, %r1150, %r1149, 2;
	shl.b32 	%r458, %r1150, 2;
	shr.u32 	%r459, %r457, 31;
	add.s32 	%r460, %r459, %r456;
	neg.s32 	%r461, %r460;
	setp.lt.s32 	%p50, %r41, 0;
	selp.b32 	%r1151, %r461, %r460, %p50;
	xor.b32  	%r462, %r457, %r41;
	shr.s32 	%r463, %r457, 31;
	xor.b32  	%r464, %r463, %r457;
	xor.b32  	%r465, %r463, %r458;
	cvt.u64.u32 	%rd223, %r464;
	shl.b64 	%rd224, %rd223, 32;
	cvt.u64.u32 	%rd225, %r465;
	or.b64  	%rd226, %rd224, %rd225;
	cvt.rn.f64.s64 	%fd8, %rd226;
	mul.f64 	%fd9, %fd8, 0d3BF921FB54442D19;
	cvt.rn.f32.f64 	%f597, %fd9;
	neg.f32 	%f598, %f597;
	setp.lt.s32 	%p51, %r462, 0;
	selp.f32 	%f2146, %f598, %f597, %p51;
$L__BB2_49:
	setp.ltu.f32 	%p52, %f32, 0f47CE4780;
	add.s32 	%r467, %r1151, 1;
	mul.rn.f32 	%f600, %f2146, %f2146;
	and.b32  	%r468, %r1151, 1;
	setp.eq.b32 	%p53, %r468, 1;
	selp.f32 	%f601, %f2146, 0f3F800000, %p53;
	fma.rn.f32 	%f602, %f600, %f601, 0f00000000;
	fma.rn.f32 	%f603, %f600, 0f37CBAC00, 0fBAB607ED;
	selp.f32 	%f604, 0fB94D4153, %f603, %p53;
	selp.f32 	%f605, 0f3C0885E4, 0f3D2AAABB, %p53;
	fma.rn.f32 	%f606, %f604, %f600, %f605;
	selp.f32 	%f607, 0fBE2AAAA8, 0fBEFFFFFF, %p53;
	fma.rn.f32 	%f608, %f606, %f600, %f607;
	fma.rn.f32 	%f609, %f608, %f602, %f601;
	and.b32  	%r469, %r467, 2;
	setp.eq.s32 	%p54, %r469, 0;
	mov.f32 	%f610, 0f00000000;
	sub.f32 	%f611, %f610, %f609;
	selp.f32 	%f612, %f609, %f611, %p54;
	mul.f32 	%f613, %f2141, %f612;
	mul.f32 	%f614, %f2140, %f612;
	mul.f32 	%f52, %f29, %f48;
	fma.rn.f32 	%f615, %f43, 0fBF666666, %f27;
	mul.f32 	%f616, %f29, %f613;
	fma.rn.f32 	%f53, %f615, %f48, %f616;
	mul.f32 	%f617, %f29, %f614;
	fma.rn.f32 	%f54, %f44, %f48, %f617;
	mov.u32 	%r1155, %r1159;
	mov.f32 	%f2147, %f2148;
	@%p52 bra 	$L__BB2_57;
	setp.neu.f32 	%p55, %f32, 0f7F800000;
	@%p55 bra 	$L__BB2_52;
	mov.f32 	%f620, 0f00000000;
	mul.rn.f32 	%f2147, %f2142, %f620;
	mov.b32 	%r1155, 0;
	bra.uni 	$L__BB2_57;
$L__BB2_52:
	mov.b32 	%r54, %f2142;
	shl.b32 	%r471, %r54, 8;
	or.b32  	%r55, %r471, -2147483648;
	mov.b64 	%rd445, 0;
	mov.b32 	%r1152, 0;
	mov.u64 	%rd443, __cudart_i2opi_f;
	mov.u64 	%rd444, %rd1;
$L__BB2_53:
	.pragma "nounroll";
	ld.global.nc.u32 	%r472, [%rd443];
	mad.wide.u32 	%rd229, %r472, %r55, %rd445;
	shr.u64 	%rd445, %rd229, 32;
	st.local.u32 	[%rd444], %rd229;
	add.s32 	%r1152, %r1152, 1;
	add.s64 	%rd444, %rd444, 4;
	add.s64 	%rd443, %rd443, 4;
	setp.ne.s32 	%p56, %r1152, 6;
	@%p56 bra 	$L__BB2_53;
	shr.u32 	%r473, %r54, 23;
	st.local.u32 	[%rd1+24], %rd445;
	and.b32  	%r58, %r473, 31;
	and.b32  	%r474, %r473, 224;
	add.s32 	%r475, %r474, -128;
	shr.u32 	%r476, %r475, 5;
	mul.wide.u32 	%rd230, %r476, 4;
	sub.s64 	%rd36, %rd1, %rd230;
	ld.local.u32 	%r1153, [%rd36+24];
	ld.local.u32 	%r1154, [%rd36+20];
	setp.eq.s32 	%p57, %r58, 0;
	@%p57 bra 	$L__BB2_56;
	shf.l.wrap.b32 	%r1153, %r1154, %r1153, %r58;
	ld.local.u32 	%r477, [%rd36+16];
	shf.l.wrap.b32 	%r1154, %r477, %r1154, %r58;
$L__BB2_56:
	shr.u32 	%r478, %r1153, 30;
	shf.l.wrap.b32 	%r479, %r1154, %r1153, 2;
	shl.b32 	%r480, %r1154, 2;
	shr.u32 	%r481, %r479, 31;
	add.s32 	%r482, %r481, %r478;
	neg.s32 	%r483, %r482;
	setp.lt.s32 	%p58, %r54, 0;
	selp.b32 	%r1155, %r483, %r482, %p58;
	xor.b32  	%r484, %r479, %r54;
	shr.s32 	%r485, %r479, 31;
	xor.b32  	%r486, %r485, %r479;
	xor.b32  	%r487, %r485, %r480;
	cvt.u64.u32 	%rd231, %r486;
	shl.b64 	%rd232, %rd231, 32;
	cvt.u64.u32 	%rd233, %r487;
	or.b64  	%rd234, %rd232, %rd233;
	cvt.rn.f64.s64 	%fd10, %rd234;
	mul.f64 	%fd11, %fd10, 0d3BF921FB54442D19;
	cvt.rn.f32.f64 	%f618, %fd11;
	neg.f32 	%f619, %f618;
	setp.lt.s32 	%p59, %r484, 0;
	selp.f32 	%f2147, %f619, %f618, %p59;
$L__BB2_57:
	setp.ltu.f32 	%p60, %f32, 0f47CE4780;
	add.s32 	%r489, %r1155, 1;
	mul.rn.f32 	%f621, %f2147, %f2147;
	and.b32  	%r490, %r1155, 1;
	setp.eq.b32 	%p61, %r490, 1;
	selp.f32 	%f622, %f2147, 0f3F800000, %p61;
	fma.rn.f32 	%f623, %f621, %f622, 0f00000000;
	fma.rn.f32 	%f624, %f621, 0f37CBAC00, 0fBAB607ED;
	selp.f32 	%f625, 0fB94D4153, %f624, %p61;
	selp.f32 	%f626, 0f3C0885E4, 0f3D2AAABB, %p61;
	fma.rn.f32 	%f627, %f625, %f621, %f626;
	selp.f32 	%f628, 0fBE2AAAA8, 0fBEFFFFFF, %p61;
	fma.rn.f32 	%f629, %f627, %f621, %f628;
	fma.rn.f32 	%f630, %f629, %f623, %f622;
	and.b32  	%r491, %r489, 2;
	setp.eq.s32 	%p62, %r491, 0;
	mov.f32 	%f631, 0f00000000;
	sub.f32 	%f632, %f631, %f630;
	selp.f32 	%f58, %f630, %f632, %p62;
	@%p60 bra 	$L__BB2_65;
	setp.neu.f32 	%p63, %f32, 0f7F800000;
	@%p63 bra 	$L__BB2_60;
	mov.f32 	%f635, 0f00000000;
	mul.rn.f32 	%f2148, %f2142, %f635;
	mov.b32 	%r1159, 0;
	bra.uni 	$L__BB2_65;
$L__BB2_60:
	mov.b32 	%r67, %f2142;
	shl.b32 	%r493, %r67, 8;
	or.b32  	%r68, %r493, -2147483648;
	mov.b64 	%rd448, 0;
	mov.b32 	%r1156, 0;
	mov.u64 	%rd446, __cudart_i2opi_f;
	mov.u64 	%rd447, %rd1;
$L__BB2_61:
	.pragma "nounroll";
	ld.global.nc.u32 	%r494, [%rd446];
	mad.wide.u32 	%rd237, %r494, %r68, %rd448;
	shr.u64 	%rd448, %rd237, 32;
	st.local.u32 	[%rd447], %rd237;
	add.s32 	%r1156, %r1156, 1;
	add.s64 	%rd447, %rd447, 4;
	add.s64 	%rd446, %rd446, 4;
	setp.ne.s32 	%p64, %r1156, 6;
	@%p64 bra 	$L__BB2_61;
	shr.u32 	%r495, %r67, 23;
	st.local.u32 	[%rd1+24], %rd448;
	and.b32  	%r71, %r495, 31;
	and.b32  	%r496, %r495, 224;
	add.s32 	%r497, %r496, -128;
	shr.u32 	%r498, %r497, 5;
	mul.wide.u32 	%rd238, %r498, 4;
	sub.s64 	%rd43, %rd1, %rd238;
	ld.local.u32 	%r1157, [%rd43+24];
	ld.local.u32 	%r1158, [%rd43+20];
	setp.eq.s32 	%p65, %r71, 0;
	@%p65 bra 	$L__BB2_64;
	shf.l.wrap.b32 	%r1157, %r1158, %r1157, %r71;
	ld.local.u32 	%r499, [%rd43+16];
	shf.l.wrap.b32 	%r1158, %r499, %r1158, %r71;
$L__BB2_64:
	shr.u32 	%r500, %r1157, 30;
	shf.l.wrap.b32 	%r501, %r1158, %r1157, 2;
	shl.b32 	%r502, %r1158, 2;
	shr.u32 	%r503, %r501, 31;
	add.s32 	%r504, %r503, %r500;
	neg.s32 	%r505, %r504;
	setp.lt.s32 	%p66, %r67, 0;
	selp.b32 	%r1159, %r505, %r504, %p66;
	xor.b32  	%r506, %r501, %r67;
	shr.s32 	%r507, %r501, 31;
	xor.b32  	%r508, %r507, %r501;
	xor.b32  	%r509, %r507, %r502;
	cvt.u64.u32 	%rd239, %r508;
	shl.b64 	%rd240, %rd239, 32;
	cvt.u64.u32 	%rd241, %r509;
	or.b64  	%rd242, %rd240, %rd241;
	cvt.rn.f64.s64 	%fd12, %rd242;
	mul.f64 	%fd13, %fd12, 0d3BF921FB54442D19;
	cvt.rn.f32.f64 	%f633, %fd13;
	neg.f32 	%f634, %f633;
	setp.lt.s32 	%p67, %r506, 0;
	selp.f32 	%f2148, %f634, %f633, %p67;
$L__BB2_65:
	setp.gtu.f64 	%p68, %fd1, 0d3FF921FB54442D18;
	mul.rn.f32 	%f636, %f2148, %f2148;
	and.b32  	%r511, %r1159, 1;
	setp.eq.b32 	%p69, %r511, 1;
	selp.f32 	%f637, 0f3F800000, %f2148, %p69;
	fma.rn.f32 	%f638, %f636, %f637, 0f00000000;
	fma.rn.f32 	%f639, %f636, 0f37CBAC00, 0fBAB607ED;
	selp.f32 	%f640, %f639, 0fB94D4153, %p69;
	selp.f32 	%f641, 0f3D2AAABB, 0f3C0885E4, %p69;
	fma.rn.f32 	%f642, %f640, %f636, %f641;
	selp.f32 	%f643, 0fBEFFFFFF, 0fBE2AAAA8, %p69;
	fma.rn.f32 	%f644, %f642, %f636, %f643;
	fma.rn.f32 	%f645, %f644, %f638, %f637;
	and.b32  	%r512, %r1159, 2;
	setp.eq.s32 	%p70, %r512, 0;
	mov.f32 	%f646, 0f00000000;
	sub.f32 	%f647, %f646, %f645;
	selp.f32 	%f648, %f645, %f647, %p70;
	mul.f32 	%f649, %f2141, %f648;
	fma.rn.f32 	%f62, %f58, 0f00000000, %f649;
	mul.f32 	%f650, %f2140, %f648;
	fma.rn.f32 	%f63, %f58, 0f00000000, %f650;
	@%p68 bra 	$L__BB2_74;
	abs.f32 	%f64, %f1;
	setp.eq.f32 	%p71, %f1, 0f3F800000;
	mov.f32 	%f2149, 0f3F800000;
	@%p71 bra 	$L__BB2_71;
	setp.num.f32 	%p72, %f64, %f64;
	@%p72 bra 	$L__BB2_69;
	mov.f32 	%f707, 0f40000000;
	add.rn.f32 	%f2149, %f1, %f707;
	bra.uni 	$L__BB2_71;
$L__BB2_69:
	setp.lt.f32 	%p73, %f64, 0f00800000;
	mul.f32 	%f652, %f64, 0f4B800000;
	selp.f32 	%f653, %f652, %f64, %p73;
	mov.b32 	%r513, %f653;
	add.s32 	%r514, %r513, -1060439283;
	and.b32  	%r515, %r514, -8388608;
	sub.s32 	%r516, %r513, %r515;
	mov.b32 	%f654, %r516;
	cvt.rn.f32.s32 	%f655, %r515;
	selp.f32 	%f656, 0fC1C00000, 0f00000000, %p73;
	fma.rn.f32 	%f657, %f655, 0f34000000, %f656;
	add.f32 	%f658, %f654, 0fBF800000;
	add.f32 	%f659, %f654, 0f3F800000;
	rcp.approx.ftz.f32 	%f660, %f659;
	add.f32 	%f661, %f658, %f658;
	mul.f32 	%f662, %f661, %f660;
	mul.f32 	%f663, %f662, %f662;
	neg.f32 	%f664, %f662;
	sub.f32 	%f665, %f658, %f662;
	add.f32 	%f666, %f665, %f665;
	fma.rn.f32 	%f667, %f664, %f658, %f666;
	mul.rn.f32 	%f668, %f660, %f667;
	fma.rn.f32 	%f669, %f663, 0f3A2C32E4, 0f3B52E7DB;
	fma.rn.f32 	%f670, %f669, %f663, 0f3C93BB73;
	fma.rn.f32 	%f671, %f670, %f663, 0f3DF6384F;
	mul.rn.f32 	%f672, %f671, %f663;
	fma.rn.f32 	%f673, %f662, 0f3FB8AA3B, %f657;
	mul.f32 	%f674, %f672, 0f40400000;
	sub.f32 	%f675, %f657, %f673;
	fma.rn.f32 	%f676, %f662, 0f3FB8AA3B, %f675;
	fma.rn.f32 	%f677, %f668, 0f3FB8AA3B, %f676;
	fma.rn.f32 	%f678, %f662, 0f32A55E34, %f677;
	fma.rn.f32 	%f679, %f674, %f668, %f678;
	fma.rn.f32 	%f680, %f672, %f662, %f679;
	add.rn.f32 	%f681, %f673, %f680;
	mov.f32 	%f682, 0f40000000;
	mul.rn.f32 	%f683, %f681, %f682;
	cvt.rni.f32.f32 	%f684, %f683;
	sub.f32 	%f685, %f683, %f684;
	neg.f32 	%f686, %f683;
	fma.rn.f32 	%f687, %f681, 0f40000000, %f686;
	neg.f32 	%f688, %f673;
	add.rn.f32 	%f689, %f681, %f688;
	neg.f32 	%f690, %f689;
	add.rn.f32 	%f691, %f680, %f690;
	fma.rn.f32 	%f692, %f691, 0f40000000, %f687;
	add.f32 	%f693, %f685, %f692;
	setp.gt.f32 	%p74, %f684, 0f00000000;
	selp.b32 	%r517, 0, -2097152000, %p74;
	setp.neu.f32 	%p75, %f1, 0f00000000;
	setp.neu.f32 	%p76, %f64, 0f7F800000;
	setp.lt.f32 	%p77, %f683, 0f00000000;
	selp.f32 	%f694, 0f00000000, 0f7F800000, %p77;
	abs.f32 	%f695, %f683;
	setp.gt.f32 	%p78, %f695, 0f43180000;
	cvt.rzi.s32.f32 	%r518, %f684;
	shl.b32 	%r519, %r518, 23;
	sub.s32 	%r520, %r519, %r517;
	mov.b32 	%f696, %r520;
	add.s32 	%r521, %r517, 2130706432;
	mov.b32 	%f697, %r521;
	fma.rn.f32 	%f698, %f693, 0f391FCB8E, 0f3AAF85ED;
	fma.rn.f32 	%f699, %f698, %f693, 0f3C1D9856;
	fma.rn.f32 	%f700, %f699, %f693, 0f3D6357BB;
	fma.rn.f32 	%f701, %f700, %f693, 0f3E75FDEC;
	fma.rn.f32 	%f702, %f701, %f693, 0f3F317218;
	fma.rn.f32 	%f703, %f702, %f693, 0f3F800000;
	mul.f32 	%f704, %f703, %f697;
	mul.f32 	%f705, %f704, %f696;
	selp.f32 	%f2149, %f694, %f705, %p78;
	and.pred  	%p79, %p75, %p76;
	@%p79 bra 	$L__BB2_71;
	add.f32 	%f706, %f1, %f1;
	mov.b32 	%r522, %f706;
	and.b32  	%r523, %r522, 2147483647;
	mov.b32 	%f2149, %r523;
$L__BB2_71:
	setp.eq.f32 	%p80, %f1, 0f00000000;
	mov.f32 	%f2150, 0f00000000;
	@%p80 bra 	$L__BB2_73;
	add.f32 	%f709, %f2149, %f2149;
	div.rn.f32 	%f2150, %f709, %f1;
$L__BB2_73:
	mul.f32 	%f710, %f2150, 0f00000000;
	mul.f32 	%f2153, %f2149, 0f3F22F983;
	mul.f32 	%f711, %f2150, 0f3F22F983;
	fma.rn.f32 	%f2154, %f2149, 0f00000000, %f711;
	mul.f32 	%f712, %f710, 0f3F22F983;
	fma.rn.f32 	%f2155, %f2149, 0f00000000, %f712;
	bra.uni 	$L__BB2_82;
$L__BB2_74:
	abs.f32 	%f74, %f1;
	setp.eq.f32 	%p81, %f1, 0f3F800000;
	mov.f32 	%f2151, 0f3F800000;
	@%p81 bra 	$L__BB2_79;
	setp.num.f32 	%p82, %f74, %f74;
	@%p82 bra 	$L__BB2_77;
	mov.f32 	%f769, 0f40000000;
	add.rn.f32 	%f2151, %f1, %f769;
	bra.uni 	$L__BB2_79;
$L__BB2_77:
	setp.lt.f32 	%p83, %f74, 0f00800000;
	mul.f32 	%f714, %f74, 0f4B800000;
	selp.f32 	%f715, %f714, %f74, %p83;
	mov.b32 	%r524, %f715;
	add.s32 	%r525, %r524, -1060439283;
	and.b32  	%r526, %r525, -8388608;
	sub.s32 	%r527, %r524, %r526;
	mov.b32 	%f716, %r527;
	cvt.rn.f32.s32 	%f717, %r526;
	selp.f32 	%f718, 0fC1C00000, 0f00000000, %p83;
	fma.rn.f32 	%f719, %f717, 0f34000000, %f718;
	add.f32 	%f720, %f716, 0fBF800000;
	add.f32 	%f721, %f716, 0f3F800000;
	rcp.approx.ftz.f32 	%f722, %f721;
	add.f32 	%f723, %f720, %f720;
	mul.f32 	%f724, %f723, %f722;
	mul.f32 	%f725, %f724, %f724;
	neg.f32 	%f726, %f724;
	sub.f32 	%f727, %f720, %f724;
	add.f32 	%f728, %f727, %f727;
	fma.rn.f32 	%f729, %f726, %f720, %f728;
	mul.rn.f32 	%f730, %f722, %f729;
	fma.rn.f32 	%f731, %f725, 0f3A2C32E4, 0f3B52E7DB;
	fma.rn.f32 	%f732, %f731, %f725, 0f3C93BB73;
	fma.rn.f32 	%f733, %f732, %f725, 0f3DF6384F;
	mul.rn.f32 	%f734, %f733, %f725;
	fma.rn.f32 	%f735, %f724, 0f3FB8AA3B, %f719;
	mul.f32 	%f736, %f734, 0f40400000;
	sub.f32 	%f737, %f719, %f735;
	fma.rn.f32 	%f738, %f724, 0f3FB8AA3B, %f737;
	fma.rn.f32 	%f739, %f730, 0f3FB8AA3B, %f738;
	fma.rn.f32 	%f740, %f724, 0f32A55E34, %f739;
	fma.rn.f32 	%f741, %f736, %f730, %f740;
	fma.rn.f32 	%f742, %f734, %f724, %f741;
	add.rn.f32 	%f743, %f735, %f742;
	mov.f32 	%f744, 0f40000000;
	mul.rn.f32 	%f745, %f743, %f744;
	cvt.rni.f32.f32 	%f746, %f745;
	sub.f32 	%f747, %f745, %f746;
	neg.f32 	%f748, %f745;
	fma.rn.f32 	%f749, %f743, 0f40000000, %f748;
	neg.f32 	%f750, %f735;
	add.rn.f32 	%f751, %f743, %f750;
	neg.f32 	%f752, %f751;
	add.rn.f32 	%f753, %f742, %f752;
	fma.rn.f32 	%f754, %f753, 0f40000000, %f749;
	add.f32 	%f755, %f747, %f754;
	setp.gt.f32 	%p84, %f746, 0f00000000;
	selp.b32 	%r528, 0, -2097152000, %p84;
	setp.neu.f32 	%p85, %f1, 0f00000000;
	setp.neu.f32 	%p86, %f74, 0f7F800000;
	setp.lt.f32 	%p87, %f745, 0f00000000;
	selp.f32 	%f756, 0f00000000, 0f7F800000, %p87;
	abs.f32 	%f757, %f745;
	setp.gt.f32 	%p88, %f757, 0f43180000;
	cvt.rzi.s32.f32 	%r529, %f746;
	shl.b32 	%r530, %r529, 23;
	sub.s32 	%r531, %r530, %r528;
	mov.b32 	%f758, %r531;
	add.s32 	%r532, %r528, 2130706432;
	mov.b32 	%f759, %r532;
	fma.rn.f32 	%f760, %f755, 0f391FCB8E, 0f3AAF85ED;
	fma.rn.f32 	%f761, %f760, %f755, 0f3C1D9856;
	fma.rn.f32 	%f762, %f761, %f755, 0f3D6357BB;
	fma.rn.f32 	%f763, %f762, %f755, 0f3E75FDEC;
	fma.rn.f32 	%f764, %f763, %f755, 0f3F317218;
	fma.rn.f32 	%f765, %f764, %f755, 0f3F800000;
	mul.f32 	%f766, %f765, %f759;
	mul.f32 	%f767, %f766, %f758;
	selp.f32 	%f2151, %f756, %f767, %p88;
	and.pred  	%p89, %p85, %p86;
	@%p89 bra 	$L__BB2_79;
	add.f32 	%f768, %f1, %f1;
	mov.b32 	%r533, %f768;
	and.b32  	%r534, %r533, 2147483647;
	mov.b32 	%f2151, %r534;
$L__BB2_79:
	setp.eq.f32 	%p90, %f1, 0f00000000;
	mov.f32 	%f2152, 0f00000000;
	@%p90 bra 	$L__BB2_81;
	add.f32 	%f771, %f2151, %f2151;
	div.rn.f32 	%f2152, %f771, %f1;
$L__BB2_81:
	mul.f32 	%f772, %f2152, 0f00000000;
	mul.f32 	%f773, %f2151, 0f3F22F983;
	mul.f32 	%f774, %f2151, 0f00000000;
	mul.f32 	%f775, %f2152, 0f3F22F983;
	sub.f32 	%f776, %f774, %f775;
	mul.f32 	%f777, %f772, 0f3F22F983;
	sub.f32 	%f778, %f774, %f777;
	mul.f32 	%f779, %f1, 0f40800000;
	fma.rn.f32 	%f780, %f1, 0f00000000, 0f40800000;
	fma.rn.f32 	%f781, %f1, 0f00000000, 0f00000000;
	sub.f32 	%f782, %f779, %f773;
	add.f32 	%f783, %f780, %f776;
	add.f32 	%f784, %f781, %f778;
	add.f32 	%f2153, %f782, 0f40490FDB;
	add.f32 	%f2154, %f783, 0f00000000;
	add.f32 	%f2155, %f784, 0f00000000;
$L__BB2_82:
	neg.f32 	%f87, %f25;
	sub.f32 	%f88, %f28, %f27;
	sub.f32 	%f89, %f28, %f26;
	mul.f32 	%f785, %f2153, 0f3F22F983;
	cvt.rni.s32.f32 	%r1183, %f785;
	cvt.rn.f32.s32 	%f786, %r1183;
	fma.rn.f32 	%f787, %f786, 0fBFC90FDA, %f2153;
	fma.rn.f32 	%f788, %f786, 0fB3A22168, %f787;
	fma.rn.f32 	%f2161, %f786, 0fA7C234C5, %f788;
	abs.f32 	%f91, %f2153;
	setp.ltu.f32 	%p91, %f91, 0f47CE4780;
	mov.u32 	%r1163, %r1183;
	mov.f32 	%f2156, %f2161;
	@%p91 bra 	$L__BB2_90;
	setp.neu.f32 	%p92, %f91, 0f7F800000;
	@%p92 bra 	$L__BB2_85;
	mov.f32 	%f791, 0f00000000;
	mul.rn.f32 	%f2156, %f2153, %f791;
	mov.b32 	%r1163, 0;
	bra.uni 	$L__BB2_90;
$L__BB2_85:
	mov.b32 	%r81, %f2153;
	shl.b32 	%r536, %r81, 8;
	or.b32  	%r82, %r536, -2147483648;
	mov.b64 	%rd451, 0;
	mov.b32 	%r1160, 0;
	mov.u64 	%rd449, __cudart_i2opi_f;
	mov.u64 	%rd450, %rd1;
$L__BB2_86:
	.pragma "nounroll";
	ld.global.nc.u32 	%r537, [%rd449];
	mad.wide.u32 	%rd245, %r537, %r82, %rd451;
	shr.u64 	%rd451, %rd245, 32;
	st.local.u32 	[%rd450], %rd245;
	add.s32 	%r1160, %r1160, 1;
	add.s64 	%rd450, %rd450, 4;
	add.s64 	%rd449, %rd449, 4;
	setp.ne.s32 	%p93, %r1160, 6;
	@%p93 bra 	$L__BB2_86;
	shr.u32 	%r538, %r81, 23;
	st.local.u32 	[%rd1+24], %rd451;
	and.b32  	%r85, %r538, 31;
	and.b32  	%r539, %r538, 224;
	add.s32 	%r540, %r539, -128;
	shr.u32 	%r541, %r540, 5;
	mul.wide.u32 	%rd246, %r541, 4;
	sub.s64 	%rd50, %rd1, %rd246;
	ld.local.u32 	%r1161, [%rd50+24];
	ld.local.u32 	%r1162, [%rd50+20];
	setp.eq.s32 	%p94, %r85, 0;
	@%p94 bra 	$L__BB2_89;
	shf.l.wrap.b32 	%r1161, %r1162, %r1161, %r85;
	ld.local.u32 	%r542, [%rd50+16];
	shf.l.wrap.b32 	%r1162, %r542, %r1162, %r85;
$L__BB2_89:
	shr.u32 	%r543, %r1161, 30;
	shf.l.wrap.b32 	%r544, %r1162, %r1161, 2;
	shl.b32 	%r545, %r1162, 2;
	shr.u32 	%r546, %r544, 31;
	add.s32 	%r547, %r546, %r543;
	neg.s32 	%r548, %r547;
	setp.lt.s32 	%p95, %r81, 0;
	selp.b32 	%r1163, %r548, %r547, %p95;
	xor.b32  	%r549, %r544, %r81;
	shr.s32 	%r550, %r544, 31;
	xor.b32  	%r551, %r550, %r544;
	xor.b32  	%r552, %r550, %r545;
	cvt.u64.u32 	%rd247, %r551;
	shl.b64 	%rd248, %rd247, 32;
	cvt.u64.u32 	%rd249, %r552;
	or.b64  	%rd250, %rd248, %rd249;
	cvt.rn.f64.s64 	%fd14, %rd250;
	mul.f64 	%fd15, %fd14, 0d3BF921FB54442D19;
	cvt.rn.f32.f64 	%f789, %fd15;
	neg.f32 	%f790, %f789;
	setp.lt.s32 	%p96, %r549, 0;
	selp.f32 	%f2156, %f790, %f789, %p96;
$L__BB2_90:
	setp.ltu.f32 	%p97, %f91, 0f47CE4780;
	mul.rn.f32 	%f792, %f2156, %f2156;
	and.b32  	%r554, %r1163, 1;
	setp.eq.b32 	%p98, %r554, 1;
	selp.f32 	%f793, 0f3F800000, %f2156, %p98;
	fma.rn.f32 	%f794, %f792, %f793, 0f00000000;
	fma.rn.f32 	%f795, %f792, 0f37CBAC00, 0fBAB607ED;
	selp.f32 	%f796, %f795, 0fB94D4153, %p98;
	selp.f32 	%f797, 0f3D2AAABB, 0f3C0885E4, %p98;
	fma.rn.f32 	%f798, %f796, %f792, %f797;
	selp.f32 	%f799, 0fBEFFFFFF, 0fBE2AAAA8, %p98;
	fma.rn.f32 	%f800, %f798, %f792, %f799;
	fma.rn.f32 	%f801, %f800, %f794, %f793;
	and.b32  	%r555, %r1163, 2;
	setp.eq.s32 	%p99, %r555, 0;
	mov.f32 	%f802, 0f00000000;
	sub.f32 	%f803, %f802, %f801;
	selp.f32 	%f95, %f801, %f803, %p99;
	mov.u32 	%r1167, %r1183;
	mov.f32 	%f2157, %f2161;
	@%p97 bra 	$L__BB2_98;
	setp.neu.f32 	%p100, %f91, 0f7F800000;
	@%p100 bra 	$L__BB2_93;
	mov.f32 	%f806, 0f00000000;
	mul.rn.f32 	%f2157, %f2153, %f806;
	mov.b32 	%r1167, 0;
	bra.uni 	$L__BB2_98;
$L__BB2_93:
	mov.b32 	%r94, %f2153;
	shl.b32 	%r557, %r94, 8;
	or.b32  	%r95, %r557, -2147483648;
	mov.b64 	%rd454, 0;
	mov.b32 	%r1164, 0;
	mov.u64 	%rd452, __cudart_i2opi_f;
	mov.u64 	%rd453, %rd1;
$L__BB2_94:
	.pragma "nounroll";
	ld.global.nc.u32 	%r558, [%rd452];
	mad.wide.u32 	%rd253, %r558, %r95, %rd454;
	shr.u64 	%rd454, %rd253, 32;
	st.local.u32 	[%rd453], %rd253;
	add.s32 	%r1164, %r1164, 1;
	add.s64 	%rd453, %rd453, 4;
	add.s64 	%rd452, %rd452, 4;
	setp.ne.s32 	%p101, %r1164, 6;
	@%p101 bra 	$L__BB2_94;
	shr.u32 	%r559, %r94, 23;
	st.local.u32 	[%rd1+24], %rd454;
	and.b32  	%r98, %r559, 31;
	and.b32  	%r560, %r559, 224;
	add.s32 	%r561, %r560, -128;
	shr.u32 	%r562, %r561, 5;
	mul.wide.u32 	%rd254, %r562, 4;
	sub.s64 	%rd57, %rd1, %rd254;
	ld.local.u32 	%r1165, [%rd57+24];
	ld.local.u32 	%r1166, [%rd57+20];
	setp.eq.s32 	%p102, %r98, 0;
	@%p102 bra 	$L__BB2_97;
	shf.l.wrap.b32 	%r1165, %r1166, %r1165, %r98;
	ld.local.u32 	%r563, [%rd57+16];
	shf.l.wrap.b32 	%r1166, %r563, %r1166, %r98;
$L__BB2_97:
	shr.u32 	%r564, %r1165, 30;
	shf.l.wrap.b32 	%r565, %r1166, %r1165, 2;
	shl.b32 	%r566, %r1166, 2;
	shr.u32 	%r567, %r565, 31;
	add.s32 	%r568, %r567, %r564;
	neg.s32 	%r569, %r568;
	setp.lt.s32 	%p103, %r94, 0;
	selp.b32 	%r1167, %r569, %r568, %p103;
	xor.b32  	%r570, %r565, %r94;
	shr.s32 	%r571, %r565, 31;
	xor.b32  	%r572, %r571, %r565;
	xor.b32  	%r573, %r571, %r566;
	cvt.u64.u32 	%rd255, %r572;
	shl.b64 	%rd256, %rd255, 32;
	cvt.u64.u32 	%rd257, %r573;
	or.b64  	%rd258, %rd256, %rd257;
	cvt.rn.f64.s64 	%fd16, %rd258;
	mul.f64 	%fd17, %fd16, 0d3BF921FB54442D19;
	cvt.rn.f32.f64 	%f804, %fd17;
	neg.f32 	%f805, %f804;
	setp.lt.s32 	%p104, %r570, 0;
	selp.f32 	%f2157, %f805, %f804, %p104;
$L__BB2_98:
	setp.ltu.f32 	%p105, %f91, 0f47CE4780;
	add.s32 	%r575, %r1167, 1;
	mul.rn.f32 	%f807, %f2157, %f2157;
	and.b32  	%r576, %r1167, 1;
	setp.eq.b32 	%p106, %r576, 1;
	selp.f32 	%f808, %f2157, 0f3F800000, %p106;
	fma.rn.f32 	%f809, %f807, %f808, 0f00000000;
	fma.rn.f32 	%f810, %f807, 0f37CBAC00, 0fBAB607ED;
	selp.f32 	%f811, 0fB94D4153, %f810, %p106;
	selp.f32 	%f812, 0f3C0885E4, 0f3D2AAABB, %p106;
	fma.rn.f32 	%f813, %f811, %f807, %f812;
	selp.f32 	%f814, 0fBE2AAAA8, 0fBEFFFFFF, %p106;
	fma.rn.f32 	%f815, %f813, %f807, %f814;
	fma.rn.f32 	%f816, %f815, %f809, %f808;
	and.b32  	%r577, %r575, 2;
	setp.eq.s32 	%p107, %r577, 0;
	mov.f32 	%f817, 0f00000000;
	sub.f32 	%f818, %f817, %f816;
	selp.f32 	%f819, %f816, %f818, %p107;
	mul.f32 	%f99, %f2154, %f819;
	mul.f32 	%f100, %f2155, %f819;
	add.f32 	%f101, %f43, %f27;
	mov.u32 	%r1171, %r1183;
	mov.f32 	%f2158, %f2161;
	@%p105 bra 	$L__BB2_106;
	setp.neu.f32 	%p108, %f91, 0f7F800000;
	@%p108 bra 	$L__BB2_101;
	mov.f32 	%f822, 0f00000000;
	mul.rn.f32 	%f2158, %f2153, %f822;
	mov.b32 	%r1171, 0;
	bra.uni 	$L__BB2_106;
$L__BB2_101:
	mov.b32 	%r107, %f2153;
	shl.b32 	%r579, %r107, 8;
	or.b32  	%r108, %r579, -2147483648;
	mov.b64 	%rd457, 0;
	mov.b32 	%r1168, 0;
	mov.u64 	%rd455, __cudart_i2opi_f;
	mov.u64 	%rd456, %rd1;
$L__BB2_102:
	.pragma "nounroll";
	ld.global.nc.u32 	%r580, [%rd455];
	mad.wide.u32 	%rd261, %r580, %r108, %rd457;
	shr.u64 	%rd457, %rd261, 32;
	st.local.u32 	[%rd456], %rd261;
	add.s32 	%r1168, %r1168, 1;
	add.s64 	%rd456, %rd456, 4;
	add.s64 	%rd455, %rd455, 4;
	setp.ne.s32 	%p109, %r1168, 6;
	@%p109 bra 	$L__BB2_102;
	shr.u32 	%r581, %r107, 23;
	st.local.u32 	[%rd1+24], %rd457;
	and.b32  	%r111, %r581, 31;
	and.b32  	%r582, %r581, 224;
	add.s32 	%r583, %r582, -128;
	shr.u32 	%r584, %r583, 5;
	mul.wide.u32 	%rd262, %r584, 4;
	sub.s64 	%rd64, %rd1, %rd262;
	ld.local.u32 	%r1169, [%rd64+24];
	ld.local.u32 	%r1170, [%rd64+20];
	setp.eq.s32 	%p110, %r111, 0;
	@%p110 bra 	$L__BB2_105;
	shf.l.wrap.b32 	%r1169, %r1170, %r1169, %r111;
	ld.local.u32 	%r585, [%rd64+16];
	shf.l.wrap.b32 	%r1170, %r585, %r1170, %r111;
$L__BB2_105:
	shr.u32 	%r586, %r1169, 30;
	shf.l.wrap.b32 	%r587, %r1170, %r1169, 2;
	shl.b32 	%r588, %r1170, 2;
	shr.u32 	%r589, %r587, 31;
	add.s32 	%r590, %r589, %r586;
	neg.s32 	%r591, %r590;
	setp.lt.s32 	%p111, %r107, 0;
	selp.b32 	%r1171, %r591, %r590, %p111;
	xor.b32  	%r592, %r587, %r107;
	shr.s32 	%r593, %r587, 31;
	xor.b32  	%r594, %r593, %r587;
	xor.b32  	%r595, %r593, %r588;
	cvt.u64.u32 	%rd263, %r594;
	shl.b64 	%rd264, %rd263, 32;
	cvt.u64.u32 	%rd265, %r595;
	or.b64  	%rd266, %rd264, %rd265;
	cvt.rn.f64.s64 	%fd18, %rd266;
	mul.f64 	%fd19, %fd18, 0d3BF921FB54442D19;
	cvt.rn.f32.f64 	%f820, %fd19;
	neg.f32 	%f821, %f820;
	setp.lt.s32 	%p112, %r592, 0;
	selp.f32 	%f2158, %f821, %f820, %p112;
$L__BB2_106:
	setp.ltu.f32 	%p113, %f91, 0f47CE4780;
	mul.rn.f32 	%f823, %f2158, %f2158;
	and.b32  	%r597, %r1171, 1;
	setp.eq.b32 	%p114, %r597, 1;
	selp.f32 	%f824, 0f3F800000, %f2158, %p114;
	fma.rn.f32 	%f825, %f823, %f824, 0f00000000;
	fma.rn.f32 	%f826, %f823, 0f37CBAC00, 0fBAB607ED;
	selp.f32 	%f827, %f826, 0fB94D4153, %p114;
	selp.f32 	%f828, 0f3D2AAABB, 0f3C0885E4, %p114;
	fma.rn.f32 	%f829, %f827, %f823, %f828;
	selp.f32 	%f830, 0fBEFFFFFF, 0fBE2AAAA8, %p114;
	fma.rn.f32 	%f831, %f829, %f823, %f830;
	fma.rn.f32 	%f832, %f831, %f825, %f824;
	and.b32  	%r598, %r1171, 2;
	setp.eq.s32 	%p115, %r598, 0;
	mov.f32 	%f833, 0f00000000;
	sub.f32 	%f834, %f833, %f832;
	selp.f32 	%f105, %f832, %f834, %p115;
	mov.u32 	%r1175, %r1183;
	mov.f32 	%f2159, %f2161;
	@%p113 bra 	$L__BB2_114;
	setp.neu.f32 	%p116, %f91, 0f7F800000;
	@%p116 bra 	$L__BB2_109;
	mov.f32 	%f837, 0f00000000;
	mul.rn.f32 	%f2159, %f2153, %f837;
	mov.b32 	%r1175, 0;
	bra.uni 	$L__BB2_114;
$L__BB2_109:
	mov.b32 	%r120, %f2153;
	shl.b32 	%r600, %r120, 8;
	or.b32  	%r121, %r600, -2147483648;
	mov.b64 	%rd460, 0;
	mov.b32 	%r1172, 0;
	mov.u64 	%rd458, __cudart_i2opi_f;
	mov.u64 	%rd459, %rd1;
$L__BB2_110:
	.pragma "nounroll";
	ld.global.nc.u32 	%r601, [%rd458];
	mad.wide.u32 	%rd269, %r601, %r121, %rd460;
	shr.u64 	%rd460, %rd269, 32;
	st.local.u32 	[%rd459], %rd269;
	add.s32 	%r1172, %r1172, 1;
	add.s64 	%rd459, %rd459, 4;
	add.s64 	%rd458, %rd458, 4;
	setp.ne.s32 	%p117, %r1172, 6;
	@%p117 bra 	$L__BB2_110;
	shr.u32 	%r602, %r120, 23;
	st.local.u32 	[%rd1+24], %rd460;
	and.b32  	%r124, %r602, 31;
	and.b32  	%r603, %r602, 224;
	add.s32 	%r604, %r603, -128;
	shr.u32 	%r605, %r604, 5;
	mul.wide.u32 	%rd270, %r605, 4;
	sub.s64 	%rd71, %rd1, %rd270;
	ld.local.u32 	%r1173, [%rd71+24];
	ld.local.u32 	%r1174, [%rd71+20];
	setp.eq.s32 	%p118, %r124, 0;
	@%p118 bra 	$L__BB2_113;
	shf.l.wrap.b32 	%r1173, %r1174, %r1173, %r124;
	ld.local.u32 	%r606, [%rd71+16];
	shf.l.wrap.b32 	%r1174, %r606, %r1174, %r124;
$L__BB2_113:
	shr.u32 	%r607, %r1173, 30;
	shf.l.wrap.b32 	%r608, %r1174, %r1173, 2;
	shl.b32 	%r609, %r1174, 2;
	shr.u32 	%r610, %r608, 31;
	add.s32 	%r611, %r610, %r607;
	neg.s32 	%r612, %r611;
	setp.lt.s32 	%p119, %r120, 0;
	selp.b32 	%r1175, %r612, %r611, %p119;
	xor.b32  	%r613, %r608, %r120;
	shr.s32 	%r614, %r608, 31;
	xor.b32  	%r615, %r614, %r608;
	xor.b32  	%r616, %r614, %r609;
	cvt.u64.u32 	%rd271, %r615;
	shl.b64 	%rd272, %rd271, 32;
	cvt.u64.u32 	%rd273, %r616;
	or.b64  	%rd274, %rd272, %rd273;
	cvt.rn.f64.s64 	%fd20, %rd274;
	mul.f64 	%fd21, %fd20, 0d3BF921FB54442D19;
	cvt.rn.f32.f64 	%f835, %fd21;
	neg.f32 	%f836, %f835;
	setp.lt.s32 	%p120, %r613, 0;
	selp.f32 	%f2159, %f836, %f835, %p120;
$L__BB2_114:
	setp.ltu.f32 	%p121, %f91, 0f47CE4780;
	add.s32 	%r618, %r1175, 1;
	mul.rn.f32 	%f838, %f2159, %f2159;
	and.b32  	%r619, %r1175, 1;
	setp.eq.b32 	%p122, %r619, 1;
	selp.f32 	%f839, %f2159, 0f3F800000, %p122;
	fma.rn.f32 	%f840, %f838, %f839, 0f00000000;
	fma.rn.f32 	%f841, %f838, 0f37CBAC00, 0fBAB607ED;
	selp.f32 	%f842, 0fB94D4153, %f841, %p122;
	selp.f32 	%f843, 0f3C0885E4, 0f3D2AAABB, %p122;
	fma.rn.f32 	%f844, %f842, %f838, %f843;
	selp.f32 	%f845, 0fBE2AAAA8, 0fBEFFFFFF, %p122;
	fma.rn.f32 	%f846, %f844, %f838, %f845;
	fma.rn.f32 	%f847, %f846, %f840, %f839;
	and.b32  	%r620, %r618, 2;
	setp.eq.s32 	%p123, %r620, 0;
	mov.f32 	%f848, 0f00000000;
	sub.f32 	%f849, %f848, %f847;
	selp.f32 	%f850, %f847, %f849, %p123;
	mul.f32 	%f851, %f2154, %f850;
	mul.f32 	%f852, %f2155, %f850;
	mul.f32 	%f853, %f26, %f851;
	fma.rn.f32 	%f109, %f101, %f105, %f853;
	sub.f32 	%f854, %f27, %f25;
	mul.f32 	%f855, %f26, %f852;
	fma.rn.f32 	%f110, %f854, %f105, %f855;
	mov.u32 	%r1179, %r1183;
	mov.f32 	%f2160, %f2161;
	@%p121 bra 	$L__BB2_122;
	setp.neu.f32 	%p124, %f91, 0f7F800000;
	@%p124 bra 	$L__BB2_117;
	mov.f32 	%f858, 0f00000000;
	mul.rn.f32 	%f2160, %f2153, %f858;
	mov.b32 	%r1179, 0;
	bra.uni 	$L__BB2_122;
$L__BB2_117:
	mov.b32 	%r133, %f2153;
	shl.b32 	%r622, %r133, 8;
	or.b32  	%r134, %r622, -2147483648;
	mov.b64 	%rd463, 0;
	mov.b32 	%r1176, 0;
	mov.u64 	%rd461, __cudart_i2opi_f;
	mov.u64 	%rd462, %rd1;
$L__BB2_118:
	.pragma "nounroll";
	ld.global.nc.u32 	%r623, [%rd461];
	mad.wide.u32 	%rd277, %r623, %r134, %rd463;
	shr.u64 	%rd463, %rd277, 32;
	st.local.u32 	[%rd462], %rd277;
	add.s32 	%r1176, %r1176, 1;
	add.s64 	%rd462, %rd462, 4;
	add.s64 	%rd461, %rd461, 4;
	setp.ne.s32 	%p125, %r1176, 6;
	@%p125 bra 	$L__BB2_118;
	shr.u32 	%r624, %r133, 23;
	st.local.u32 	[%rd1+24], %rd463;
	and.b32  	%r137, %r624, 31;
	and.b32  	%r625, %r624, 224;
	add.s32 	%r626, %r625, -128;
	shr.u32 	%r627, %r626, 5;
	mul.wide.u32 	%rd278, %r627, 4;
	sub.s64 	%rd78, %rd1, %rd278;
	ld.local.u32 	%r1177, [%rd78+24];
	ld.local.u32 	%r1178, [%rd78+20];
	setp.eq.s32 	%p126, %r137, 0;
	@%p126 bra 	$L__BB2_121;
	shf.l.wrap.b32 	%r1177, %r1178, %r1177, %r137;
	ld.local.u32 	%r628, [%rd78+16];
	shf.l.wrap.b32 	%r1178, %r628, %r1178, %r137;
$L__BB2_121:
	shr.u32 	%r629, %r1177, 30;
	shf.l.wrap.b32 	%r630, %r1178, %r1177, 2;
	shl.b32 	%r631, %r1178, 2;
	shr.u32 	%r632, %r630, 31;
	add.s32 	%r633, %r632, %r629;
	neg.s32 	%r634, %r633;
	setp.lt.s32 	%p127, %r133, 0;
	selp.b32 	%r1179, %r634, %r633, %p127;
	xor.b32  	%r635, %r630, %r133;
	shr.s32 	%r636, %r630, 31;
	xor.b32  	%r637, %r636, %r630;
	xor.b32  	%r638, %r636, %r631;
	cvt.u64.u32 	%rd279, %r637;
	shl.b64 	%rd280, %rd279, 32;
	cvt.u64.u32 	%rd281, %r638;
	or.b64  	%rd282, %rd280, %rd281;
	cvt.rn.f64.s64 	%fd22, %rd282;
	mul.f64 	%fd23, %fd22, 0d3BF921FB54442D19;
	cvt.rn.f32.f64 	%f856, %fd23;
	neg.f32 	%f857, %f856;
	setp.lt.s32 	%p128, %r635, 0;
	selp.f32 	%f2160, %f857, %f856, %p128;
$L__BB2_122:
	setp.ltu.f32 	%p129, %f91, 0f47CE4780;
	add.s32 	%r640, %r1179, 1;
	mul.rn.f32 	%f859, %f2160, %f2160;
	and.b32  	%r641, %r1179, 1;
	setp.eq.b32 	%p130, %r641, 1;
	selp.f32 	%f860, %f2160, 0f3F800000, %p130;
	fma.rn.f32 	%f861, %f859, %f860, 0f00000000;
	fma.rn.f32 	%f862, %f859, 0f37CBAC00, 0fBAB607ED;
	selp.f32 	%f863, 0fB94D4153, %f862, %p130;
	selp.f32 	%f864, 0f3C0885E4, 0f3D2AAABB, %p130;
	fma.rn.f32 	%f865, %f863, %f859, %f864;
	selp.f32 	%f866, 0fBE2AAAA8, 0fBEFFFFFF, %p130;
	fma.rn.f32 	%f867, %f865, %f859, %f866;
	fma.rn.f32 	%f868, %f867, %f861, %f860;
	and.b32  	%r642, %r640, 2;
	setp.eq.s32 	%p131, %r642, 0;
	mov.f32 	%f869, 0f00000000;
	sub.f32 	%f870, %f869, %f868;
	selp.f32 	%f114, %f868, %f870, %p131;
	@%p129 bra 	$L__BB2_130;
	setp.neu.f32 	%p132, %f91, 0f7F800000;
	@%p132 bra 	$L__BB2_125;
	mov.f32 	%f873, 0f00000000;
	mul.rn.f32 	%f2161, %f2153, %f873;
	mov.b32 	%r1183, 0;
	bra.uni 	$L__BB2_130;
$L__BB2_125:
	mov.b32 	%r146, %f2153;
	shl.b32 	%r644, %r146, 8;
	or.b32  	%r147, %r644, -2147483648;
	mov.b64 	%rd466, 0;
	mov.b32 	%r1180, 0;
	mov.u64 	%rd464, __cudart_i2opi_f;
	mov.u64 	%rd465, %rd1;
$L__BB2_126:
	.pragma "nounroll";
	ld.global.nc.u32 	%r645, [%rd464];
	mad.wide.u32 	%rd285, %r645, %r147, %rd466;
	shr.u64 	%rd466, %rd285, 32;
	st.local.u32 	[%rd465], %rd285;
	add.s32 	%r1180, %r1180, 1;
	add.s64 	%rd465, %rd465, 4;
	add.s64 	%rd464, %rd464, 4;
	setp.ne.s32 	%p133, %r1180, 6;
	@%p133 bra 	$L__BB2_126;
	shr.u32 	%r646, %r146, 23;
	st.local.u32 	[%rd1+24], %rd466;
	and.b32  	%r150, %r646, 31;
	and.b32  	%r647, %r646, 224;
	add.s32 	%r648, %r647, -128;
	shr.u32 	%r649, %r648, 5;
	mul.wide.u32 	%rd286, %r649, 4;
	sub.s64 	%rd85, %rd1, %rd286;
	ld.local.u32 	%r1181, [%rd85+24];
	ld.local.u32 	%r1182, [%rd85+20];
	setp.eq.s32 	%p134, %r150, 0;
	@%p134 bra 	$L__BB2_129;
	shf.l.wrap.b32 	%r1181, %r1182, %r1181, %r150;
	ld.local.u32 	%r650, [%rd85+16];
	shf.l.wrap.b32 	%r1182, %r650, %r1182, %r150;
$L__BB2_129:
	shr.u32 	%r651, %r1181, 30;
	shf.l.wrap.b32 	%r652, %r1182, %r1181, 2;
	shl.b32 	%r653, %r1182, 2;
	shr.u32 	%r654, %r652, 31;
	add.s32 	%r655, %r654, %r651;
	neg.s32 	%r656, %r655;
	setp.lt.s32 	%p135, %r146, 0;
	selp.b32 	%r1183, %r656, %r655, %p135;
	xor.b32  	%r657, %r652, %r146;
	shr.s32 	%r658, %r652, 31;
	xor.b32  	%r659, %r658, %r652;
	xor.b32  	%r660, %r658, %r653;
	cvt.u64.u32 	%rd287, %r659;
	shl.b64 	%rd288, %rd287, 32;
	cvt.u64.u32 	%rd289, %r660;
	or.b64  	%rd290, %rd288, %rd289;
	cvt.rn.f64.s64 	%fd24, %rd290;
	mul.f64 	%fd25, %fd24, 0d3BF921FB54442D19;
	cvt.rn.f32.f64 	%f871, %fd25;
	neg.f32 	%f872, %f871;
	setp.lt.s32 	%p136, %r657, 0;
	selp.f32 	%f2161, %f872, %f871, %p136;
$L__BB2_130:
	mul.rn.f32 	%f875, %f2161, %f2161;
	and.b32  	%r662, %r1183, 1;
	setp.eq.b32 	%p137, %r662, 1;
	selp.f32 	%f876, 0f3F800000, %f2161, %p137;
	fma.rn.f32 	%f877, %f875, %f876, 0f00000000;
	fma.rn.f32 	%f878, %f875, 0f37CBAC00, 0fBAB607ED;
	selp.f32 	%f879, %f878, 0fB94D4153, %p137;
	selp.f32 	%f880, 0f3D2AAABB, 0f3C0885E4, %p137;
	fma.rn.f32 	%f881, %f879, %f875, %f880;
	selp.f32 	%f882, 0fBEFFFFFF, 0fBE2AAAA8, %p137;
	fma.rn.f32 	%f883, %f881, %f875, %f882;
	fma.rn.f32 	%f884, %f883, %f877, %f876;
	and.b32  	%r663, %r1183, 2;
	setp.eq.s32 	%p138, %r663, 0;
	mov.f32 	%f885, 0f00000000;
	sub.f32 	%f886, %f885, %f884;
	selp.f32 	%f887, %f884, %f886, %p138;
	neg.f32 	%f888, %f887;
	mul.f32 	%f118, %f2154, %f888;
	mul.f32 	%f119, %f2155, %f888;
	setp.gt.f64 	%p139, %fd1, 0d3FF921FB54442D18;
	mov.f32 	%f889, 0f40490FDB;
	sub.f32 	%f890, %f889, %f1;
	selp.f32 	%f120, %f890, %f1, %p139;
	selp.f32 	%f121, 0fBF800000, 0f3F800000, %p139;
	abs.f32 	%f122, %f120;
	setp.lt.f32 	%p140, %f122, 0f00800000;
	mul.f32 	%f891, %f122, 0f4B800000;
	selp.f32 	%f892, %f891, %f122, %p140;
	selp.f32 	%f893, 0fC1C00000, 0f00000000, %p140;
	mov.b32 	%r664, %f892;
	add.s32 	%r665, %r664, -1060439283;
	and.b32  	%r666, %r665, -8388608;
	sub.s32 	%r667, %r664, %r666;
	mov.b32 	%f894, %r667;
	cvt.rn.f32.s32 	%f895, %r666;
	fma.rn.f32 	%f896, %f895, 0f34000000, %f893;
	add.f32 	%f897, %f894, 0fBF800000;
	add.f32 	%f898, %f894, 0f3F800000;
	rcp.approx.ftz.f32 	%f899, %f898;
	add.f32 	%f900, %f897, %f897;
	mul.f32 	%f901, %f900, %f899;
	mul.f32 	%f902, %f901, %f901;
	sub.f32 	%f903, %f897, %f901;
	add.f32 	%f904, %f903, %f903;
	neg.f32 	%f905, %f901;
	fma.rn.f32 	%f906, %f905, %f897, %f904;
	mul.rn.f32 	%f907, %f899, %f906;
	fma.rn.f32 	%f908, %f902, 0f3A2C32E4, 0f3B52E7DB;
	fma.rn.f32 	%f909, %f908, %f902, 0f3C93BB73;
	fma.rn.f32 	%f910, %f909, %f902, 0f3DF6384F;
	mul.rn.f32 	%f911, %f910, %f902;
	fma.rn.f32 	%f912, %f901, 0f3FB8AA3B, %f896;
	sub.f32 	%f913, %f896, %f912;
	fma.rn.f32 	%f914, %f901, 0f3FB8AA3B, %f913;
	fma.rn.f32 	%f915, %f907, 0f3FB8AA3B, %f914;
	fma.rn.f32 	%f916, %f901, 0f32A55E34, %f915;
	mul.f32 	%f917, %f911, 0f40400000;
	fma.rn.f32 	%f918, %f917, %f907, %f916;
	fma.rn.f32 	%f919, %f911, %f901, %f918;
	add.rn.f32 	%f123, %f912, %f919;
	neg.f32 	%f920, %f912;
	add.rn.f32 	%f921, %f123, %f920;
	neg.f32 	%f922, %f921;
	add.rn.f32 	%f124, %f919, %f922;
	mov.f32 	%f923, 0f40400000;
	mul.rn.f32 	%f924, %f123, %f923;
	neg.f32 	%f925, %f924;
	fma.rn.f32 	%f926, %f123, 0f40400000, %f925;
	fma.rn.f32 	%f927, %f124, 0f40400000, %f926;
	cvt.rni.f32.f32 	%f928, %f924;
	sub.f32 	%f929, %f924, %f928;
	add.f32 	%f930, %f929, %f927;
	fma.rn.f32 	%f931, %f930, 0f391FCB8E, 0f3AAF85ED;
	fma.rn.f32 	%f932, %f931, %f930, 0f3C1D9856;
	fma.rn.f32 	%f933, %f932, %f930, 0f3D6357BB;
	fma.rn.f32 	%f934, %f933, %f930, 0f3E75FDEC;
	fma.rn.f32 	%f935, %f934, %f930, 0f3F317218;
	fma.rn.f32 	%f936, %f935, %f930, 0f3F800000;
	cvt.rzi.s32.f32 	%r668, %f928;
	setp.gt.f32 	%p141, %f928, 0f00000000;
	selp.b32 	%r669, 0, -2097152000, %p141;
	add.s32 	%r670, %r669, 2130706432;
	mov.b32 	%f937, %r670;
	mul.f32 	%f938, %f936, %f937;
	shl.b32 	%r671, %r668, 23;
	sub.s32 	%r672, %r671, %r669;
	mov.b32 	%f939, %r672;
	mul.f32 	%f940, %f938, %f939;
	abs.f32 	%f941, %f924;
	setp.gt.f32 	%p142, %f941, 0f43180000;
	setp.lt.f32 	%p143, %f924, 0f00000000;
	selp.f32 	%f942, 0f00000000, 0f7F800000, %p143;
	selp.f32 	%f125, %f942, %f940, %p142;
	setp.eq.f32 	%p144, %f120, 0f3F800000;
	mov.f32 	%f2162, 0f3F800000;
	@%p144 bra 	$L__BB2_137;
	setp.num.f32 	%p145, %f122, %f122;
	@%p145 bra 	$L__BB2_133;
	mov.f32 	%f943, 0f40400000;
	add.rn.f32 	%f2162, %f120, %f943;
	bra.uni 	$L__BB2_137;
$L__BB2_133:
	setp.neu.f32 	%p146, %f120, 0f00000000;
	setp.neu.f32 	%p147, %f122, 0f7F800000;
	and.pred  	%p148, %p146, %p147;
	@%p148 bra 	$L__BB2_135;
	add.f32 	%f2162, %f120, %f120;
	bra.uni 	$L__BB2_137;
$L__BB2_135:
	setp.geu.f32 	%p149, %f120, 0f00000000;
	mov.f32 	%f2162, %f125;
	@%p149 bra 	$L__BB2_137;
	neg.f32 	%f2162, %f125;
$L__BB2_137:
	setp.eq.f32 	%p150, %f120, 0f00000000;
	mov.f32 	%f2163, 0f00000000;
	@%p150 bra 	$L__BB2_139;
	mul.f32 	%f945, %f2162, 0f40400000;
	div.rn.f32 	%f2163, %f945, %f120;
$L__BB2_139:
	setp.eq.f32 	%p151, %f120, 0f3F800000;
	mul.f32 	%f132, %f121, %f2163;
	mul.f32 	%f133, %f2163, 0f00000000;
	mul.f32 	%f134, %f2162, 0f00000000;
	mov.f32 	%f947, 0f40000000;
	mul.rn.f32 	%f948, %f123, %f947;
	neg.f32 	%f949, %f948;
	fma.rn.f32 	%f950, %f123, 0f40000000, %f949;
	fma.rn.f32 	%f951, %f124, 0f40000000, %f950;
	cvt.rni.f32.f32 	%f952, %f948;
	sub.f32 	%f953, %f948, %f952;
	add.f32 	%f954, %f953, %f951;
	fma.rn.f32 	%f955, %f954, 0f391FCB8E, 0f3AAF85ED;
	fma.rn.f32 	%f956, %f955, %f954, 0f3C1D9856;
	fma.rn.f32 	%f957, %f956, %f954, 0f3D6357BB;
	fma.rn.f32 	%f958, %f957, %f954, 0f3E75FDEC;
	fma.rn.f32 	%f959, %f958, %f954, 0f3F317218;
	fma.rn.f32 	%f960, %f959, %f954, 0f3F800000;
	cvt.rzi.s32.f32 	%r673, %f952;
	setp.gt.f32 	%p152, %f952, 0f00000000;
	selp.b32 	%r674, 0, -2097152000, %p152;
	add.s32 	%r675, %r674, 2130706432;
	mov.b32 	%f961, %r675;
	mul.f32 	%f962, %f960, %f961;
	shl.b32 	%r676, %r673, 23;
	sub.s32 	%r677, %r676, %r674;
	mov.b32 	%f963, %r677;
	mul.f32 	%f964, %f962, %f963;
	abs.f32 	%f965, %f948;
	setp.gt.f32 	%p153, %f965, 0f43180000;
	setp.lt.f32 	%p154, %f948, 0f00000000;
	selp.f32 	%f966, 0f00000000, 0f7F800000, %p154;
	selp.f32 	%f135, %f966, %f964, %p153;
	mov.f32 	%f2164, 0f3F800000;
	@%p151 bra 	$L__BB2_144;
	setp.num.f32 	%p155, %f122, %f122;
	@%p155 bra 	$L__BB2_142;
	mov.f32 	%f968, 0f40000000;
	add.rn.f32 	%f2164, %f120, %f968;
	bra.uni 	$L__BB2_144;
$L__BB2_142:
	setp.neu.f32 	%p156, %f120, 0f00000000;
	setp.neu.f32 	%p157, %f122, 0f7F800000;
	and.pred  	%p158, %p156, %p157;
	mov.f32 	%f2164, %f135;
	@%p158 bra 	$L__BB2_144;
	add.f32 	%f967, %f120, %f120;
	mov.b32 	%r678, %f967;
	and.b32  	%r679, %r678, 2147483647;
	mov.b32 	%f2164, %r679;
$L__BB2_144:
	setp.eq.f32 	%p159, %f120, 0f00000000;
	mov.f32 	%f2165, 0f00000000;
	@%p159 bra 	$L__BB2_146;
	add.f32 	%f970, %f2164, %f2164;
	div.rn.f32 	%f2165, %f970, %f120;
$L__BB2_146:
	mul.f32 	%f971, %f114, 0fBF000000;
	mul.f32 	%f972, %f114, 0f00000000;
	mul.f32 	%f973, %f26, %f105;
	mul.f32 	%f974, %f95, %f87;
	mul.f32 	%f975, %f121, %f2165;
	mul.f32 	%f976, %f2165, 0f00000000;
	mul.f32 	%f977, %f2164, 0f3F9BA11C;
	mul.f32 	%f141, %f2164, 0f00000000;
	fma.rn.f32 	%f978, %f975, 0f3F9BA11C, %f141;
	fma.rn.f32 	%f979, %f976, 0f3F9BA11C, %f141;
	mul.f32 	%f980, %f2162, 0f3F041A2F;
	sub.f32 	%f142, %f977, %f980;
	mul.f32 	%f981, %f132, 0f3F041A2F;
	sub.f32 	%f982, %f134, %f981;
	add.f32 	%f983, %f982, %f978;
	mul.f32 	%f984, %f133, 0f3F041A2F;
	sub.f32 	%f985, %f134, %f984;
	add.f32 	%f986, %f985, %f979;
	mov.f32 	%f987, 0f3F800000;
	sub.f32 	%f988, %f987, %f142;
	mov.f32 	%f989, 0f00000000;
	sub.f32 	%f990, %f989, %f983;
	sub.f32 	%f991, %f989, %f986;
	mul.f32 	%f992, %f40, %f988;
	mul.f32 	%f993, %f40, %f990;
	fma.rn.f32 	%f994, %f41, %f988, %f993;
	mul.f32 	%f995, %f40, %f991;
	fma.rn.f32 	%f996, %f42, %f988, %f995;
	mul.f32 	%f997, %f52, %f988;
	mul.f32 	%f998, %f52, %f990;
	fma.rn.f32 	%f999, %f53, %f988, %f998;
	mul.f32 	%f1000, %f52, %f991;
	fma.rn.f32 	%f1001, %f54, %f988, %f1000;
	mul.f32 	%f1002, %f62, %f988;
	mul.f32 	%f1003, %f58, %f990;
	sub.f32 	%f1004, %f1002, %f1003;
	mul.f32 	%f1005, %f63, %f988;
	mul.f32 	%f1006, %f58, %f991;
	sub.f32 	%f1007, %f1005, %f1006;
	mul.f32 	%f1008, %f974, %f983;
	mul.f32 	%f1009, %f25, %f99;
	mul.f32 	%f1010, %f88, %f95;
	sub.f32 	%f1011, %f1010, %f1009;
	fma.rn.f32 	%f1012, %f1011, %f142, %f1008;
	mul.f32 	%f1013, %f974, %f986;
	mul.f32 	%f1014, %f25, %f100;
	mul.f32 	%f1015, %f89, %f95;
	sub.f32 	%f1016, %f1015, %f1014;
	fma.rn.f32 	%f1017, %f1016, %f142, %f1013;
	mul.f32 	%f1018, %f973, %f983;
	fma.rn.f32 	%f1019, %f109, %f142, %f1018;
	mul.f32 	%f1020, %f973, %f986;
	fma.rn.f32 	%f1021, %f110, %f142, %f1020;
	mul.f32 	%f1022, %f971, %f142;
	mul.f32 	%f1023, %f971, %f983;
	fma.rn.f32 	%f1024, %f118, 0fBF000000, %f972;
	fma.rn.f32 	%f1025, %f1024, %f142, %f1023;
	mul.f32 	%f1026, %f971, %f986;
	fma.rn.f32 	%f1027, %f119, 0fBF000000, %f972;
	fma.rn.f32 	%f1028, %f1027, %f142, %f1026;
	fma.rn.f32 	%f143, %f974, %f142, %f992;
	add.f32 	%f144, %f1012, %f994;
	add.f32 	%f145, %f1017, %f996;
	fma.rn.f32 	%f146, %f973, %f142, %f997;
	add.f32 	%f147, %f1019, %f999;
	add.f32 	%f148, %f1021, %f1001;
	mul.f32 	%f1029, %f58, %f988;
	sub.f32 	%f149, %f1022, %f1029;
	add.f32 	%f150, %f1025, %f1004;
	add.f32 	%f151, %f1028, %f1007;
	mul.f32 	%f1030, %f1, 0f3F22F983;
	cvt.rni.s32.f32 	%r1207, %f1030;
	cvt.rn.f32.s32 	%f1031, %r1207;
	fma.rn.f32 	%f1032, %f1031, 0fBFC90FDA, %f1;
	fma.rn.f32 	%f1033, %f1031, 0fB3A22168, %f1032;
	fma.rn.f32 	%f2171, %f1031, 0fA7C234C5, %f1033;
	abs.f32 	%f153, %f1;
	setp.ltu.f32 	%p160, %f153, 0f47CE4780;
	mov.u32 	%r1187, %r1207;
	mov.f32 	%f2166, %f2171;
	@%p160 bra 	$L__BB2_154;
	setp.neu.f32 	%p161, %f153, 0f7F800000;
	@%p161 bra 	$L__BB2_149;
	mov.f32 	%f1036, 0f00000000;
	mul.rn.f32 	%f2166, %f1, %f1036;
	mov.b32 	%r1187, 0;
	bra.uni 	$L__BB2_154;
$L__BB2_149:
	mov.b32 	%r160, %f1;
	shl.b32 	%r681, %r160, 8;
	or.b32  	%r161, %r681, -2147483648;
	mov.b64 	%rd469, 0;
	mov.b32 	%r1184, 0;
	mov.u64 	%rd467, __cudart_i2opi_f;
	mov.u64 	%rd468, %rd1;
$L__BB2_150:
	.pragma "nounroll";
	ld.global.nc.u32 	%r682, [%rd467];
	mad.wide.u32 	%rd293, %r682, %r161, %rd469;
	shr.u64 	%rd469, %rd293, 32;
	st.local.u32 	[%rd468], %rd293;
	add.s32 	%r1184, %r1184, 1;
	add.s64 	%rd468, %rd468, 4;
	add.s64 	%rd467, %rd467, 4;
	setp.ne.s32 	%p162, %r1184, 6;
	@%p162 bra 	$L__BB2_150;
	shr.u32 	%r683, %r160, 23;
	st.local.u32 	[%rd1+24], %rd469;
	and.b32  	%r164, %r683, 31;
	and.b32  	%r684, %r683, 224;
	add.s32 	%r685, %r684, -128;
	shr.u32 	%r686, %r685, 5;
	mul.wide.u32 	%rd294, %r686, 4;
	sub.s64 	%rd92, %rd1, %rd294;
	ld.local.u32 	%r1185, [%rd92+24];
	ld.local.u32 	%r1186, [%rd92+20];
	setp.eq.s32 	%p163, %r164, 0;
	@%p163 bra 	$L__BB2_153;
	shf.l.wrap.b32 	%r1185, %r1186, %r1185, %r164;
	ld.local.u32 	%r687, [%rd92+16];
	shf.l.wrap.b32 	%r1186, %r687, %r1186, %r164;
$L__BB2_153:
	shr.u32 	%r688, %r1185, 30;
	shf.l.wrap.b32 	%r689, %r1186, %r1185, 2;
	shl.b32 	%r690, %r1186, 2;
	shr.u32 	%r691, %r689, 31;
	add.s32 	%r692, %r691, %r688;
	neg.s32 	%r693, %r692;
	setp.lt.s32 	%p164, %r160, 0;
	selp.b32 	%r1187, %r693, %r692, %p164;
	xor.b32  	%r694, %r689, %r160;
	shr.s32 	%r695, %r689, 31;
	xor.b32  	%r696, %r695, %r689;
	xor.b32  	%r697, %r695, %r690;
	cvt.u64.u32 	%rd295, %r696;
	shl.b64 	%rd296, %rd295, 32;
	cvt.u64.u32 	%rd297, %r697;
	or.b64  	%rd298, %rd296, %rd297;
	cvt.rn.f64.s64 	%fd26, %rd298;
	mul.f64 	%fd27, %fd26, 0d3BF921FB54442D19;
	cvt.rn.f32.f64 	%f1034, %fd27;
	neg.f32 	%f1035, %f1034;
	setp.lt.s32 	%p165, %r694, 0;
	selp.f32 	%f2166, %f1035, %f1034, %p165;
$L__BB2_154:
	setp.ltu.f32 	%p166, %f153, 0f47CE4780;
	mul.rn.f32 	%f1037, %f2166, %f2166;
	and.b32  	%r699, %r1187, 1;
	setp.eq.b32 	%p167, %r699, 1;
	selp.f32 	%f1038, 0f3F800000, %f2166, %p167;
	fma.rn.f32 	%f1039, %f1037, %f1038, 0f00000000;
	fma.rn.f32 	%f1040, %f1037, 0f37CBAC00, 0fBAB607ED;
	selp.f32 	%f1041, %f1040, 0fB94D4153, %p167;
	selp.f32 	%f1042, 0f3D2AAABB, 0f3C0885E4, %p167;
	fma.rn.f32 	%f1043, %f1041, %f1037, %f1042;
	selp.f32 	%f1044, 0fBEFFFFFF, 0fBE2AAAA8, %p167;
	fma.rn.f32 	%f1045, %f1043, %f1037, %f1044;
	fma.rn.f32 	%f1046, %f1045, %f1039, %f1038;
	and.b32  	%r700, %r1187, 2;
	setp.eq.s32 	%p168, %r700, 0;
	mov.f32 	%f1047, 0f00000000;
	sub.f32 	%f1048, %f1047, %f1046;
	selp.f32 	%f157, %f1046, %f1048, %p168;
	mov.u32 	%r1191, %r1207;
	mov.f32 	%f2167, %f2171;
	@%p166 bra 	$L__BB2_162;
	setp.neu.f32 	%p169, %f153, 0f7F800000;
	@%p169 bra 	$L__BB2_157;
	mov.f32 	%f1051, 0f00000000;
	mul.rn.f32 	%f2167, %f1, %f1051;
	mov.b32 	%r1191, 0;
	bra.uni 	$L__BB2_162;
$L__BB2_157:
	mov.b32 	%r173, %f1;
	shl.b32 	%r702, %r173, 8;
	or.b32  	%r174, %r702, -2147483648;
	mov.b64 	%rd472, 0;
	mov.b32 	%r1188, 0;
	mov.u64 	%rd470, __cudart_i2opi_f;
	mov.u64 	%rd471, %rd1;
$L__BB2_158:
	.pragma "nounroll";
	ld.global.nc.u32 	%r703, [%rd470];
	mad.wide.u32 	%rd301, %r703, %r174, %rd472;
	shr.u64 	%rd472, %rd301, 32;
	st.local.u32 	[%rd471], %rd301;
	add.s32 	%r1188, %r1188, 1;
	add.s64 	%rd471, %rd471, 4;
	add.s64 	%rd470, %rd470, 4;
	setp.ne.s32 	%p170, %r1188, 6;
	@%p170 bra 	$L__BB2_158;
	shr.u32 	%r704, %r173, 23;
	st.local.u32 	[%rd1+24], %rd472;
	and.b32  	%r177, %r704, 31;
	and.b32  	%r705, %r704, 224;
	add.s32 	%r706, %r705, -128;
	shr.u32 	%r707, %r706, 5;
	mul.wide.u32 	%rd302, %r707, 4;
	sub.s64 	%rd99, %rd1, %rd302;
	ld.local.u32 	%r1189, [%rd99+24];
	ld.local.u32 	%r1190, [%rd99+20];
	setp.eq.s32 	%p171, %r177, 0;
	@%p171 bra 	$L__BB2_161;
	shf.l.wrap.b32 	%r1189, %r1190, %r1189, %r177;
	ld.local.u32 	%r708, [%rd99+16];
	shf.l.wrap.b32 	%r1190, %r708, %r1190, %r177;
$L__BB2_161:
	shr.u32 	%r709, %r1189, 30;
	shf.l.wrap.b32 	%r710, %r1190, %r1189, 2;
	shl.b32 	%r711, %r1190, 2;
	shr.u32 	%r712, %r710, 31;
	add.s32 	%r713, %r712, %r709;
	neg.s32 	%r714, %r713;
	setp.lt.s32 	%p172, %r173, 0;
	selp.b32 	%r1191, %r714, %r713, %p172;
	xor.b32  	%r715, %r710, %r173;
	shr.s32 	%r716, %r710, 31;
	xor.b32  	%r717, %r716, %r710;
	xor.b32  	%r718, %r716, %r711;
	cvt.u64.u32 	%rd303, %r717;
	shl.b64 	%rd304, %rd303, 32;
	cvt.u64.u32 	%rd305, %r718;
	or.b64  	%rd306, %rd304, %rd305;
	cvt.rn.f64.s64 	%fd28, %rd306;
	mul.f64 	%fd29, %fd28, 0d3BF921FB54442D19;
	cvt.rn.f32.f64 	%f1049, %fd29;
	neg.f32 	%f1050, %f1049;
	setp.lt.s32 	%p173, %r715, 0;
	selp.f32 	%f2167, %f1050, %f1049, %p173;
$L__BB2_162:
	setp.ltu.f32 	%p174, %f153, 0f47CE4780;
	add.s32 	%r720, %r1191, 1;
	mul.rn.f32 	%f1052, %f2167, %f2167;
	and.b32  	%r721, %r1191, 1;
	setp.eq.b32 	%p175, %r721, 1;
	selp.f32 	%f1053, %f2167, 0f3F800000, %p175;
	fma.rn.f32 	%f1054, %f1052, %f1053, 0f00000000;
	fma.rn.f32 	%f1055, %f1052, 0f37CBAC00, 0fBAB607ED;
	selp.f32 	%f1056, 0fB94D4153, %f1055, %p175;
	selp.f32 	%f1057, 0f3C0885E4, 0f3D2AAABB, %p175;
	fma.rn.f32 	%f1058, %f1056, %f1052, %f1057;
	selp.f32 	%f1059, 0fBE2AAAA8, 0fBEFFFFFF, %p175;
	fma.rn.f32 	%f1060, %f1058, %f1052, %f1059;
	fma.rn.f32 	%f1061, %f1060, %f1054, %f1053;
	and.b32  	%r722, %r720, 2;
	setp.eq.s32 	%p176, %r722, 0;
	mov.f32 	%f1062, 0f00000000;
	sub.f32 	%f1063, %f1062, %f1061;
	selp.f32 	%f1064, %f1061, %f1063, %p176;
	mul.f32 	%f1065, %f1064, 0f00000000;
	mul.f32 	%f161, %f157, %f87;
	mul.f32 	%f1066, %f88, %f157;
	mul.f32 	%f1067, %f25, %f1064;
	sub.f32 	%f162, %f1066, %f1067;
	mul.f32 	%f1068, %f89, %f157;
	mul.f32 	%f1069, %f25, %f1065;
	sub.f32 	%f163, %f1068, %f1069;
	add.f32 	%f164, %f28, %f27;
	add.f32 	%f165, %f25, %f27;
	mov.u32 	%r1195, %r1207;
	mov.f32 	%f2168, %f2171;
	@%p174 bra 	$L__BB2_170;
	setp.neu.f32 	%p177, %f153, 0f7F800000;
	@%p177 bra 	$L__BB2_165;
	mov.f32 	%f1072, 0f00000000;
	mul.rn.f32 	%f2168, %f1, %f1072;
	mov.b32 	%r1195, 0;
	bra.uni 	$L__BB2_170;
$L__BB2_165:
	mov.b32 	%r186, %f1;
	shl.b32 	%r724, %r186, 8;
	or.b32  	%r187, %r724, -2147483648;
	mov.b64 	%rd475, 0;
	mov.b32 	%r1192, 0;
	mov.u64 	%rd473, __cudart_i2opi_f;
	mov.u64 	%rd474, %rd1;
$L__BB2_166:
	.pragma "nounroll";
	ld.global.nc.u32 	%r725, [%rd473];
	mad.wide.u32 	%rd309, %r725, %r187, %rd475;
	shr.u64 	%rd475, %rd309, 32;
	st.local.u32 	[%rd474], %rd309;
	add.s32 	%r1192, %r1192, 1;
	add.s64 	%rd474, %rd474, 4;
	add.s64 	%rd473, %rd473, 4;
	setp.ne.s32 	%p178, %r1192, 6;
	@%p178 bra 	$L__BB2_166;
	shr.u32 	%r726, %r186, 23;
	st.local.u32 	[%rd1+24], %rd475;
	and.b32  	%r190, %r726, 31;
	and.b32  	%r727, %r726, 224;
	add.s32 	%r728, %r727, -128;
	shr.u32 	%r729, %r728, 5;
	mul.wide.u32 	%rd310, %r729, 4;
	sub.s64 	%rd106, %rd1, %rd310;
	ld.local.u32 	%r1193, [%rd106+24];
	ld.local.u32 	%r1194, [%rd106+20];
	setp.eq.s32 	%p179, %r190, 0;
	@%p179 bra 	$L__BB2_169;
	shf.l.wrap.b32 	%r1193, %r1194, %r1193, %r190;
	ld.local.u32 	%r730, [%rd106+16];
	shf.l.wrap.b32 	%r1194, %r730, %r1194, %r190;
$L__BB2_169:
	shr.u32 	%r731, %r1193, 30;
	shf.l.wrap.b32 	%r732, %r1194, %r1193, 2;
	shl.b32 	%r733, %r1194, 2;
	shr.u32 	%r734, %r732, 31;
	add.s32 	%r735, %r734, %r731;
	neg.s32 	%r736, %r735;
	setp.lt.s32 	%p180, %r186, 0;
	selp.b32 	%r1195, %r736, %r735, %p180;
	xor.b32  	%r737, %r732, %r186;
	shr.s32 	%r738, %r732, 31;
	xor.b32  	%r739, %r738, %r732;
	xor.b32  	%r740, %r738, %r733;
	cvt.u64.u32 	%rd311, %r739;
	shl.b64 	%rd312, %rd311, 32;
	cvt.u64.u32 	%rd313, %r740;
	or.b64  	%rd314, %rd312, %rd313;
	cvt.rn.f64.s64 	%fd30, %rd314;
	mul.f64 	%fd31, %fd30, 0d3BF921FB54442D19;
	cvt.rn.f32.f64 	%f1070, %fd31;
	neg.f32 	%f1071, %f1070;
	setp.lt.s32 	%p181, %r737, 0;
	selp.f32 	%f2168, %f1071, %f1070, %p181;
$L__BB2_170:
	setp.ltu.f32 	%p182, %f153, 0f47CE4780;
	mul.rn.f32 	%f1073, %f2168, %f2168;
	and.b32  	%r742, %r1195, 1;
	setp.eq.b32 	%p183, %r742, 1;
	selp.f32 	%f1074, 0f3F800000, %f2168, %p183;
	fma.rn.f32 	%f1075, %f1073, %f1074, 0f00000000;
	fma.rn.f32 	%f1076, %f1073, 0f37CBAC00, 0fBAB607ED;
	selp.f32 	%f1077, %f1076, 0fB94D4153, %p183;
	selp.f32 	%f1078, 0f3D2AAABB, 0f3C0885E4, %p183;
	fma.rn.f32 	%f1079, %f1077, %f1073, %f1078;
	selp.f32 	%f1080, 0fBEFFFFFF, 0fBE2AAAA8, %p183;
	fma.rn.f32 	%f1081, %f1079, %f1073, %f1080;
	fma.rn.f32 	%f1082, %f1081, %f1075, %f1074;
	and.b32  	%r743, %r1195, 2;
	setp.eq.s32 	%p184, %r743, 0;
	mov.f32 	%f1083, 0f00000000;
	sub.f32 	%f1084, %f1083, %f1082;
	selp.f32 	%f169, %f1082, %f1084, %p184;
	mov.u32 	%r1199, %r1207;
	mov.f32 	%f2169, %f2171;
	@%p182 bra 	$L__BB2_178;
	setp.neu.f32 	%p185, %f153, 0f7F800000;
	@%p185 bra 	$L__BB2_173;
	mov.f32 	%f1087, 0f00000000;
	mul.rn.f32 	%f2169, %f1, %f1087;
	mov.b32 	%r1199, 0;
	bra.uni 	$L__BB2_178;
$L__BB2_173:
	mov.b32 	%r199, %f1;
	shl.b32 	%r745, %r199, 8;
	or.b32  	%r200, %r745, -2147483648;
	mov.b64 	%rd478, 0;
	mov.b32 	%r1196, 0;
	mov.u64 	%rd476, __cudart_i2opi_f;
	mov.u64 	%rd477, %rd1;
$L__BB2_174:
	.pragma "nounroll";
	ld.global.nc.u32 	%r746, [%rd476];
	mad.wide.u32 	%rd317, %r746, %r200, %rd478;
	shr.u64 	%rd478, %rd317, 32;
	st.local.u32 	[%rd477], %rd317;
	add.s32 	%r1196, %r1196, 1;
	add.s64 	%rd477, %rd477, 4;
	add.s64 	%rd476, %rd476, 4;
	setp.ne.s32 	%p186, %r1196, 6;
	@%p186 bra 	$L__BB2_174;
	shr.u32 	%r747, %r199, 23;
	st.local.u32 	[%rd1+24], %rd478;
	and.b32  	%r203, %r747, 31;
	and.b32  	%r748, %r747, 224;
	add.s32 	%r749, %r748, -128;
	shr.u32 	%r750, %r749, 5;
	mul.wide.u32 	%rd318, %r750, 4;
	sub.s64 	%rd113, %rd1, %rd318;
	ld.local.u32 	%r1197, [%rd113+24];
	ld.local.u32 	%r1198, [%rd113+20];
	setp.eq.s32 	%p187, %r203, 0;
	@%p187 bra 	$L__BB2_177;
	shf.l.wrap.b32 	%r1197, %r1198, %r1197, %r203;
	ld.local.u32 	%r751, [%rd113+16];
	shf.l.wrap.b32 	%r1198, %r751, %r1198, %r203;
$L__BB2_177:
	shr.u32 	%r752, %r1197, 30;
	shf.l.wrap.b32 	%r753, %r1198, %r1197, 2;
	shl.b32 	%r754, %r1198, 2;
	shr.u32 	%r755, %r753, 31;
	add.s32 	%r756, %r755, %r752;
	neg.s32 	%r757, %r756;
	setp.lt.s32 	%p188, %r199, 0;
	selp.b32 	%r1199, %r757, %r756, %p188;
	xor.b32  	%r758, %r753, %r199;
	shr.s32 	%r759, %r753, 31;
	xor.b32  	%r760, %r759, %r753;
	xor.b32  	%r761, %r759, %r754;
	cvt.u64.u32 	%rd319, %r760;
	shl.b64 	%rd320, %rd319, 32;
	cvt.u64.u32 	%rd321, %r761;
	or.b64  	%rd322, %rd320, %rd321;
	cvt.rn.f64.s64 	%fd32, %rd322;
	mul.f64 	%fd33, %fd32, 0d3BF921FB54442D19;
	cvt.rn.f32.f64 	%f1085, %fd33;
	neg.f32 	%f1086, %f1085;
	setp.lt.s32 	%p189, %r758, 0;
	selp.f32 	%f2169, %f1086, %f1085, %p189;
$L__BB2_178:
	setp.ltu.f32 	%p190, %f153, 0f47CE4780;
	add.s32 	%r763, %r1199, 1;
	mul.rn.f32 	%f1088, %f2169, %f2169;
	and.b32  	%r764, %r1199, 1;
	setp.eq.b32 	%p191, %r764, 1;
	selp.f32 	%f1089, %f2169, 0f3F800000, %p191;
	fma.rn.f32 	%f1090, %f1088, %f1089, 0f00000000;
	fma.rn.f32 	%f1091, %f1088, 0f37CBAC00, 0fBAB607ED;
	selp.f32 	%f1092, 0fB94D4153, %f1091, %p191;
	selp.f32 	%f1093, 0f3C0885E4, 0f3D2AAABB, %p191;
	fma.rn.f32 	%f1094, %f1092, %f1088, %f1093;
	selp.f32 	%f1095, 0fBE2AAAA8, 0fBEFFFFFF, %p191;
	fma.rn.f32 	%f1096, %f1094, %f1088, %f1095;
	fma.rn.f32 	%f1097, %f1096, %f1090, %f1089;
	and.b32  	%r765, %r763, 2;
	setp.eq.s32 	%p192, %r765, 0;
	mov.f32 	%f1098, 0f00000000;
	sub.f32 	%f1099, %f1098, %f1097;
	selp.f32 	%f1100, %f1097, %f1099, %p192;
	mul.f32 	%f1101, %f1100, 0f00000000;
	neg.f32 	%f1102, %f26;
	mul.f32 	%f173, %f169, %f1102;
	mul.f32 	%f1103, %f164, %f169;
	mul.f32 	%f1104, %f26, %f1100;
	sub.f32 	%f174, %f1103, %f1104;
	mul.f32 	%f1105, %f165, %f169;
	mul.f32 	%f1106, %f26, %f1101;
	sub.f32 	%f175, %f1105, %f1106;
	mov.u32 	%r1203, %r1207;
	mov.f32 	%f2170, %f2171;
	@%p190 bra 	$L__BB2_186;
	setp.neu.f32 	%p193, %f153, 0f7F800000;
	@%p193 bra 	$L__BB2_181;
	mov.f32 	%f1109, 0f00000000;
	mul.rn.f32 	%f2170, %f1, %f1109;
	mov.b32 	%r1203, 0;
	bra.uni 	$L__BB2_186;
$L__BB2_181:
	mov.b32 	%r212, %f1;
	shl.b32 	%r767, %r212, 8;
	or.b32  	%r213, %r767, -2147483648;
	mov.b64 	%rd481, 0;
	mov.b32 	%r1200, 0;
	mov.u64 	%rd479, __cudart_i2opi_f;
	mov.u64 	%rd480, %rd1;
$L__BB2_182:
	.pragma "nounroll";
	ld.global.nc.u32 	%r768, [%rd479];
	mad.wide.u32 	%rd325, %r768, %r213, %rd481;
	shr.u64 	%rd481, %rd325, 32;
	st.local.u32 	[%rd480], %rd325;
	add.s32 	%r1200, %r1200, 1;
	add.s64 	%rd480, %rd480, 4;
	add.s64 	%rd479, %rd479, 4;
	setp.ne.s32 	%p194, %r1200, 6;
	@%p194 bra 	$L__BB2_182;
	shr.u32 	%r769, %r212, 23;
	st.local.u32 	[%rd1+24], %rd481;
	and.b32  	%r216, %r769, 31;
	and.b32  	%r770, %r769, 224;
	add.s32 	%r771, %r770, -128;
	shr.u32 	%r772, %r771, 5;
	mul.wide.u32 	%rd326, %r772, 4;
	sub.s64 	%rd120, %rd1, %rd326;
	ld.local.u32 	%r1201, [%rd120+24];
	ld.local.u32 	%r1202, [%rd120+20];
	setp.eq.s32 	%p195, %r216, 0;
	@%p195 bra 	$L__BB2_185;
	shf.l.wrap.b32 	%r1201, %r1202, %r1201, %r216;
	ld.local.u32 	%r773, [%rd120+16];
	shf.l.wrap.b32 	%r1202, %r773, %r1202, %r216;
$L__BB2_185:
	shr.u32 	%r774, %r1201, 30;
	shf.l.wrap.b32 	%r775, %r1202, %r1201, 2;
	shl.b32 	%r776, %r1202, 2;
	shr.u32 	%r777, %r775, 31;
	add.s32 	%r778, %r777, %r774;
	neg.s32 	%r779, %r778;
	setp.lt.s32 	%p196, %r212, 0;
	selp.b32 	%r1203, %r779, %r778, %p196;
	xor.b32  	%r780, %r775, %r212;
	shr.s32 	%r781, %r775, 31;
	xor.b32  	%r782, %r781, %r775;
	xor.b32  	%r783, %r781, %r776;
	cvt.u64.u32 	%rd327, %r782;
	shl.b64 	%rd328, %rd327, 32;
	cvt.u64.u32 	%rd329, %r783;
	or.b64  	%rd330, %rd328, %rd329;
	cvt.rn.f64.s64 	%fd34, %rd330;
	mul.f64 	%fd35, %fd34, 0d3BF921FB54442D19;
	cvt.rn.f32.f64 	%f1107, %fd35;
	neg.f32 	%f1108, %f1107;
	setp.lt.s32 	%p197, %r780, 0;
	selp.f32 	%f2170, %f1108, %f1107, %p197;
$L__BB2_186:
	setp.ltu.f32 	%p198, %f153, 0f47CE4780;
	add.s32 	%r785, %r1203, 1;
	mul.rn.f32 	%f1110, %f2170, %f2170;
	and.b32  	%r786, %r1203, 1;
	setp.eq.b32 	%p199, %r786, 1;
	selp.f32 	%f1111, %f2170, 0f3F800000, %p199;
	fma.rn.f32 	%f1112, %f1110, %f1111, 0f00000000;
	fma.rn.f32 	%f1113, %f1110, 0f37CBAC00, 0fBAB607ED;
	selp.f32 	%f1114, 0fB94D4153, %f1113, %p199;
	selp.f32 	%f1115, 0f3C0885E4, 0f3D2AAABB, %p199;
	fma.rn.f32 	%f1116, %f1114, %f1110, %f1115;
	selp.f32 	%f1117, 0fBE2AAAA8, 0fBEFFFFFF, %p199;
	fma.rn.f32 	%f1118, %f1116, %f1110, %f1117;
	fma.rn.f32 	%f1119, %f1118, %f1112, %f1111;
	and.b32  	%r787, %r785, 2;
	setp.eq.s32 	%p200, %r787, 0;
	mov.f32 	%f1120, 0f00000000;
	sub.f32 	%f1121, %f1120, %f1119;
	selp.f32 	%f179, %f1119, %f1121, %p200;
	@%p198 bra 	$L__BB2_194;
	setp.neu.f32 	%p201, %f153, 0f7F800000;
	@%p201 bra 	$L__BB2_189;
	mov.f32 	%f1124, 0f00000000;
	mul.rn.f32 	%f2171, %f1, %f1124;
	mov.b32 	%r1207, 0;
	bra.uni 	$L__BB2_194;
$L__BB2_189:
	mov.b32 	%r225, %f1;
	shl.b32 	%r789, %r225, 8;
	or.b32  	%r226, %r789, -2147483648;
	mov.b64 	%rd484, 0;
	mov.b32 	%r1204, 0;
	mov.u64 	%rd482, __cudart_i2opi_f;
	mov.u64 	%rd483, %rd1;
$L__BB2_190:
	.pragma "nounroll";
	ld.global.nc.u32 	%r790, [%rd482];
	mad.wide.u32 	%rd333, %r790, %r226, %rd484;
	shr.u64 	%rd484, %rd333, 32;
	st.local.u32 	[%rd483], %rd333;
	add.s32 	%r1204, %r1204, 1;
	add.s64 	%rd483, %rd483, 4;
	add.s64 	%rd482, %rd482, 4;
	setp.ne.s32 	%p202, %r1204, 6;
	@%p202 bra 	$L__BB2_190;
	shr.u32 	%r791, %r225, 23;
	st.local.u32 	[%rd1+24], %rd484;
	and.b32  	%r229, %r791, 31;
	and.b32  	%r792, %r791, 224;
	add.s32 	%r793, %r792, -128;
	shr.u32 	%r794, %r793, 5;
	mul.wide.u32 	%rd334, %r794, 4;
	sub.s64 	%rd127, %rd1, %rd334;
	ld.local.u32 	%r1205, [%rd127+24];
	ld.local.u32 	%r1206, [%rd127+20];
	setp.eq.s32 	%p203, %r229, 0;
	@%p203 bra 	$L__BB2_193;
	shf.l.wrap.b32 	%r1205, %r1206, %r1205, %r229;
	ld.local.u32 	%r795, [%rd127+16];
	shf.l.wrap.b32 	%r1206, %r795, %r1206, %r229;
$L__BB2_193:
	shr.u32 	%r796, %r1205, 30;
	shf.l.wrap.b32 	%r797, %r1206, %r1205, 2;
	shl.b32 	%r798, %r1206, 2;
	shr.u32 	%r799, %r797, 31;
	add.s32 	%r800, %r799, %r796;
	neg.s32 	%r801, %r800;
	setp.lt.s32 	%p204, %r225, 0;
	selp.b32 	%r1207, %r801, %r800, %p204;
	xor.b32  	%r802, %r797, %r225;
	shr.s32 	%r803, %r797, 31;
	xor.b32  	%r804, %r803, %r797;
	xor.b32  	%r805, %r803, %r798;
	cvt.u64.u32 	%rd335, %r804;
	shl.b64 	%rd336, %rd335, 32;
	cvt.u64.u32 	%rd337, %r805;
	or.b64  	%rd338, %rd336, %rd337;
	cvt.rn.f64.s64 	%fd36, %rd338;
	mul.f64 	%fd37, %fd36, 0d3BF921FB54442D19;
	cvt.rn.f32.f64 	%f1122, %fd37;
	neg.f32 	%f1123, %f1122;
	setp.lt.s32 	%p205, %r802, 0;
	selp.f32 	%f2171, %f1123, %f1122, %p205;
$L__BB2_194:
	setp.eq.f32 	%p206, %f120, 0f00000000;
	mul.rn.f32 	%f1126, %f2171, %f2171;
	and.b32  	%r807, %r1207, 1;
	setp.eq.b32 	%p207, %r807, 1;
	selp.f32 	%f1127, 0f3F800000, %f2171, %p207;
	fma.rn.f32 	%f1128, %f1126, %f1127, 0f00000000;
	fma.rn.f32 	%f1129, %f1126, 0f37CBAC00, 0fBAB607ED;
	selp.f32 	%f1130, %f1129, 0fB94D4153, %p207;
	selp.f32 	%f1131, 0f3D2AAABB, 0f3C0885E4, %p207;
	fma.rn.f32 	%f1132, %f1130, %f1126, %f1131;
	selp.f32 	%f1133, 0fBEFFFFFF, 0fBE2AAAA8, %p207;
	fma.rn.f32 	%f1134, %f1132, %f1126, %f1133;
	fma.rn.f32 	%f1135, %f1134, %f1128, %f1127;
	and.b32  	%r808, %r1207, 2;
	setp.eq.s32 	%p208, %r808, 0;
	mov.f32 	%f2172, 0f00000000;
	sub.f32 	%f1136, %f2172, %f1135;
	selp.f32 	%f1137, %f1135, %f1136, %p208;
	fma.rn.f32 	%f1138, %f179, 0f00000000, %f1137;
	mul.f32 	%f1139, %f1137, 0f00000000;
	fma.rn.f32 	%f1140, %f179, 0f00000000, %f1139;
	mov.f32 	%f1141, 0f3F800000;
	sub.f32 	%f1142, %f1141, %f391;
	mul.f32 	%f1143, %f1142, %f144;
	fma.rn.f32 	%f1144, %f143, 0f00000000, %f1143;
	mul.f32 	%f1145, %f1142, %f145;
	fma.rn.f32 	%f1146, %f143, 0f00000000, %f1145;
	mul.f32 	%f1147, %f1142, %f147;
	fma.rn.f32 	%f1148, %f146, 0f00000000, %f1147;
	mul.f32 	%f1149, %f1142, %f148;
	fma.rn.f32 	%f1150, %f146, 0f00000000, %f1149;
	mul.f32 	%f1151, %f1142, %f149;
	mul.f32 	%f1152, %f1142, %f150;
	fma.rn.f32 	%f1153, %f149, 0f00000000, %f1152;
	mul.f32 	%f1154, %f1142, %f151;
	fma.rn.f32 	%f1155, %f149, 0f00000000, %f1154;
	mul.f32 	%f1156, %f391, %f161;
	mul.f32 	%f1157, %f391, %f162;
	fma.rn.f32 	%f1158, %f161, 0f00000000, %f1157;
	mul.f32 	%f1159, %f391, %f163;
	fma.rn.f32 	%f1160, %f161, 0f00000000, %f1159;
	mul.f32 	%f1161, %f391, %f173;
	mul.f32 	%f1162, %f391, %f174;
	fma.rn.f32 	%f1163, %f173, 0f00000000, %f1162;
	mul.f32 	%f1164, %f391, %f175;
	fma.rn.f32 	%f1165, %f173, 0f00000000, %f1164;
	mul.f32 	%f1166, %f391, %f1138;
	fma.rn.f32 	%f1167, %f179, 0f80000000, %f1166;
	mul.f32 	%f1168, %f391, %f1140;
	fma.rn.f32 	%f1169, %f179, 0f80000000, %f1168;
	fma.rn.f32 	%f183, %f1142, %f143, %f1156;
	add.f32 	%f184, %f1144, %f1158;
	add.f32 	%f185, %f1146, %f1160;
	fma.rn.f32 	%f186, %f1142, %f146, %f1161;
	add.f32 	%f187, %f1148, %f1163;
	add.f32 	%f188, %f1150, %f1165;
	mul.f32 	%f1170, %f391, %f179;
	sub.f32 	%f189, %f1151, %f1170;
	add.f32 	%f190, %f1153, %f1167;
	add.f32 	%f191, %f1155, %f1169;
	@%p206 bra 	$L__BB2_196;
	mul.f32 	%f1171, %f2162, 0f40400000;
	div.rn.f32 	%f2172, %f1171, %f120;
$L__BB2_196:
	setp.eq.f32 	%p209, %f120, 0f00000000;
	mov.f32 	%f2173, 0f00000000;
	@%p209 bra 	$L__BB2_198;
	add.f32 	%f1173, %f2164, %f2164;
	div.rn.f32 	%f2173, %f1173, %f120;
$L__BB2_198:
	setp.eq.f32 	%p210, %f120, 0f00000000;
	mul.f32 	%f1175, %f121, %f2173;
	mul.f32 	%f1176, %f2173, 0f00000000;
	fma.rn.f32 	%f1177, %f1175, 0f3F9BA11C, %f141;
	fma.rn.f32 	%f1178, %f1176, 0f3F9BA11C, %f141;
	mul.f32 	%f1179, %f121, %f2172;
	mul.f32 	%f1180, %f1179, 0f3F041A2F;
	sub.f32 	%f1181, %f134, %f1180;
	add.f32 	%f1182, %f1181, %f1177;
	mul.f32 	%f1183, %f2172, 0f00000000;
	mul.f32 	%f1184, %f1183, 0f3F041A2F;
	sub.f32 	%f1185, %f134, %f1184;
	add.f32 	%f1186, %f1185, %f1178;
	mul.f32 	%f196, %f142, 0f00000000;
	add.f32 	%f197, %f196, %f1182;
	add.f32 	%f198, %f196, %f1186;
	mov.f32 	%f2174, 0f00000000;
	@%p210 bra 	$L__BB2_200;
	mul.f32 	%f1187, %f2162, 0f40400000;
	div.rn.f32 	%f2174, %f1187, %f120;
$L__BB2_200:
	setp.eq.f32 	%p211, %f120, 0f00000000;
	mov.f32 	%f2175, 0f00000000;
	@%p211 bra 	$L__BB2_202;
	add.f32 	%f1189, %f2164, %f2164;
	div.rn.f32 	%f2175, %f1189, %f120;
$L__BB2_202:
	mul.f32 	%f1191, %f121, %f2175;
	mul.f32 	%f1192, %f2175, 0f00000000;
	fma.rn.f32 	%f1193, %f1191, 0f3F9BA11C, %f141;
	fma.rn.f32 	%f1194, %f1192, 0f3F9BA11C, %f141;
	mul.f32 	%f1195, %f121, %f2174;
	mul.f32 	%f1196, %f1195, 0f3F041A2F;
	sub.f32 	%f1197, %f134, %f1196;
	add.f32 	%f1198, %f1197, %f1193;
	mul.f32 	%f1199, %f2174, 0f00000000;
	mul.f32 	%f1200, %f1199, 0f3F041A2F;
	sub.f32 	%f1201, %f134, %f1200;
	add.f32 	%f1202, %f1201, %f1194;
	mul.f32 	%f1203, %f142, 0fBE4CCCCD;
	fma.rn.f32 	%f1204, %f1198, 0fBE4CCCCD, %f196;
	fma.rn.f32 	%f1205, %f1202, 0fBE4CCCCD, %f196;
	mul.f32 	%f203, %f142, %f1203;
	mul.f32 	%f1206, %f142, %f1204;
	fma.rn.f32 	%f204, %f1203, %f197, %f1206;
	mul.f32 	%f1207, %f142, %f1205;
	fma.rn.f32 	%f205, %f1203, %f198, %f1207;
	mul.f32 	%f1208, %f184, 0f00000000;
	fma.rn.f32 	%f1209, %f184, 0f00000000, %f1208;
	mul.f32 	%f1210, %f187, %f187;
	mul.f32 	%f1211, %f187, 0f00000000;
	fma.rn.f32 	%f1212, %f187, 0f00000000, %f1211;
	fma.rn.f32 	%f1213, %f184, %f184, %f1210;
	add.f32 	%f1214, %f1209, %f1212;
	mul.f32 	%f1215, %f190, 0f00000000;
	fma.rn.f32 	%f1216, %f190, 0f00000000, %f1215;
	fma.rn.f32 	%f206, %f190, %f190, %f1213;
	add.f32 	%f207, %f1214, %f1216;
	setp.leu.f32 	%p212, %f206, 0f00000000;
	mov.f32 	%f2176, 0f00000000;
	mov.f32 	%f2178, %f2176;
	@%p212 bra 	$L__BB2_209;
	abs.f32 	%f208, %f206;
	setp.eq.f32 	%p213, %f206, 0f3F800000;
	mov.f32 	%f2176, 0f3F800000;
	@%p213 bra 	$L__BB2_208;
	setp.num.f32 	%p214, %f208, %f208;
	@%p214 bra 	$L__BB2_206;
	mov.f32 	%f1273, 0fBF000000;
	add.rn.f32 	%f2176, %f206, %f1273;
	bra.uni 	$L__BB2_208;
$L__BB2_206:
	setp.lt.f32 	%p215, %f208, 0f00800000;
	mul.f32 	%f1218, %f208, 0f4B800000;
	selp.f32 	%f1219, %f1218, %f208, %p215;
	mov.b32 	%r809, %f1219;
	add.s32 	%r810, %r809, -1060439283;
	and.b32  	%r811, %r810, -8388608;
	sub.s32 	%r812, %r809, %r811;
	mov.b32 	%f1220, %r812;
	cvt.rn.f32.s32 	%f1221, %r811;
	selp.f32 	%f1222, 0fC1C00000, 0f00000000, %p215;
	fma.rn.f32 	%f1223, %f1221, 0f34000000, %f1222;
	add.f32 	%f1224, %f1220, 0fBF800000;
	add.f32 	%f1225, %f1220, 0f3F800000;
	rcp.approx.ftz.f32 	%f1226, %f1225;
	add.f32 	%f1227, %f1224, %f1224;
	mul.f32 	%f1228, %f1227, %f1226;
	mul.f32 	%f1229, %f1228, %f1228;
	neg.f32 	%f1230, %f1228;
	sub.f32 	%f1231, %f1224, %f1228;
	add.f32 	%f1232, %f1231, %f1231;
	fma.rn.f32 	%f1233, %f1230, %f1224, %f1232;
	mul.rn.f32 	%f1234, %f1226, %f1233;
	fma.rn.f32 	%f1235, %f1229, 0f3A2C32E4, 0f3B52E7DB;
	fma.rn.f32 	%f1236, %f1235, %f1229, 0f3C93BB73;
	fma.rn.f32 	%f1237, %f1236, %f1229, 0f3DF6384F;
	mul.rn.f32 	%f1238, %f1237, %f1229;
	fma.rn.f32 	%f1239, %f1228, 0f3FB8AA3B, %f1223;
	mul.f32 	%f1240, %f1238, 0f40400000;
	sub.f32 	%f1241, %f1223, %f1239;
	fma.rn.f32 	%f1242, %f1228, 0f3FB8AA3B, %f1241;
	fma.rn.f32 	%f1243, %f1234, 0f3FB8AA3B, %f1242;
	fma.rn.f32 	%f1244, %f1228, 0f32A55E34, %f1243;
	fma.rn.f32 	%f1245, %f1240, %f1234, %f1244;
	fma.rn.f32 	%f1246, %f1238, %f1228, %f1245;
	add.rn.f32 	%f1247, %f1239, %f1246;
	mov.f32 	%f1248, 0fBF000000;
	mul.rn.f32 	%f1249, %f1247, %f1248;
	cvt.rni.f32.f32 	%f1250, %f1249;
	sub.f32 	%f1251, %f1249, %f1250;
	neg.f32 	%f1252, %f1249;
	fma.rn.f32 	%f1253, %f1247, 0fBF000000, %f1252;
	neg.f32 	%f1254, %f1239;
	add.rn.f32 	%f1255, %f1247, %f1254;
	neg.f32 	%f1256, %f1255;
	add.rn.f32 	%f1257, %f1246, %f1256;
	fma.rn.f32 	%f1258, %f1257, 0fBF000000, %f1253;
	add.f32 	%f1259, %f1251, %f1258;
	setp.gt.f32 	%p216, %f1250, 0f00000000;
	selp.b32 	%r813, 0, -2097152000, %p216;
	setp.neu.f32 	%p217, %f208, 0f7F800000;
	setp.lt.f32 	%p218, %f1249, 0f00000000;
	selp.f32 	%f1260, 0f00000000, 0f7F800000, %p218;
	abs.f32 	%f1261, %f1249;
	setp.gt.f32 	%p219, %f1261, 0f43180000;
	cvt.rzi.s32.f32 	%r814, %f1250;
	shl.b32 	%r815, %r814, 23;
	sub.s32 	%r816, %r815, %r813;
	mov.b32 	%f1262, %r816;
	add.s32 	%r817, %r813, 2130706432;
	mov.b32 	%f1263, %r817;
	fma.rn.f32 	%f1264, %f1259, 0f391FCB8E, 0f3AAF85ED;
	fma.rn.f32 	%f1265, %f1264, %f1259, 0f3C1D9856;
	fma.rn.f32 	%f1266, %f1265, %f1259, 0f3D6357BB;
	fma.rn.f32 	%f1267, %f1266, %f1259, 0f3E75FDEC;
	fma.rn.f32 	%f1268, %f1267, %f1259, 0f3F317218;
	fma.rn.f32 	%f1269, %f1268, %f1259, 0f3F800000;
	mul.f32 	%f1270, %f1269, %f1263;
	mul.f32 	%f1271, %f1270, %f1262;
	selp.f32 	%f2176, %f1260, %f1271, %p219;
	@%p217 bra 	$L__BB2_208;
	add.f32 	%f1272, %f206, %f206;
	mov.b32 	%r818, %f1272;
	and.b32  	%r819, %r818, 2147483647;
	xor.b32  	%r820, %r819, 2139095040;
	mov.b32 	%f2176, %r820;
$L__BB2_208:
	mul.f32 	%f1274, %f2176, 0fBF000000;
	div.rn.f32 	%f1275, %f1274, %f206;
	mul.f32 	%f2178, %f207, %f1275;
$L__BB2_209:
	mul.f32 	%f216, %f184, %f2176;
	mul.f32 	%f1277, %f184, %f2178;
	fma.rn.f32 	%f217, %f2176, 0f00000000, %f1277;
	mul.f32 	%f218, %f187, %f2176;
	mul.f32 	%f1278, %f187, %f2178;
	fma.rn.f32 	%f219, %f2176, 0f00000000, %f1278;
	mul.f32 	%f220, %f190, %f2176;
	mul.f32 	%f1279, %f190, %f2178;
	fma.rn.f32 	%f221, %f2176, 0f00000000, %f1279;
	mul.f32 	%f1280, %f185, 0f00000000;
	fma.rn.f32 	%f1281, %f185, 0f00000000, %f1280;
	mul.f32 	%f1282, %f188, %f188;
	mul.f32 	%f1283, %f188, 0f00000000;
	fma.rn.f32 	%f1284, %f188, 0f00000000, %f1283;
	fma.rn.f32 	%f1285, %f185, %f185, %f1282;
	add.f32 	%f1286, %f1281, %f1284;
	mul.f32 	%f1287, %f191, 0f00000000;
	fma.rn.f32 	%f1288, %f191, 0f00000000, %f1287;
	fma.rn.f32 	%f222, %f191, %f191, %f1285;
	add.f32 	%f223, %f1286, %f1288;
	setp.leu.f32 	%p220, %f222, 0f00000000;
	mov.f32 	%f2179, 0f00000000;
	mov.f32 	%f2181, %f2179;
	@%p220 bra 	$L__BB2_216;
	abs.f32 	%f224, %f222;
	setp.eq.f32 	%p221, %f222, 0f3F800000;
	mov.f32 	%f2179, 0f3F800000;
	@%p221 bra 	$L__BB2_215;
	setp.num.f32 	%p222, %f224, %f224;
	@%p222 bra 	$L__BB2_213;
	mov.f32 	%f1345, 0fBF000000;
	add.rn.f32 	%f2179, %f222, %f1345;
	bra.uni 	$L__BB2_215;
$L__BB2_213:
	setp.lt.f32 	%p223, %f224, 0f00800000;
	mul.f32 	%f1290, %f224, 0f4B800000;
	selp.f32 	%f1291, %f1290, %f224, %p223;
	mov.b32 	%r821, %f1291;
	add.s32 	%r822, %r821, -1060439283;
	and.b32  	%r823, %r822, -8388608;
	sub.s32 	%r824, %r821, %r823;
	mov.b32 	%f1292, %r824;
	cvt.rn.f32.s32 	%f1293, %r823;
	selp.f32 	%f1294, 0fC1C00000, 0f00000000, %p223;
	fma.rn.f32 	%f1295, %f1293, 0f34000000, %f1294;
	add.f32 	%f1296, %f1292, 0fBF800000;
	add.f32 	%f1297, %f1292, 0f3F800000;
	rcp.approx.ftz.f32 	%f1298, %f1297;
	add.f32 	%f1299, %f1296, %f1296;
	mul.f32 	%f1300, %f1299, %f1298;
	mul.f32 	%f1301, %f1300, %f1300;
	neg.f32 	%f1302, %f1300;
	sub.f32 	%f1303, %f1296, %f1300;
	add.f32 	%f1304, %f1303, %f1303;
	fma.rn.f32 	%f1305, %f1302, %f1296, %f1304;
	mul.rn.f32 	%f1306, %f1298, %f1305;
	fma.rn.f32 	%f1307, %f1301, 0f3A2C32E4, 0f3B52E7DB;
	fma.rn.f32 	%f1308, %f1307, %f1301, 0f3C93BB73;
	fma.rn.f32 	%f1309, %f1308, %f1301, 0f3DF6384F;
	mul.rn.f32 	%f1310, %f1309, %f1301;
	fma.rn.f32 	%f1311, %f1300, 0f3FB8AA3B, %f1295;
	mul.f32 	%f1312, %f1310, 0f40400000;
	sub.f32 	%f1313, %f1295, %f1311;
	fma.rn.f32 	%f1314, %f1300, 0f3FB8AA3B, %f1313;
	fma.rn.f32 	%f1315, %f1306, 0f3FB8AA3B, %f1314;
	fma.rn.f32 	%f1316, %f1300, 0f32A55E34, %f1315;
	fma.rn.f32 	%f1317, %f1312, %f1306, %f1316;
	fma.rn.f32 	%f1318, %f1310, %f1300, %f1317;
	add.rn.f32 	%f1319, %f1311, %f1318;
	mov.f32 	%f1320, 0fBF000000;
	mul.rn.f32 	%f1321, %f1319, %f1320;
	cvt.rni.f32.f32 	%f1322, %f1321;
	sub.f32 	%f1323, %f1321, %f1322;
	neg.f32 	%f1324, %f1321;
	fma.rn.f32 	%f1325, %f1319, 0fBF000000, %f1324;
	neg.f32 	%f1326, %f1311;
	add.rn.f32 	%f1327, %f1319, %f1326;
	neg.f32 	%f1328, %f1327;
	add.rn.f32 	%f1329, %f1318, %f1328;
	fma.rn.f32 	%f1330, %f1329, 0fBF000000, %f1325;
	add.f32 	%f1331, %f1323, %f1330;
	setp.gt.f32 	%p224, %f1322, 0f00000000;
	selp.b32 	%r825, 0, -2097152000, %p224;
	setp.neu.f32 	%p225, %f224, 0f7F800000;
	setp.lt.f32 	%p226, %f1321, 0f00000000;
	selp.f32 	%f1332, 0f00000000, 0f7F800000, %p226;
	abs.f32 	%f1333, %f1321;
	setp.gt.f32 	%p227, %f1333, 0f43180000;
	cvt.rzi.s32.f32 	%r826, %f1322;
	shl.b32 	%r827, %r826, 23;
	sub.s32 	%r828, %r827, %r825;
	mov.b32 	%f1334, %r828;
	add.s32 	%r829, %r825, 2130706432;
	mov.b32 	%f1335, %r829;
	fma.rn.f32 	%f1336, %f1331, 0f391FCB8E, 0f3AAF85ED;
	fma.rn.f32 	%f1337, %f1336, %f1331, 0f3C1D9856;
	fma.rn.f32 	%f1338, %f1337, %f1331, 0f3D6357BB;
	fma.rn.f32 	%f1339, %f1338, %f1331, 0f3E75FDEC;
	fma.rn.f32 	%f1340, %f1339, %f1331, 0f3F317218;
	fma.rn.f32 	%f1341, %f1340, %f1331, 0f3F800000;
	mul.f32 	%f1342, %f1341, %f1335;
	mul.f32 	%f1343, %f1342, %f1334;
	selp.f32 	%f2179, %f1332, %f1343, %p227;
	@%p225 bra 	$L__BB2_215;
	add.f32 	%f1344, %f222, %f222;
	mov.b32 	%r830, %f1344;
	and.b32  	%r831, %r830, 2147483647;
	xor.b32  	%r832, %r831, 2139095040;
	mov.b32 	%f2179, %r832;
$L__BB2_215:
	mul.f32 	%f1346, %f2179, 0fBF000000;
	div.rn.f32 	%f1347, %f1346, %f222;
	mul.f32 	%f2181, %f223, %f1347;
$L__BB2_216:
	mul.f32 	%f1349, %f185, %f2179;
	mul.f32 	%f1350, %f185, %f2181;
	fma.rn.f32 	%f1351, %f2179, 0f00000000, %f1350;
	mul.f32 	%f1352, %f188, %f2179;
	mul.f32 	%f1353, %f188, %f2181;
	fma.rn.f32 	%f1354, %f2179, 0f00000000, %f1353;
	mul.f32 	%f1355, %f191, %f2179;
	mul.f32 	%f1356, %f191, %f2181;
	fma.rn.f32 	%f1357, %f2179, 0f00000000, %f1356;
	mul.f32 	%f232, %f203, 0f00000000;
	add.f32 	%f233, %f232, %f204;
	add.f32 	%f234, %f232, %f205;
	mul.f32 	%f1358, %f218, %f1355;
	mul.f32 	%f1359, %f218, %f1357;
	fma.rn.f32 	%f1360, %f219, %f1355, %f1359;
	mul.f32 	%f1361, %f220, %f1352;
	mul.f32 	%f1362, %f220, %f1354;
	fma.rn.f32 	%f1363, %f221, %f1352, %f1362;
	sub.f32 	%f235, %f1358, %f1361;
	sub.f32 	%f236, %f1360, %f1363;
	mul.f32 	%f1364, %f220, %f1349;
	mul.f32 	%f1365, %f220, %f1351;
	fma.rn.f32 	%f1366, %f221, %f1349, %f1365;
	mul.f32 	%f1367, %f216, %f1355;
	mul.f32 	%f1368, %f216, %f1357;
	fma.rn.f32 	%f1369, %f217, %f1355, %f1368;
	sub.f32 	%f237, %f1364, %f1367;
	sub.f32 	%f238, %f1366, %f1369;
	mul.f32 	%f1370, %f216, %f1352;
	mul.f32 	%f1371, %f216, %f1354;
	fma.rn.f32 	%f1372, %f217, %f1352, %f1371;
	mul.f32 	%f1373, %f218, %f1349;
	mul.f32 	%f1374, %f218, %f1351;
	fma.rn.f32 	%f1375, %f219, %f1349, %f1374;
	sub.f32 	%f239, %f1370, %f1373;
	sub.f32 	%f240, %f1372, %f1375;
	mul.f32 	%f1376, %f235, %f236;
	fma.rn.f32 	%f1377, %f235, %f236, %f1376;
	mul.f32 	%f1378, %f237, %f237;
	mul.f32 	%f1379, %f237, %f238;
	fma.rn.f32 	%f1380, %f237, %f238, %f1379;
	fma.rn.f32 	%f1381, %f235, %f235, %f1378;
	add.f32 	%f1382, %f1377, %f1380;
	mul.f32 	%f1383, %f239, %f240;
	fma.rn.f32 	%f1384, %f239, %f240, %f1383;
	fma.rn.f32 	%f241, %f239, %f239, %f1381;
	add.f32 	%f242, %f1384, %f1382;
	setp.leu.f32 	%p228, %f241, 0f00000000;
	mov.f32 	%f2182, 0f00000000;
	mov.f32 	%f2184, %f2182;
	@%p228 bra 	$L__BB2_223;
	abs.f32 	%f243, %f241;
	setp.eq.f32 	%p229, %f241, 0f3F800000;
	mov.f32 	%f2182, 0f3F800000;
	@%p229 bra 	$L__BB2_222;
	setp.num.f32 	%p230, %f243, %f243;
	@%p230 bra 	$L__BB2_220;
	mov.f32 	%f1441, 0fBF000000;
	add.rn.f32 	%f2182, %f241, %f1441;
	bra.uni 	$L__BB2_222;
$L__BB2_220:
	setp.lt.f32 	%p231, %f243, 0f00800000;
	mul.f32 	%f1386, %f243, 0f4B800000;
	selp.f32 	%f1387, %f1386, %f243, %p231;
	mov.b32 	%r833, %f1387;
	add.s32 	%r834, %r833, -1060439283;
	and.b32  	%r835, %r834, -8388608;
	sub.s32 	%r836, %r833, %r835;
	mov.b32 	%f1388, %r836;
	cvt.rn.f32.s32 	%f1389, %r835;
	selp.f32 	%f1390, 0fC1C00000, 0f00000000, %p231;
	fma.rn.f32 	%f1391, %f1389, 0f34000000, %f1390;
	add.f32 	%f1392, %f1388, 0fBF800000;
	add.f32 	%f1393, %f1388, 0f3F800000;
	rcp.approx.ftz.f32 	%f1394, %f1393;
	add.f32 	%f1395, %f1392, %f1392;
	mul.f32 	%f1396, %f1395, %f1394;
	mul.f32 	%f1397, %f1396, %f1396;
	neg.f32 	%f1398, %f1396;
	sub.f32 	%f1399, %f1392, %f1396;
	add.f32 	%f1400, %f1399, %f1399;
	fma.rn.f32 	%f1401, %f1398, %f1392, %f1400;
	mul.rn.f32 	%f1402, %f1394, %f1401;
	fma.rn.f32 	%f1403, %f1397, 0f3A2C32E4, 0f3B52E7DB;
	fma.rn.f32 	%f1404, %f1403, %f1397, 0f3C93BB73;
	fma.rn.f32 	%f1405, %f1404, %f1397, 0f3DF6384F;
	mul.rn.f32 	%f1406, %f1405, %f1397;
	fma.rn.f32 	%f1407, %f1396, 0f3FB8AA3B, %f1391;
	mul.f32 	%f1408, %f1406, 0f40400000;
	sub.f32 	%f1409, %f1391, %f1407;
	fma.rn.f32 	%f1410, %f1396, 0f3FB8AA3B, %f1409;
	fma.rn.f32 	%f1411, %f1402, 0f3FB8AA3B, %f1410;
	fma.rn.f32 	%f1412, %f1396, 0f32A55E34, %f1411;
	fma.rn.f32 	%f1413, %f1408, %f1402, %f1412;
	fma.rn.f32 	%f1414, %f1406, %f1396, %f1413;
	add.rn.f32 	%f1415, %f1407, %f1414;
	mov.f32 	%f1416, 0fBF000000;
	mul.rn.f32 	%f1417, %f1415, %f1416;
	cvt.rni.f32.f32 	%f1418, %f1417;
	sub.f32 	%f1419, %f1417, %f1418;
	neg.f32 	%f1420, %f1417;
	fma.rn.f32 	%f1421, %f1415, 0fBF000000, %f1420;
	neg.f32 	%f1422, %f1407;
	add.rn.f32 	%f1423, %f1415, %f1422;
	neg.f32 	%f1424, %f1423;
	add.rn.f32 	%f1425, %f1414, %f1424;
	fma.rn.f32 	%f1426, %f1425, 0fBF000000, %f1421;
	add.f32 	%f1427, %f1419, %f1426;
	setp.gt.f32 	%p232, %f1418, 0f00000000;
	selp.b32 	%r837, 0, -2097152000, %p232;
	setp.neu.f32 	%p233, %f243, 0f7F800000;
	setp.lt.f32 	%p234, %f1417, 0f00000000;
	selp.f32 	%f1428, 0f00000000, 0f7F800000, %p234;
	abs.f32 	%f1429, %f1417;
	setp.gt.f32 	%p235, %f1429, 0f43180000;
	cvt.rzi.s32.f32 	%r838, %f1418;
	shl.b32 	%r839, %r838, 23;
	sub.s32 	%r840, %r839, %r837;
	mov.b32 	%f1430, %r840;
	add.s32 	%r841, %r837, 2130706432;
	mov.b32 	%f1431, %r841;
	fma.rn.f32 	%f1432, %f1427, 0f391FCB8E, 0f3AAF85ED;
	fma.rn.f32 	%f1433, %f1432, %f1427, 0f3C1D9856;
	fma.rn.f32 	%f1434, %f1433, %f1427, 0f3D6357BB;
	fma.rn.f32 	%f1435, %f1434, %f1427, 0f3E75FDEC;
	fma.rn.f32 	%f1436, %f1435, %f1427, 0f3F317218;
	fma.rn.f32 	%f1437, %f1436, %f1427, 0f3F800000;
	mul.f32 	%f1438, %f1437, %f1431;
	mul.f32 	%f1439, %f1438, %f1430;
	selp.f32 	%f2182, %f1428, %f1439, %p235;
	@%p233 bra 	$L__BB2_222;
	add.f32 	%f1440, %f241, %f241;
	mov.b32 	%r842, %f1440;
	and.b32  	%r843, %r842, 2147483647;
	xor.b32  	%r844, %r843, 2139095040;
	mov.b32 	%f2182, %r844;
$L__BB2_222:
	mul.f32 	%f1442, %f2182, 0fBF000000;
	div.rn.f32 	%f1443, %f1442, %f241;
	mul.f32 	%f2184, %f242, %f1443;
$L__BB2_223:
	mul.f32 	%f1445, %f235, %f2182;
	mul.f32 	%f1446, %f235, %f2184;
	fma.rn.f32 	%f1447, %f236, %f2182, %f1446;
	mul.f32 	%f1448, %f237, %f2182;
	mul.f32 	%f1449, %f237, %f2184;
	fma.rn.f32 	%f1450, %f238, %f2182, %f1449;
	mul.f32 	%f1451, %f239, %f2182;
	mul.f32 	%f1452, %f239, %f2184;
	fma.rn.f32 	%f1453, %f240, %f2182, %f1452;
	mul.f32 	%f251, %f203, %f1445;
	mul.f32 	%f1456, %f203, %f1447;
	fma.rn.f32 	%f252, %f233, %f1445, %f1456;
	fma.rn.f32 	%f253, %f234, %f1445, %f1456;
	mul.f32 	%f254, %f203, %f1448;
	mul.f32 	%f1457, %f203, %f1450;
	fma.rn.f32 	%f255, %f233, %f1448, %f1457;
	fma.rn.f32 	%f256, %f234, %f1448, %f1457;
	mul.f32 	%f257, %f203, %f1451;
	mul.f32 	%f1458, %f203, %f1453;
	fma.rn.f32 	%f258, %f233, %f1451, %f1458;
	fma.rn.f32 	%f259, %f234, %f1451, %f1458;
	fma.rn.f32 	%f260, %f205, 0f3F8CCCCD, %f232;
	mul.f32 	%f1459, %f220, %f254;
	mul.f32 	%f1460, %f220, %f255;
	fma.rn.f32 	%f1461, %f221, %f254, %f1460;
	mul.f32 	%f1462, %f218, %f257;
	mul.f32 	%f1463, %f218, %f258;
	fma.rn.f32 	%f1464, %f219, %f257, %f1463;
	sub.f32 	%f1465, %f1459, %f1462;
	sub.f32 	%f261, %f1461, %f1464;
	mul.f32 	%f1466, %f216, %f257;
	mul.f32 	%f1467, %f220, %f251;
	sub.f32 	%f1468, %f1466, %f1467;
	mul.f32 	%f1469, %f218, %f251;
	mul.f32 	%f1470, %f218, %f252;
	fma.rn.f32 	%f1471, %f219, %f251, %f1470;
	mul.f32 	%f1472, %f218, %f253;
	fma.rn.f32 	%f1473, %f219, %f251, %f1472;
	mul.f32 	%f1474, %f216, %f254;
	mul.f32 	%f1475, %f216, %f255;
	fma.rn.f32 	%f1476, %f217, %f254, %f1475;
	mul.f32 	%f1477, %f216, %f256;
	fma.rn.f32 	%f1478, %f217, %f254, %f1477;
	sub.f32 	%f1479, %f1469, %f1474;
	sub.f32 	%f262, %f1471, %f1476;
	sub.f32 	%f263, %f1473, %f1478;
	mul.f32 	%f1480, %f1468, %f1468;
	fma.rn.f32 	%f1481, %f1465, %f1465, %f1480;
	fma.rn.f32 	%f264, %f1479, %f1479, %f1481;
	setp.leu.f32 	%p236, %f264, 0f00000000;
	mov.f32 	%f2185, 0f00000000;
	mov.f32 	%f2187, %f2185;
	mov.f32 	%f2188, %f2185;
	@%p236 bra 	$L__BB2_230;
	setp.eq.f32 	%p237, %f264, 0f3F800000;
	mov.f32 	%f2185, 0f3F800000;
	@%p237 bra 	$L__BB2_229;
	abs.f32 	%f1483, %f264;
	setp.num.f32 	%p238, %f1483, %f1483;
	@%p238 bra 	$L__BB2_227;
	mov.f32 	%f1540, 0fBF000000;
	add.rn.f32 	%f2185, %f264, %f1540;
	bra.uni 	$L__BB2_229;
$L__BB2_227:
	setp.lt.f32 	%p239, %f1483, 0f00800000;
	mul.f32 	%f1485, %f1483, 0f4B800000;
	selp.f32 	%f1486, %f1485, %f1483, %p239;
	mov.b32 	%r845, %f1486;
	add.s32 	%r846, %r845, -1060439283;
	and.b32  	%r847, %r846, -8388608;
	sub.s32 	%r848, %r845, %r847;
	mov.b32 	%f1487, %r848;
	cvt.rn.f32.s32 	%f1488, %r847;
	selp.f32 	%f1489, 0fC1C00000, 0f00000000, %p239;
	fma.rn.f32 	%f1490, %f1488, 0f34000000, %f1489;
	add.f32 	%f1491, %f1487, 0fBF800000;
	add.f32 	%f1492, %f1487, 0f3F800000;
	rcp.approx.ftz.f32 	%f1493, %f1492;
	add.f32 	%f1494, %f1491, %f1491;
	mul.f32 	%f1495, %f1494, %f1493;
	mul.f32 	%f1496, %f1495, %f1495;
	neg.f32 	%f1497, %f1495;
	sub.f32 	%f1498, %f1491, %f1495;
	add.f32 	%f1499, %f1498, %f1498;
	fma.rn.f32 	%f1500, %f1497, %f1491, %f1499;
	mul.rn.f32 	%f1501, %f1493, %f1500;
	fma.rn.f32 	%f1502, %f1496, 0f3A2C32E4, 0f3B52E7DB;
	fma.rn.f32 	%f1503, %f1502, %f1496, 0f3C93BB73;
	fma.rn.f32 	%f1504, %f1503, %f1496, 0f3DF6384F;
	mul.rn.f32 	%f1505, %f1504, %f1496;
	fma.rn.f32 	%f1506, %f1495, 0f3FB8AA3B, %f1490;
	mul.f32 	%f1507, %f1505, 0f40400000;
	sub.f32 	%f1508, %f1490, %f1506;
	fma.rn.f32 	%f1509, %f1495, 0f3FB8AA3B, %f1508;
	fma.rn.f32 	%f1510, %f1501, 0f3FB8AA3B, %f1509;
	fma.rn.f32 	%f1511, %f1495, 0f32A55E34, %f1510;
	fma.rn.f32 	%f1512, %f1507, %f1501, %f1511;
	fma.rn.f32 	%f1513, %f1505, %f1495, %f1512;
	add.rn.f32 	%f1514, %f1506, %f1513;
	mov.f32 	%f1515, 0fBF000000;
	mul.rn.f32 	%f1516, %f1514, %f1515;
	cvt.rni.f32.f32 	%f1517, %f1516;
	sub.f32 	%f1518, %f1516, %f1517;
	neg.f32 	%f1519, %f1516;
	fma.rn.f32 	%f1520, %f1514, 0fBF000000, %f1519;
	neg.f32 	%f1521, %f1506;
	add.rn.f32 	%f1522, %f1514, %f1521;
	neg.f32 	%f1523, %f1522;
	add.rn.f32 	%f1524, %f1513, %f1523;
	fma.rn.f32 	%f1525, %f1524, 0fBF000000, %f1520;
	add.f32 	%f1526, %f1518, %f1525;
	setp.gt.f32 	%p240, %f1517, 0f00000000;
	selp.b32 	%r849, 0, -2097152000, %p240;
	setp.neu.f32 	%p241, %f1483, 0f7F800000;
	setp.lt.f32 	%p242, %f1516, 0f00000000;
	selp.f32 	%f1527, 0f00000000, 0f7F800000, %p242;
	abs.f32 	%f1528, %f1516;
	setp.gt.f32 	%p243, %f1528, 0f43180000;
	cvt.rzi.s32.f32 	%r850, %f1517;
	shl.b32 	%r851, %r850, 23;
	sub.s32 	%r852, %r851, %r849;
	mov.b32 	%f1529, %r852;
	add.s32 	%r853, %r849, 2130706432;
	mov.b32 	%f1530, %r853;
	fma.rn.f32 	%f1531, %f1526, 0f391FCB8E, 0f3AAF85ED;
	fma.rn.f32 	%f1532, %f1531, %f1526, 0f3C1D9856;
	fma.rn.f32 	%f1533, %f1532, %f1526, 0f3D6357BB;
	fma.rn.f32 	%f1534, %f1533, %f1526, 0f3E75FDEC;
	fma.rn.f32 	%f1535, %f1534, %f1526, 0f3F317218;
	fma.rn.f32 	%f1536, %f1535, %f1526, 0f3F800000;
	mul.f32 	%f1537, %f1536, %f1530;
	mul.f32 	%f1538, %f1537, %f1529;
	selp.f32 	%f2185, %f1527, %f1538, %p243;
	@%p241 bra 	$L__BB2_229;
	add.f32 	%f1539, %f264, %f264;
	mov.b32 	%r854, %f1539;
	and.b32  	%r855, %r854, 2147483647;
	xor.b32  	%r856, %r855, 2139095040;
	mov.b32 	%f2185, %r856;
$L__BB2_229:
	mul.f32 	%f1541, %f2185, 0fBF000000;
	div.rn.f32 	%f1542, %f1541, %f264;
	mul.f32 	%f1546, %f1479, %f262;
	fma.rn.f32 	%f1547, %f1479, %f262, %f1546;
	mul.f32 	%f1549, %f218, %f257;
	sub.f32 	%f1550, %f1459, %f1549;
	mul.f32 	%f1551, %f1550, %f261;
	fma.rn.f32 	%f1552, %f1550, %f261, %f1551;
	mul.f32 	%f1553, %f216, %f257;
	mul.f32 	%f1554, %f220, %f251;
	sub.f32 	%f1555, %f1553, %f1554;
	mul.f32 	%f1556, %f216, %f258;
	fma.rn.f32 	%f1557, %f217, %f257, %f1556;
	mul.f32 	%f1558, %f220, %f252;
	fma.rn.f32 	%f1559, %f221, %f251, %f1558;
	sub.f32 	%f1560, %f1557, %f1559;
	mul.f32 	%f1561, %f1555, %f1560;
	fma.rn.f32 	%f1562, %f1555, %f1560, %f1561;
	add.f32 	%f1563, %f1552, %f1562;
	add.f32 	%f1564, %f1547, %f1563;
	mul.f32 	%f2187, %f1564, %f1542;
	mul.f32 	%f1565, %f1479, %f263;
	fma.rn.f32 	%f1566, %f1479, %f263, %f1565;
	mul.f32 	%f1567, %f220, %f256;
	fma.rn.f32 	%f1568, %f221, %f254, %f1567;
	mul.f32 	%f1569, %f218, %f259;
	fma.rn.f32 	%f1570, %f219, %f257, %f1569;
	sub.f32 	%f1571, %f1568, %f1570;
	mul.f32 	%f1572, %f1550, %f1571;
	fma.rn.f32 	%f1573, %f1550, %f1571, %f1572;
	mul.f32 	%f1574, %f216, %f259;
	fma.rn.f32 	%f1575, %f217, %f257, %f1574;
	mul.f32 	%f1576, %f220, %f253;
	fma.rn.f32 	%f1577, %f221, %f251, %f1576;
	sub.f32 	%f1578, %f1575, %f1577;
	mul.f32 	%f1579, %f1555, %f1578;
	fma.rn.f32 	%f1580, %f1555, %f1578, %f1579;
	add.f32 	%f1581, %f1573, %f1580;
	add.f32 	%f1582, %f1566, %f1581;
	mul.f32 	%f2188, %f1582, %f1542;
$L__BB2_230:
	mul.f32 	%f1583, %f142, 0fBE4CCCCD;
	mul.f32 	%f1584, %f142, %f1583;
	mul.f32 	%f1585, %f1584, 0f3F8CCCCD;
	mul.f32 	%f1586, %f220, %f254;
	mul.f32 	%f1587, %f218, %f257;
	sub.f32 	%f1588, %f1586, %f1587;
	mul.f32 	%f1589, %f1588, %f2185;
	mul.f32 	%f1590, %f1588, %f2187;
	fma.rn.f32 	%f1591, %f261, %f2185, %f1590;
	mul.f32 	%f1592, %f1588, %f2188;
	mul.f32 	%f1593, %f220, %f256;
	fma.rn.f32 	%f1594, %f221, %f254, %f1593;
	mul.f32 	%f1595, %f218, %f259;
	fma.rn.f32 	%f1596, %f219, %f257, %f1595;
	sub.f32 	%f1597, %f1594, %f1596;
	fma.rn.f32 	%f1598, %f1597, %f2185, %f1592;
	mul.f32 	%f1599, %f216, %f257;
	mul.f32 	%f1600, %f220, %f251;
	sub.f32 	%f1601, %f1599, %f1600;
	mul.f32 	%f1602, %f1601, %f2185;
	mul.f32 	%f1603, %f1601, %f2187;
	mul.f32 	%f1604, %f216, %f258;
	fma.rn.f32 	%f1605, %f217, %f257, %f1604;
	mul.f32 	%f1606, %f220, %f252;
	fma.rn.f32 	%f1607, %f221, %f251, %f1606;
	sub.f32 	%f1608, %f1605, %f1607;
	fma.rn.f32 	%f1609, %f1608, %f2185, %f1603;
	mul.f32 	%f1610, %f1601, %f2188;
	mul.f32 	%f1611, %f216, %f259;
	fma.rn.f32 	%f1612, %f217, %f257, %f1611;
	mul.f32 	%f1613, %f220, %f253;
	fma.rn.f32 	%f1614, %f221, %f251, %f1613;
	sub.f32 	%f1615, %f1612, %f1614;
	fma.rn.f32 	%f1616, %f1615, %f2185, %f1610;
	mul.f32 	%f1617, %f218, %f251;
	mul.f32 	%f1618, %f216, %f254;
	sub.f32 	%f1619, %f1617, %f1618;
	mul.f32 	%f1620, %f1619, %f2185;
	mul.f32 	%f1621, %f1619, %f2187;
	fma.rn.f32 	%f1622, %f262, %f2185, %f1621;
	mul.f32 	%f1623, %f1619, %f2188;
	fma.rn.f32 	%f1624, %f263, %f2185, %f1623;
	mul.f32 	%f274, %f1585, %f1589;
	mul.f32 	%f1625, %f204, 0f3F8CCCCD;
	fma.rn.f32 	%f1626, %f1584, 0f00000000, %f1625;
	mul.f32 	%f1627, %f1585, %f1591;
	fma.rn.f32 	%f275, %f1626, %f1589, %f1627;
	mul.f32 	%f1628, %f1585, %f1598;
	fma.rn.f32 	%f276, %f260, %f1589, %f1628;
	mul.f32 	%f277, %f1585, %f1602;
	mul.f32 	%f1629, %f1585, %f1609;
	fma.rn.f32 	%f278, %f1626, %f1602, %f1629;
	mul.f32 	%f1630, %f1585, %f1616;
	fma.rn.f32 	%f279, %f260, %f1602, %f1630;
	mul.f32 	%f280, %f1585, %f1620;
	mul.f32 	%f1631, %f1585, %f1622;
	fma.rn.f32 	%f281, %f1626, %f1620, %f1631;
	mul.f32 	%f1632, %f1585, %f1624;
	fma.rn.f32 	%f282, %f260, %f1620, %f1632;
	mul.f32 	%f1633, %f204, 0f00000000;
	mov.f32 	%f1634, 0f00000000;
	sub.f32 	%f1635, %f1634, %f1633;
	mul.f32 	%f283, %f204, %f216;
	mul.f32 	%f1636, %f204, %f217;
	fma.rn.f32 	%f284, %f1635, %f216, %f1636;
	mul.f32 	%f285, %f204, %f218;
	mul.f32 	%f1637, %f204, %f219;
	fma.rn.f32 	%f286, %f1635, %f218, %f1637;
	mul.f32 	%f287, %f204, %f220;
	mul.f32 	%f1638, %f204, %f221;
	fma.rn.f32 	%f288, %f1635, %f220, %f1638;
	mul.f32 	%f1639, %f388, 0f3FA2F984;
	abs.f32 	%f2191, %f1639;
	setp.lt.f32 	%p244, %f2191, 0f3F800000;
	@%p244 bra 	$L__BB2_241;
	setp.gtu.f32 	%p245, %f2191, 0f4B000000;
	@%p245 bra 	$L__BB2_238;
	mov.f32 	%f1640, 0f3F800000;
	div.approx.f32 	%f1641, %f2191, %f1640;
	cvt.rzi.f32.f32 	%f2189, %f1641;
	sub.f32 	%f291, %f2191, %f2189;
	mov.b32 	%r238, %f291;
	setp.lt.u32 	%p246, %r238, 1065353216;
	@%p246 bra 	$L__BB2_237;
	setp.lt.u32 	%p247, %r238, -2147483647;
	@%p247 bra 	$L__BB2_235;
	add.f32 	%f1645, %f2189, 0fBF800000;
	setp.lt.f32 	%p250, %f291, 0fBF800000;
	add.f32 	%f1646, %f1645, 0fBF800000;
	selp.f32 	%f2189, %f1646, %f1645, %p250;
	bra.uni 	$L__BB2_237;
$L__BB2_235:
	add.f32 	%f2189, %f2189, 0f3F800000;
	setp.ltu.f32 	%p248, %f291, 0f40000000;
	@%p248 bra 	$L__BB2_237;
	add.f32 	%f1642, %f2189, 0f3F800000;
	add.f32 	%f1643, %f291, 0fC0400000;
	setp.ge.f32 	%p249, %f1643, 0f00000000;
	add.f32 	%f1644, %f1642, 0f3F800000;
	selp.f32 	%f2189, %f1644, %f1642, %p249;
$L__BB2_237:
	sub.f32 	%f2191, %f2191, %f2189;
	bra.uni 	$L__BB2_241;
$L__BB2_238:
	mov.b32 	%r857, %f2191;
	and.b32  	%r858, %r857, 8388607;
	or.b32  	%r1208, %r858, 1065353216;
	mov.b32 	%f2190, %r1208;
	and.b32  	%r859, %r857, -8388608;
	add.s32 	%r1209, %r859, -1065353216;
	setp.eq.s32 	%p251, %r1209, 0;
	@%p251 bra 	$L__BB2_240;
$L__BB2_239:
	min.u32 	%r860, %r1209, 192937984;
	add.s32 	%r861, %r1208, %r860;
	mov.b32 	%f1647, %r861;
	sub.f32 	%f1648, %f1647, %f1647;
	add.f32 	%f1649, %f1648, %f1647;
	sub.f32 	%f1650, %f1647, %f1649;
	mov.f32 	%f1651, 0f3F800000;
	fma.rz.f32 	%f1652, %f1650, %f1651, %f1649;
	cvt.rzi.f32.f32 	%f1653, %f1652;
	sub.f32 	%f2190, %f1647, %f1653;
	sub.s32 	%r1209, %r1209, %r860;
	mov.b32 	%r1208, %f2190;
	setp.ne.s32 	%p252, %r1209, 0;
	setp.ne.s32 	%p253, %r1208, 0;
	and.pred  	%p254, %p252, %p253;
	@%p254 bra 	$L__BB2_239;
$L__BB2_240:
	abs.f32 	%f1656, %f1639;
	mov.b32 	%r862, %f1656;
	setp.gt.u32 	%p255, %r862, 2139095039;
	selp.f32 	%f1657, 0f7FFFFFFF, 0f4B000000, %p255;
	mul.f32 	%f1658, %f2190, 0f34000000;
	mul.f32 	%f2191, %f1657, %f1658;
$L__BB2_241:
	abs.f32 	%f1659, %f2191;
	setp.nan.f32 	%p256, %f1659, %f1659;
	copysign.f32 	%f1661, %f1639, %f2191;
	selp.f32 	%f1662, %f2191, %f1661, %p256;
	setp.lt.f32 	%p257, %f1662, 0f00000000;
	add.f32 	%f1663, %f1662, 0f3F800000;
	selp.f32 	%f302, %f1663, %f1662, %p257;
	mul.f32 	%f303, %f302, 0f41490FDA;
	mul.f32 	%f1664, %f303, 0f3F22F983;
	cvt.rni.s32.f32 	%r1225, %f1664;
	cvt.rn.f32.s32 	%f1665, %r1225;
	fma.rn.f32 	%f1666, %f1665, 0fBFC90FDA, %f303;
	fma.rn.f32 	%f1667, %f1665, 0fB3A22168, %f1666;
	fma.rn.f32 	%f2195, %f1665, 0fA7C234C5, %f1667;
	abs.f32 	%f305, %f303;
	setp.ltu.f32 	%p258, %f305, 0f47CE4780;
	mov.u32 	%r1213, %r1225;
	mov.f32 	%f2192, %f2195;
	@%p258 bra 	$L__BB2_249;
	setp.neu.f32 	%p259, %f305, 0f7F800000;
	@%p259 bra 	$L__BB2_244;
	mov.f32 	%f1674, 0f00000000;
	mul.rn.f32 	%f2192, %f303, %f1674;
	mov.b32 	%r1213, 0;
	bra.uni 	$L__BB2_249;
$L__BB2_244:
	mov.b64 	%rd487, 0;
	mov.b32 	%r1210, 0;
	mov.u64 	%rd485, __cudart_i2opi_f;
	mul.f32 	%f1668, %f302, 0f41490FDA;
	mov.b32 	%r865, %f1668;
	shl.b32 	%r866, %r865, 8;
	or.b32  	%r867, %r866, -2147483648;
	mov.u64 	%rd486, %rd1;
$L__BB2_245:
	.pragma "nounroll";
	ld.global.nc.u32 	%r864, [%rd485];
	mad.wide.u32 	%rd341, %r864, %r867, %rd487;
	shr.u64 	%rd487, %rd341, 32;
	st.local.u32 	[%rd486], %rd341;
	add.s32 	%r1210, %r1210, 1;
	add.s64 	%rd486, %rd486, 4;
	add.s64 	%rd485, %rd485, 4;
	setp.ne.s32 	%p260, %r1210, 6;
	@%p260 bra 	$L__BB2_245;
	mul.f32 	%f1669, %f302, 0f41490FDA;
	mov.b32 	%r868, %f1669;
	shr.u32 	%r869, %r868, 23;
	st.local.u32 	[%rd1+24], %rd487;
	and.b32  	%r870, %r869, 31;
	and.b32  	%r871, %r869, 224;
	add.s32 	%r872, %r871, -128;
	shr.u32 	%r873, %r872, 5;
	mul.wide.u32 	%rd342, %r873, 4;
	sub.s64 	%rd343, %rd1, %rd342;
	ld.local.u32 	%r1211, [%rd343+24];
	ld.local.u32 	%r1212, [%rd343+20];
	setp.eq.s32 	%p261, %r870, 0;
	@%p261 bra 	$L__BB2_248;
	mul.f32 	%f1670, %f302, 0f41490FDA;
	mov.b32 	%r874, %f1670;
	shr.u32 	%r875, %r874, 23;
	and.b32  	%r876, %r875, 31;
	shf.l.wrap.b32 	%r1211, %r1212, %r1211, %r876;
	and.b32  	%r877, %r875, 224;
	add.s32 	%r878, %r877, -128;
	shr.u32 	%r879, %r878, 5;
	mul.wide.u32 	%rd344, %r879, 4;
	sub.s64 	%rd345, %rd1, %rd344;
	ld.local.u32 	%r880, [%rd345+16];
	shf.l.wrap.b32 	%r1212, %r880, %r1212, %r876;
$L__BB2_248:
	shr.u32 	%r881, %r1211, 30;
	shf.l.wrap.b32 	%r882, %r1212, %r1211, 2;
	shl.b32 	%r883, %r1212, 2;
	shr.u32 	%r884, %r882, 31;
	add.s32 	%r885, %r884, %r881;
	neg.s32 	%r886, %r885;
	mul.f32 	%f1671, %f302, 0f41490FDA;
	mov.b32 	%r887, %f1671;
	setp.lt.s32 	%p262, %r887, 0;
	selp.b32 	%r1213, %r886, %r885, %p262;
	xor.b32  	%r888, %r882, %r887;
	shr.s32 	%r889, %r882, 31;
	xor.b32  	%r890, %r889, %r882;
	xor.b32  	%r891, %r889, %r883;
	cvt.u64.u32 	%rd346, %r890;
	shl.b64 	%rd347, %rd346, 32;
	cvt.u64.u32 	%rd348, %r891;
	or.b64  	%rd349, %rd347, %rd348;
	cvt.rn.f64.s64 	%fd38, %rd349;
	mul.f64 	%fd39, %fd38, 0d3BF921FB54442D19;
	cvt.rn.f32.f64 	%f1672, %fd39;
	neg.f32 	%f1673, %f1672;
	setp.lt.s32 	%p263, %r888, 0;
	selp.f32 	%f2192, %f1673, %f1672, %p263;
$L__BB2_249:
	mul.f32 	%f309, %f302, 0f41490FDA;
	abs.f32 	%f1675, %f309;
	setp.ltu.f32 	%p264, %f1675, 0f47CE4780;
	add.s32 	%r893, %r1213, 1;
	mul.rn.f32 	%f1676, %f2192, %f2192;
	and.b32  	%r894, %r1213, 1;
	setp.eq.b32 	%p265, %r894, 1;
	selp.f32 	%f1677, %f2192, 0f3F800000, %p265;
	fma.rn.f32 	%f1678, %f1676, %f1677, 0f00000000;
	fma.rn.f32 	%f1679, %f1676, 0f37CBAC00, 0fBAB607ED;
	selp.f32 	%f1680, 0fB94D4153, %f1679, %p265;
	selp.f32 	%f1681, 0f3C0885E4, 0f3D2AAABB, %p265;
	fma.rn.f32 	%f1682, %f1680, %f1676, %f1681;
	selp.f32 	%f1683, 0fBE2AAAA8, 0fBEFFFFFF, %p265;
	fma.rn.f32 	%f1684, %f1682, %f1676, %f1683;
	fma.rn.f32 	%f1685, %f1684, %f1678, %f1677;
	and.b32  	%r895, %r893, 2;
	setp.eq.s32 	%p266, %r895, 0;
	mov.f32 	%f1686, 0f00000000;
	sub.f32 	%f1687, %f1686, %f1685;
	selp.f32 	%f310, %f1685, %f1687, %p266;
	mov.u32 	%r1217, %r1225;
	mov.f32 	%f2193, %f2195;
	@%p264 bra 	$L__BB2_257;
	setp.neu.f32 	%p267, %f1675, 0f7F800000;
	@%p267 bra 	$L__BB2_252;
	mov.f32 	%f1696, 0f00000000;
	mul.rn.f32 	%f2193, %f309, %f1696;
	mov.b32 	%r1217, 0;
	bra.uni 	$L__BB2_257;
$L__BB2_252:
	mov.b64 	%rd490, 0;
	mov.b32 	%r1214, 0;
	mov.u64 	%rd488, __cudart_i2opi_f;
	mul.f32 	%f1689, %f302, 0f41490FDA;
	mov.b32 	%r898, %f1689;
	shl.b32 	%r899, %r898, 8;
	or.b32  	%r900, %r899, -2147483648;
	mov.u64 	%rd489, %rd1;
$L__BB2_253:
	.pragma "nounroll";
	ld.global.nc.u32 	%r897, [%rd488];
	mad.wide.u32 	%rd352, %r897, %r900, %rd490;
	shr.u64 	%rd490, %rd352, 32;
	st.local.u32 	[%rd489], %rd352;
	add.s32 	%r1214, %r1214, 1;
	add.s64 	%rd489, %rd489, 4;
	add.s64 	%rd488, %rd488, 4;
	setp.ne.s32 	%p268, %r1214, 6;
	@%p268 bra 	$L__BB2_253;
	mul.f32 	%f1690, %f302, 0f41490FDA;
	mov.b32 	%r901, %f1690;
	shr.u32 	%r902, %r901, 23;
	st.local.u32 	[%rd1+24], %rd490;
	and.b32  	%r903, %r902, 31;
	and.b32  	%r904, %r902, 224;
	add.s32 	%r905, %r904, -128;
	shr.u32 	%r906, %r905, 5;
	mul.wide.u32 	%rd353, %r906, 4;
	sub.s64 	%rd354, %rd1, %rd353;
	ld.local.u32 	%r1215, [%rd354+24];
	ld.local.u32 	%r1216, [%rd354+20];
	setp.eq.s32 	%p269, %r903, 0;
	@%p269 bra 	$L__BB2_256;
	mul.f32 	%f1691, %f302, 0f41490FDA;
	mov.b32 	%r907, %f1691;
	shr.u32 	%r908, %r907, 23;
	and.b32  	%r909, %r908, 31;
	shf.l.wrap.b32 	%r1215, %r1216, %r1215, %r909;
	and.b32  	%r910, %r908, 224;
	add.s32 	%r911, %r910, -128;
	shr.u32 	%r912, %r911, 5;
	mul.wide.u32 	%rd355, %r912, 4;
	sub.s64 	%rd356, %rd1, %rd355;
	ld.local.u32 	%r913, [%rd356+16];
	shf.l.wrap.b32 	%r1216, %r913, %r1216, %r909;
$L__BB2_256:
	shr.u32 	%r914, %r1215, 30;
	shf.l.wrap.b32 	%r915, %r1216, %r1215, 2;
	shl.b32 	%r916, %r1216, 2;
	shr.u32 	%r917, %r915, 31;
	add.s32 	%r918, %r917, %r914;
	neg.s32 	%r919, %r918;
	mul.f32 	%f1692, %f302, 0f41490FDA;
	mov.b32 	%r920, %f1692;
	setp.lt.s32 	%p270, %r920, 0;
	selp.b32 	%r1217, %r919, %r918, %p270;
	xor.b32  	%r921, %r915, %r920;
	shr.s32 	%r922, %r915, 31;
	xor.b32  	%r923, %r922, %r915;
	xor.b32  	%r924, %r922, %r916;
	cvt.u64.u32 	%rd357, %r923;
	shl.b64 	%rd358, %rd357, 32;
	cvt.u64.u32 	%rd359, %r924;
	or.b64  	%rd360, %rd358, %rd359;
	cvt.rn.f64.s64 	%fd40, %rd360;
	mul.f64 	%fd41, %fd40, 0d3BF921FB54442D19;
	cvt.rn.f32.f64 	%f1693, %fd41;
	neg.f32 	%f1694, %f1693;
	setp.lt.s32 	%p271, %r921, 0;
	selp.f32 	%f2193, %f1694, %f1693, %p271;
$L__BB2_257:
	mul.f32 	%f314, %f302, 0f41490FDA;
	abs.f32 	%f315, %f314;
	setp.ltu.f32 	%p272, %f315, 0f47CE4780;
	mul.rn.f32 	%f1697, %f2193, %f2193;
	and.b32  	%r926, %r1217, 1;
	setp.eq.b32 	%p273, %r926, 1;
	selp.f32 	%f1698, 0f3F800000, %f2193, %p273;
	fma.rn.f32 	%f1699, %f1697, %f1698, 0f00000000;
	fma.rn.f32 	%f1700, %f1697, 0f37CBAC00, 0fBAB607ED;
	selp.f32 	%f1701, %f1700, 0fB94D4153, %p273;
	selp.f32 	%f1702, 0f3D2AAABB, 0f3C0885E4, %p273;
	fma.rn.f32 	%f1703, %f1701, %f1697, %f1702;
	selp.f32 	%f1704, 0fBEFFFFFF, 0fBE2AAAA8, %p273;
	fma.rn.f32 	%f1705, %f1703, %f1697, %f1704;
	fma.rn.f32 	%f1706, %f1705, %f1699, %f1698;
	and.b32  	%r927, %r1217, 2;
	setp.eq.s32 	%p274, %r927, 0;
	mov.f32 	%f1707, 0f00000000;
	sub.f32 	%f1708, %f1707, %f1706;
	selp.f32 	%f1709, %f1706, %f1708, %p274;
	mov.f32 	%f1710, 0f3F800000;
	sub.f32 	%f1711, %f1710, %f310;
	fma.rn.f32 	%f1712, %f388, 0f00000000, 0f00000000;
	mul.f32 	%f1713, %f302, 0f00000000;
	fma.rn.f32 	%f1714, %f1712, 0f41490FDA, %f1713;
	fma.rn.f32 	%f1715, %f1714, %f1709, 0f00000000;
	setp.gt.f32 	%p275, %f302, 0f3E800000;
	setp.lt.f32 	%p276, %f302, 0f3F400000;
	and.pred  	%p277, %p275, %p276;
	mov.f32 	%f1716, 0f40800000;
	sub.f32 	%f1717, %f1716, %f1711;
	sub.f32 	%f1718, %f1707, %f1715;
	selp.f32 	%f1719, %f1717, %f1711, %p277;
	selp.f32 	%f1720, %f1718, %f1715, %p277;
	mul.f32 	%f316, %f1719, 0f3F19999A;
	mul.f32 	%f1721, %f1720, 0f3F19999A;
	fma.rn.f32 	%f317, %f1719, 0f00000000, %f1721;
	mul.f32 	%f1722, %f316, %f316;
	mul.f32 	%f1723, %f316, %f317;
	fma.rn.f32 	%f1724, %f316, %f317, %f1723;
	mov.f32 	%f1725, 0f3F000000;
	mul.rn.f32 	%f1726, %f1725, %f1707;
	mov.f32 	%f1727, 0f3DF6384F;
	mul.rn.f32 	%f1728, %f1727, %f1707;
	fma.rn.f32 	%f1729, %f1726, 0f3FB8AA3B, 0f00000000;
	add.f32 	%f1730, %f1729, 0f00000000;
	mul.f32 	%f1731, %f1728, 0f40400000;
	fma.rn.f32 	%f1732, %f1731, %f1726, %f1730;
	fma.rn.f32 	%f1733, %f1728, 0f00000000, %f1732;
	mov.f32 	%f1734, 0f40C00000;
	add.rn.f32 	%f1735, %f1734, %f1733;
	mov.f32 	%f1736, 0fC0C00000;
	add.rn.f32 	%f1737, %f1735, %f1736;
	neg.f32 	%f1738, %f1737;
	add.rn.f32 	%f1739, %f1733, %f1738;
	mov.f32 	%f1740, 0fBF800000;
	mul.rn.f32 	%f1741, %f1735, %f1740;
	neg.f32 	%f1742, %f1741;
	sub.f32 	%f1743, %f1742, %f1735;
	sub.f32 	%f1744, %f1743, %f1739;
	cvt.rni.f32.f32 	%f1745, %f1741;
	sub.f32 	%f1746, %f1741, %f1745;
	add.f32 	%f1747, %f1746, %f1744;
	fma.rn.f32 	%f1748, %f1747, 0f391FCB8E, 0f3AAF85ED;
	fma.rn.f32 	%f1749, %f1748, %f1747, 0f3C1D9856;
	fma.rn.f32 	%f1750, %f1749, %f1747, 0f3D6357BB;
	fma.rn.f32 	%f1751, %f1750, %f1747, 0f3E75FDEC;
	fma.rn.f32 	%f1752, %f1751, %f1747, 0f3F317218;
	fma.rn.f32 	%f1753, %f1752, %f1747, 0f3F800000;
	cvt.rzi.s32.f32 	%r928, %f1745;
	setp.gt.f32 	%p278, %f1745, 0f00000000;
	selp.b32 	%r929, 0, -2097152000, %p278;
	add.s32 	%r930, %r929, 2130706432;
	mov.b32 	%f1754, %r930;
	mul.f32 	%f1755, %f1753, %f1754;
	shl.b32 	%r931, %r928, 23;
	sub.s32 	%r932, %r931, %r929;
	mov.b32 	%f1756, %r932;
	mul.f32 	%f1757, %f1755, %f1756;
	abs.f32 	%f1758, %f1741;
	setp.gt.f32 	%p279, %f1758, 0f43180000;
	setp.lt.f32 	%p280, %f1741, 0f00000000;
	selp.f32 	%f1759, 0f00000000, 0f7F800000, %p280;
	selp.f32 	%f1760, %f1759, %f1757, %p279;
	mul.f32 	%f1761, %f1760, 0fBC800000;
	mul.f32 	%f1762, %f1761, 0f00000000;
	mul.f32 	%f1763, %f1760, %f1722;
	mul.f32 	%f1764, %f1762, %f1722;
	fma.rn.f32 	%f1765, %f1760, %f1724, %f1764;
	mul.f32 	%f1766, %f283, %f1765;
	fma.rn.f32 	%f1767, %f284, %f1763, %f1766;
	mul.f32 	%f1768, %f285, %f1765;
	fma.rn.f32 	%f1769, %f286, %f1763, %f1768;
	mul.f32 	%f1770, %f287, %f1765;
	fma.rn.f32 	%f1771, %f288, %f1763, %f1770;
	fma.rn.f32 	%f318, %f283, %f1763, %f251;
	add.f32 	%f319, %f252, %f1767;
	add.f32 	%f320, %f253, %f1767;
	fma.rn.f32 	%f321, %f285, %f1763, %f254;
	add.f32 	%f322, %f255, %f1769;
	add.f32 	%f323, %f256, %f1769;
	fma.rn.f32 	%f324, %f287, %f1763, %f257;
	add.f32 	%f325, %f258, %f1771;
	add.f32 	%f326, %f259, %f1771;
	add.f32 	%f1772, %f142, %f142;
	add.f32 	%f1773, %f197, %f197;
	fma.rn.f32 	%f1774, %f142, 0f00000000, %f1773;
	add.f32 	%f1775, %f198, %f198;
	fma.rn.f32 	%f1776, %f142, 0f00000000, %f1775;
	mul.f32 	%f1777, %f142, %f142;
	mul.f32 	%f1778, %f142, %f197;
	fma.rn.f32 	%f1779, %f142, %f197, %f1778;
	mul.f32 	%f1780, %f142, %f198;
	fma.rn.f32 	%f1781, %f142, %f198, %f1780;
	sub.f32 	%f327, %f1772, %f1777;
	sub.f32 	%f328, %f1774, %f1779;
	sub.f32 	%f329, %f1776, %f1781;
	mov.u32 	%r1221, %r1225;
	mov.f32 	%f2194, %f2195;
	@%p272 bra 	$L__BB2_265;
	setp.neu.f32 	%p281, %f315, 0f7F800000;
	@%p281 bra 	$L__BB2_260;
	mov.f32 	%f1786, 0f00000000;
	mul.rn.f32 	%f2194, %f314, %f1786;
	mov.b32 	%r1221, 0;
	bra.uni 	$L__BB2_265;
$L__BB2_260:
	mov.b64 	%rd493, 0;
	mov.b32 	%r1218, 0;
	mov.u64 	%rd491, __cudart_i2opi_f;
	mov.b32 	%r935, %f314;
	shl.b32 	%r936, %r935, 8;
	or.b32  	%r937, %r936, -2147483648;
	mov.u64 	%rd492, %rd1;
$L__BB2_261:
	.pragma "nounroll";
	ld.global.nc.u32 	%r934, [%rd491];
	mad.wide.u32 	%rd363, %r934, %r937, %rd493;
	shr.u64 	%rd493, %rd363, 32;
	st.local.u32 	[%rd492], %rd363;
	add.s32 	%r1218, %r1218, 1;
	add.s64 	%rd492, %rd492, 4;
	add.s64 	%rd491, %rd491, 4;
	setp.ne.s32 	%p282, %r1218, 6;
	@%p282 bra 	$L__BB2_261;
	mul.f32 	%f331, %f302, 0f41490FDA;
	mov.b32 	%r938, %f331;
	shr.u32 	%r939, %r938, 23;
	st.local.u32 	[%rd1+24], %rd493;
	and.b32  	%r940, %r939, 31;
	and.b32  	%r941, %r939, 224;
	add.s32 	%r942, %r941, -128;
	shr.u32 	%r943, %r942, 5;
	mul.wide.u32 	%rd364, %r943, 4;
	sub.s64 	%rd365, %rd1, %rd364;
	ld.local.u32 	%r1219, [%rd365+24];
	ld.local.u32 	%r1220, [%rd365+20];
	setp.eq.s32 	%p283, %r940, 0;
	@%p283 bra 	$L__BB2_264;
	shf.l.wrap.b32 	%r1219, %r1220, %r1219, %r940;
	mul.wide.u32 	%rd366, %r943, 4;
	sub.s64 	%rd367, %rd1, %rd366;
	ld.local.u32 	%r950, [%rd367+16];
	shf.l.wrap.b32 	%r1220, %r950, %r1220, %r940;
$L__BB2_264:
	shr.u32 	%r951, %r1219, 30;
	shf.l.wrap.b32 	%r952, %r1220, %r1219, 2;
	shl.b32 	%r953, %r1220, 2;
	shr.u32 	%r954, %r952, 31;
	add.s32 	%r955, %r954, %r951;
	neg.s32 	%r956, %r955;
	setp.lt.s32 	%p284, %r938, 0;
	selp.b32 	%r1221, %r956, %r955, %p284;
	xor.b32  	%r958, %r952, %r938;
	shr.s32 	%r959, %r952, 31;
	xor.b32  	%r960, %r959, %r952;
	xor.b32  	%r961, %r959, %r953;
	cvt.u64.u32 	%rd368, %r960;
	shl.b64 	%rd369, %rd368, 32;
	cvt.u64.u32 	%rd370, %r961;
	or.b64  	%rd371, %rd369, %rd370;
	cvt.rn.f64.s64 	%fd42, %rd371;
	mul.f64 	%fd43, %fd42, 0d3BF921FB54442D19;
	cvt.rn.f32.f64 	%f1784, %fd43;
	neg.f32 	%f1785, %f1784;
	setp.lt.s32 	%p285, %r958, 0;
	selp.f32 	%f2194, %f1785, %f1784, %p285;
$L__BB2_265:
	mul.f32 	%f334, %f302, 0f41490FDA;
	abs.f32 	%f335, %f334;
	setp.ltu.f32 	%p286, %f335, 0f47CE4780;
	mul.rn.f32 	%f1787, %f2194, %f2194;
	and.b32  	%r963, %r1221, 1;
	setp.eq.b32 	%p287, %r963, 1;
	selp.f32 	%f1788, 0f3F800000, %f2194, %p287;
	fma.rn.f32 	%f1789, %f1787, %f1788, 0f00000000;
	fma.rn.f32 	%f1790, %f1787, 0f37CBAC00, 0fBAB607ED;
	selp.f32 	%f1791, %f1790, 0fB94D4153, %p287;
	selp.f32 	%f1792, 0f3D2AAABB, 0f3C0885E4, %p287;
	fma.rn.f32 	%f1793, %f1791, %f1787, %f1792;
	selp.f32 	%f1794, 0fBEFFFFFF, 0fBE2AAAA8, %p287;
	fma.rn.f32 	%f1795, %f1793, %f1787, %f1794;
	fma.rn.f32 	%f1796, %f1795, %f1789, %f1788;
	and.b32  	%r964, %r1221, 2;
	setp.eq.s32 	%p288, %r964, 0;
	mov.f32 	%f1797, 0f00000000;
	sub.f32 	%f1798, %f1797, %f1796;
	selp.f32 	%f336, %f1796, %f1798, %p288;
	@%p286 bra 	$L__BB2_273;
	setp.neu.f32 	%p289, %f335, 0f7F800000;
	@%p289 bra 	$L__BB2_268;
	mov.f32 	%f1805, 0f00000000;
	mul.rn.f32 	%f2195, %f334, %f1805;
	mov.b32 	%r1225, 0;
	bra.uni 	$L__BB2_273;
$L__BB2_268:
	mov.b64 	%rd496, 0;
	mov.b32 	%r1222, 0;
	mov.u64 	%rd494, __cudart_i2opi_f;
	mov.b32 	%r967, %f334;
	shl.b32 	%r968, %r967, 8;
	or.b32  	%r969, %r968, -2147483648;
	mov.u64 	%rd495, %rd1;
$L__BB2_269:
	.pragma "nounroll";
	ld.global.nc.u32 	%r966, [%rd494];
	mad.wide.u32 	%rd374, %r966, %r969, %rd496;
	shr.u64 	%rd496, %rd374, 32;
	st.local.u32 	[%rd495], %rd374;
	add.s32 	%r1222, %r1222, 1;
	add.s64 	%rd495, %rd495, 4;
	add.s64 	%rd494, %rd494, 4;
	setp.ne.s32 	%p290, %r1222, 6;
	@%p290 bra 	$L__BB2_269;
	mul.f32 	%f1800, %f302, 0f41490FDA;
	mov.b32 	%r970, %f1800;
	shr.u32 	%r971, %r970, 23;
	st.local.u32 	[%rd1+24], %rd496;
	and.b32  	%r972, %r971, 31;
	and.b32  	%r973, %r971, 224;
	add.s32 	%r974, %r973, -128;
	shr.u32 	%r975, %r974, 5;
	mul.wide.u32 	%rd375, %r975, 4;
	sub.s64 	%rd152, %rd1, %rd375;
	ld.local.u32 	%r1223, [%rd152+24];
	ld.local.u32 	%r1224, [%rd152+20];
	setp.eq.s32 	%p291, %r972, 0;
	@%p291 bra 	$L__BB2_272;
	shf.l.wrap.b32 	%r1223, %r1224, %r1223, %r972;
	ld.local.u32 	%r979, [%rd152+16];
	shf.l.wrap.b32 	%r1224, %r979, %r1224, %r972;
$L__BB2_272:
	shr.u32 	%r980, %r1223, 30;
	shf.l.wrap.b32 	%r981, %r1224, %r1223, 2;
	shl.b32 	%r982, %r1224, 2;
	shr.u32 	%r983, %r981, 31;
	add.s32 	%r984, %r983, %r980;
	neg.s32 	%r985, %r984;
	setp.lt.s32 	%p292, %r970, 0;
	selp.b32 	%r1225, %r985, %r984, %p292;
	xor.b32  	%r987, %r981, %r970;
	shr.s32 	%r988, %r981, 31;
	xor.b32  	%r989, %r988, %r981;
	xor.b32  	%r990, %r988, %r982;
	cvt.u64.u32 	%rd376, %r989;
	shl.b64 	%rd377, %rd376, 32;
	cvt.u64.u32 	%rd378, %r990;
	or.b64  	%rd379, %rd377, %rd378;
	cvt.rn.f64.s64 	%fd44, %rd379;
	mul.f64 	%fd45, %fd44, 0d3BF921FB54442D19;
	cvt.rn.f32.f64 	%f1803, %fd45;
	neg.f32 	%f1804, %f1803;
	setp.lt.s32 	%p293, %r987, 0;
	selp.f32 	%f2195, %f1804, %f1803, %p293;
$L__BB2_273:
	add.s32 	%r992, %r1225, 1;
	mul.rn.f32 	%f1806, %f2195, %f2195;
	and.b32  	%r993, %r1225, 1;
	setp.eq.b32 	%p294, %r993, 1;
	selp.f32 	%f1807, %f2195, 0f3F800000, %p294;
	fma.rn.f32 	%f1808, %f1806, %f1807, 0f00000000;
	fma.rn.f32 	%f1809, %f1806, 0f37CBAC00, 0fBAB607ED;
	selp.f32 	%f1810, 0fB94D4153, %f1809, %p294;
	selp.f32 	%f1811, 0f3C0885E4, 0f3D2AAABB, %p294;
	fma.rn.f32 	%f1812, %f1810, %f1806, %f1811;
	selp.f32 	%f1813, 0fBE2AAAA8, 0fBEFFFFFF, %p294;
	fma.rn.f32 	%f1814, %f1812, %f1806, %f1813;
	fma.rn.f32 	%f1815, %f1814, %f1808, %f1807;
	and.b32  	%r994, %r992, 2;
	setp.eq.s32 	%p295, %r994, 0;
	mov.f32 	%f1816, 0f00000000;
	sub.f32 	%f1817, %f1816, %f1815;
	selp.f32 	%f1818, %f1815, %f1817, %p295;
	fma.rn.f32 	%f1819, %f388, 0f00000000, 0f00000000;
	mul.f32 	%f1820, %f302, 0f00000000;
	fma.rn.f32 	%f1821, %f1819, 0f41490FDA, %f1820;
	mul.f32 	%f1822, %f1821, %f1818;
	mul.f32 	%f340, %f274, %f336;
	mul.f32 	%f1823, %f274, %f1822;
	fma.rn.f32 	%f341, %f275, %f336, %f1823;
	fma.rn.f32 	%f342, %f276, %f336, %f1823;
	mul.f32 	%f343, %f277, %f336;
	mul.f32 	%f1824, %f277, %f1822;
	fma.rn.f32 	%f344, %f278, %f336, %f1824;
	fma.rn.f32 	%f345, %f279, %f336, %f1824;
	mul.f32 	%f346, %f280, %f336;
	mul.f32 	%f1825, %f280, %f1822;
	fma.rn.f32 	%f347, %f281, %f336, %f1825;
	fma.rn.f32 	%f348, %f282, %f336, %f1825;
	mul.f32 	%f349, %f302, 0f40C90FDA;
	fma.rn.f32 	%f350, %f1819, 0f40C90FDA, %f1820;
	mul.f32 	%f1826, %f349, 0f3F22F983;
	cvt.rni.s32.f32 	%r1233, %f1826;
	cvt.rn.f32.s32 	%f1827, %r1233;
	fma.rn.f32 	%f1828, %f1827, 0fBFC90FDA, %f349;
	fma.rn.f32 	%f1829, %f1827, 0fB3A22168, %f1828;
	fma.rn.f32 	%f2197, %f1827, 0fA7C234C5, %f1829;
	abs.f32 	%f352, %f349;
	setp.ltu.f32 	%p296, %f352, 0f47CE4780;
	mov.u32 	%r1229, %r1233;
	mov.f32 	%f2196, %f2197;
	@%p296 bra 	$L__BB2_281;
	setp.neu.f32 	%p297, %f352, 0f7F800000;
	@%p297 bra 	$L__BB2_276;
	mov.f32 	%f1832, 0f00000000;
	mul.rn.f32 	%f2196, %f349, %f1832;
	mov.b32 	%r1229, 0;
	bra.uni 	$L__BB2_281;
$L__BB2_276:
	mov.b64 	%rd499, 0;
	mov.b32 	%r1226, 0;
	mov.u64 	%rd497, __cudart_i2opi_f;
	mov.b32 	%r997, %f349;
	shl.b32 	%r998, %r997, 8;
	or.b32  	%r999, %r998, -2147483648;
	mov.u64 	%rd498, %rd1;
$L__BB2_277:
	.pragma "nounroll";
	ld.global.nc.u32 	%r996, [%rd497];
	mad.wide.u32 	%rd382, %r996, %r999, %rd499;
	shr.u64 	%rd499, %rd382, 32;
	st.local.u32 	[%rd498], %rd382;
	add.s32 	%r1226, %r1226, 1;
	add.s64 	%rd498, %rd498, 4;
	add.s64 	%rd497, %rd497, 4;
	setp.ne.s32 	%p298, %r1226, 6;
	@%p298 bra 	$L__BB2_277;
	mov.b32 	%r1000, %f349;
	shr.u32 	%r1001, %r1000, 23;
	st.local.u32 	[%rd1+24], %rd499;
	and.b32  	%r1002, %r1001, 31;
	and.b32  	%r1003, %r1001, 224;
	add.s32 	%r1004, %r1003, -128;
	shr.u32 	%r1005, %r1004, 5;
	mul.wide.u32 	%rd383, %r1005, 4;
	sub.s64 	%rd384, %rd1, %rd383;
	ld.local.u32 	%r1227, [%rd384+24];
	ld.local.u32 	%r1228, [%rd384+20];
	setp.eq.s32 	%p299, %r1002, 0;
	@%p299 bra 	$L__BB2_280;
	shf.l.wrap.b32 	%r1227, %r1228, %r1227, %r1002;
	and.b32  	%r1009, %r1001, 224;
	add.s32 	%r1010, %r1009, -128;
	shr.u32 	%r1011, %r1010, 5;
	mul.wide.u32 	%rd385, %r1011, 4;
	sub.s64 	%rd386, %rd1, %rd385;
	ld.local.u32 	%r1012, [%rd386+16];
	shf.l.wrap.b32 	%r1228, %r1012, %r1228, %r1002;
$L__BB2_280:
	shr.u32 	%r1013, %r1227, 30;
	shf.l.wrap.b32 	%r1014, %r1228, %r1227, 2;
	shl.b32 	%r1015, %r1228, 2;
	shr.u32 	%r1016, %r1014, 31;
	add.s32 	%r1017, %r1016, %r1013;
	neg.s32 	%r1018, %r1017;
	mov.b32 	%r1019, %f349;
	setp.lt.s32 	%p300, %r1019, 0;
	selp.b32 	%r1229, %r1018, %r1017, %p300;
	xor.b32  	%r1020, %r1014, %r1019;
	shr.s32 	%r1021, %r1014, 31;
	xor.b32  	%r1022, %r1021, %r1014;
	xor.b32  	%r1023, %r1021, %r1015;
	cvt.u64.u32 	%rd387, %r1022;
	shl.b64 	%rd388, %rd387, 32;
	cvt.u64.u32 	%rd389, %r1023;
	or.b64  	%rd390, %rd388, %rd389;
	cvt.rn.f64.s64 	%fd46, %rd390;
	mul.f64 	%fd47, %fd46, 0d3BF921FB54442D19;
	cvt.rn.f32.f64 	%f1830, %fd47;
	neg.f32 	%f1831, %f1830;
	setp.lt.s32 	%p301, %r1020, 0;
	selp.f32 	%f2196, %f1831, %f1830, %p301;
$L__BB2_281:
	abs.f32 	%f356, %f349;
	setp.ltu.f32 	%p302, %f356, 0f47CE4780;
	add.s32 	%r1025, %r1229, 1;
	mul.rn.f32 	%f1833, %f2196, %f2196;
	and.b32  	%r1026, %r1229, 1;
	setp.eq.b32 	%p303, %r1026, 1;
	selp.f32 	%f1834, %f2196, 0f3F800000, %p303;
	fma.rn.f32 	%f1835, %f1833, %f1834, 0f00000000;
	fma.rn.f32 	%f1836, %f1833, 0f37CBAC00, 0fBAB607ED;
	selp.f32 	%f1837, 0fB94D4153, %f1836, %p303;
	selp.f32 	%f1838, 0f3C0885E4, 0f3D2AAABB, %p303;
	fma.rn.f32 	%f1839, %f1837, %f1833, %f1838;
	selp.f32 	%f1840, 0fBE2AAAA8, 0fBEFFFFFF, %p303;
	fma.rn.f32 	%f1841, %f1839, %f1833, %f1840;
	fma.rn.f32 	%f1842, %f1841, %f1835, %f1834;
	and.b32  	%r1027, %r1025, 2;
	setp.eq.s32 	%p304, %r1027, 0;
	mov.f32 	%f1843, 0f00000000;
	sub.f32 	%f1844, %f1843, %f1842;
	selp.f32 	%f357, %f1842, %f1844, %p304;
	@%p302 bra 	$L__BB2_289;
	setp.neu.f32 	%p305, %f356, 0f7F800000;
	@%p305 bra 	$L__BB2_284;
	mov.f32 	%f1847, 0f00000000;
	mul.rn.f32 	%f2197, %f349, %f1847;
	mov.b32 	%r1233, 0;
	bra.uni 	$L__BB2_289;
$L__BB2_284:
	mov.b32 	%r297, %f349;
	mov.b64 	%rd502, 0;
	mov.b32 	%r1230, 0;
	mov.u64 	%rd500, __cudart_i2opi_f;
	shl.b32 	%r1030, %r297, 8;
	or.b32  	%r1031, %r1030, -2147483648;
	mov.u64 	%rd501, %rd1;
$L__BB2_285:
	.pragma "nounroll";
	ld.global.nc.u32 	%r1029, [%rd500];
	mad.wide.u32 	%rd393, %r1029, %r1031, %rd502;
	shr.u64 	%rd502, %rd393, 32;
	st.local.u32 	[%rd501], %rd393;
	add.s32 	%r1230, %r1230, 1;
	add.s64 	%rd501, %rd501, 4;
	add.s64 	%rd500, %rd500, 4;
	setp.ne.s32 	%p306, %r1230, 6;
	@%p306 bra 	$L__BB2_285;
	shr.u32 	%r1032, %r297, 23;
	st.local.u32 	[%rd1+24], %rd502;
	and.b32  	%r300, %r1032, 31;
	and.b32  	%r1033, %r1032, 224;
	add.s32 	%r1034, %r1033, -128;
	shr.u32 	%r1035, %r1034, 5;
	mul.wide.u32 	%rd394, %r1035, 4;
	sub.s64 	%rd165, %rd1, %rd394;
	ld.local.u32 	%r1231, [%rd165+24];
	ld.local.u32 	%r1232, [%rd165+20];
	setp.eq.s32 	%p307, %r300, 0;
	@%p307 bra 	$L__BB2_288;
	shf.l.wrap.b32 	%r1231, %r1232, %r1231, %r300;
	ld.local.u32 	%r1036, [%rd165+16];
	shf.l.wrap.b32 	%r1232, %r1036, %r1232, %r300;
$L__BB2_288:
	shr.u32 	%r1037, %r1231, 30;
	shf.l.wrap.b32 	%r1038, %r1232, %r1231, 2;
	shl.b32 	%r1039, %r1232, 2;
	shr.u32 	%r1040, %r1038, 31;
	add.s32 	%r1041, %r1040, %r1037;
	neg.s32 	%r1042, %r1041;
	setp.lt.s32 	%p308, %r297, 0;
	selp.b32 	%r1233, %r1042, %r1041, %p308;
	xor.b32  	%r1043, %r1038, %r297;
	shr.s32 	%r1044, %r1038, 31;
	xor.b32  	%r1045, %r1044, %r1038;
	xor.b32  	%r1046, %r1044, %r1039;
	cvt.u64.u32 	%rd395, %r1045;
	shl.b64 	%rd396, %rd395, 32;
	cvt.u64.u32 	%rd397, %r1046;
	or.b64  	%rd398, %rd396, %rd397;
	cvt.rn.f64.s64 	%fd48, %rd398;
	mul.f64 	%fd49, %fd48, 0d3BF921FB54442D19;
	cvt.rn.f32.f64 	%f1845, %fd49;
	neg.f32 	%f1846, %f1845;
	setp.lt.s32 	%p309, %r1043, 0;
	selp.f32 	%f2197, %f1846, %f1845, %p309;
$L__BB2_289:
	mul.rn.f32 	%f1848, %f2197, %f2197;
	and.b32  	%r1048, %r1233, 1;
	setp.eq.b32 	%p310, %r1048, 1;
	selp.f32 	%f1849, 0f3F800000, %f2197, %p310;
	fma.rn.f32 	%f1850, %f1848, %f1849, 0f00000000;
	fma.rn.f32 	%f1851, %f1848, 0f37CBAC00, 0fBAB607ED;
	selp.f32 	%f1852, %f1851, 0fB94D4153, %p310;
	selp.f32 	%f1853, 0f3D2AAABB, 0f3C0885E4, %p310;
	fma.rn.f32 	%f1854, %f1852, %f1848, %f1853;
	selp.f32 	%f1855, 0fBEFFFFFF, 0fBE2AAAA8, %p310;
	fma.rn.f32 	%f1856, %f1854, %f1848, %f1855;
	fma.rn.f32 	%f1857, %f1856, %f1850, %f1849;
	and.b32  	%r1049, %r1233, 2;
	setp.eq.s32 	%p311, %r1049, 0;
	mov.f32 	%f1858, 0f00000000;
	sub.f32 	%f1859, %f1858, %f1857;
	selp.f32 	%f1860, %f1857, %f1859, %p311;
	mul.f32 	%f1861, %f350, %f1860;
	add.f32 	%f1862, %f357, %f357;
	mul.f32 	%f1863, %f357, 0f00000000;
	fma.rn.f32 	%f1864, %f350, %f1860, %f1861;
	sub.f32 	%f1865, %f1863, %f1864;
	mov.f32 	%f1866, 0f40000000;
	sub.f32 	%f1867, %f1866, %f1862;
	sub.f32 	%f1868, %f1858, %f1865;
	mov.f32 	%f1869, 0f3F800000;
	sub.f32 	%f1870, %f1869, %f327;
	sub.f32 	%f1871, %f1858, %f328;
	sub.f32 	%f1872, %f1858, %f329;
	mul.f32 	%f1873, %f1870, %f1867;
	mul.f32 	%f1874, %f1870, %f1868;
	fma.rn.f32 	%f1875, %f1871, %f1867, %f1874;
	fma.rn.f32 	%f1876, %f1872, %f1867, %f1874;
	mul.f32 	%f1877, %f327, %f317;
	fma.rn.f32 	%f1878, %f328, %f316, %f1877;
	fma.rn.f32 	%f1879, %f329, %f316, %f1877;
	fma.rn.f32 	%f1880, %f327, %f316, %f1873;
	add.f32 	%f1881, %f1878, %f1875;
	add.f32 	%f1882, %f1879, %f1876;
	mul.f32 	%f1883, %f318, %f1881;
	fma.rn.f32 	%f1884, %f319, %f1880, %f1883;
	mul.f32 	%f1885, %f318, %f1882;
	fma.rn.f32 	%f1886, %f320, %f1880, %f1885;
	mul.f32 	%f1887, %f321, %f1881;
	fma.rn.f32 	%f1888, %f322, %f1880, %f1887;
	mul.f32 	%f1889, %f321, %f1882;
	fma.rn.f32 	%f1890, %f323, %f1880, %f1889;
	mul.f32 	%f1891, %f324, %f1881;
	fma.rn.f32 	%f1892, %f325, %f1880, %f1891;
	mul.f32 	%f1893, %f324, %f1882;
	fma.rn.f32 	%f1894, %f326, %f1880, %f1893;
	fma.rn.f32 	%f1895, %f318, %f1880, %f340;
	add.f32 	%f1896, %f341, %f1884;
	add.f32 	%f1897, %f342, %f1886;
	fma.rn.f32 	%f1898, %f321, %f1880, %f343;
	add.f32 	%f1899, %f344, %f1888;
	add.f32 	%f1900, %f345, %f1890;
	fma.rn.f32 	%f1901, %f324, %f1880, %f346;
	add.f32 	%f1902, %f347, %f1892;
	add.f32 	%f1903, %f348, %f1894;
	add.f32 	%f361, %f183, %f1895;
	add.f32 	%f362, %f184, %f1896;
	add.f32 	%f363, %f185, %f1897;
	add.f32 	%f364, %f186, %f1898;
	add.f32 	%f365, %f187, %f1899;
	add.f32 	%f366, %f188, %f1900;
	add.f32 	%f367, %f189, %f1901;
	add.f32 	%f368, %f190, %f1902;
	add.f32 	%f369, %f191, %f1903;
	mul.f32 	%f370, %f388, 0f3F000000;
	mul.f32 	%f1904, %f370, 0f3F22F983;
	cvt.rni.s32.f32 	%r1249, %f1904;
	cvt.rn.f32.s32 	%f1905, %r1249;
	fma.rn.f32 	%f1906, %f1905, 0fBFC90FDA, %f370;
	fma.rn.f32 	%f1907, %f1905, 0fB3A22168, %f1906;
	fma.rn.f32 	%f2201, %f1905, 0fA7C234C5, %f1907;
	abs.f32 	%f372, %f370;
	setp.ltu.f32 	%p312, %f372, 0f47CE4780;
	mov.u32 	%r1237, %r1249;
	mov.f32 	%f2198, %f2201;
	@%p312 bra 	$L__BB2_297;
	setp.neu.f32 	%p313, %f372, 0f7F800000;
	@%p313 bra 	$L__BB2_292;
	mov.f32 	%f1910, 0f00000000;
	mul.rn.f32 	%f2198, %f370, %f1910;
	mov.b32 	%r1237, 0;
	bra.uni 	$L__BB2_297;
$L__BB2_292:
	mov.b32 	%r310, %f370;
	shl.b32 	%r1051, %r310, 8;
	or.b32  	%r311, %r1051, -2147483648;
	mov.b64 	%rd505, 0;
	mov.b32 	%r1234, 0;
	mov.u64 	%rd503, __cudart_i2opi_f;
	mov.u64 	%rd504, %rd1;
$L__BB2_293:
	.pragma "nounroll";
	ld.global.nc.u32 	%r1052, [%rd503];
	mad.wide.u32 	%rd401, %r1052, %r311, %rd505;
	shr.u64 	%rd505, %rd401, 32;
	st.local.u32 	[%rd504], %rd401;
	add.s32 	%r1234, %r1234, 1;
	add.s64 	%rd504, %rd504, 4;
	add.s64 	%rd503, %rd503, 4;
	setp.ne.s32 	%p314, %r1234, 6;
	@%p314 bra 	$L__BB2_293;
	shr.u32 	%r1053, %r310, 23;
	st.local.u32 	[%rd1+24], %rd505;
	and.b32  	%r314, %r1053, 31;
	and.b32  	%r1054, %r1053, 224;
	add.s32 	%r1055, %r1054, -128;
	shr.u32 	%r1056, %r1055, 5;
	mul.wide.u32 	%rd402, %r1056, 4;
	sub.s64 	%rd172, %rd1, %rd402;
	ld.local.u32 	%r1235, [%rd172+24];
	ld.local.u32 	%r1236, [%rd172+20];
	setp.eq.s32 	%p315, %r314, 0;
	@%p315 bra 	$L__BB2_296;
	shf.l.wrap.b32 	%r1235, %r1236, %r1235, %r314;
	ld.local.u32 	%r1057, [%rd172+16];
	shf.l.wrap.b32 	%r1236, %r1057, %r1236, %r314;
$L__BB2_296:
	shr.u32 	%r1058, %r1235, 30;
	shf.l.wrap.b32 	%r1059, %r1236, %r1235, 2;
	shl.b32 	%r1060, %r1236, 2;
	shr.u32 	%r1061, %r1059, 31;
	add.s32 	%r1062, %r1061, %r1058;
	neg.s32 	%r1063, %r1062;
	setp.lt.s32 	%p316, %r310, 0;
	selp.b32 	%r1237, %r1063, %r1062, %p316;
	xor.b32  	%r1064, %r1059, %r310;
	shr.s32 	%r1065, %r1059, 31;
	xor.b32  	%r1066, %r1065, %r1059;
	xor.b32  	%r1067, %r1065, %r1060;
	cvt.u64.u32 	%rd403, %r1066;
	shl.b64 	%rd404, %rd403, 32;
	cvt.u64.u32 	%rd405, %r1067;
	or.b64  	%rd406, %rd404, %rd405;
	cvt.rn.f64.s64 	%fd50, %rd406;
	mul.f64 	%fd51, %fd50, 0d3BF921FB54442D19;
	cvt.rn.f32.f64 	%f1908, %fd51;
	neg.f32 	%f1909, %f1908;
	setp.lt.s32 	%p317, %r1064, 0;
	selp.f32 	%f2198, %f1909, %f1908, %p317;
$L__BB2_297:
	setp.ltu.f32 	%p318, %f372, 0f47CE4780;
	add.s32 	%r1069, %r1237, 1;
	mul.rn.f32 	%f1911, %f2198, %f2198;
	and.b32  	%r1070, %r1237, 1;
	setp.eq.b32 	%p319, %r1070, 1;
	selp.f32 	%f1912, %f2198, 0f3F800000, %p319;
	fma.rn.f32 	%f1913, %f1911, %f1912, 0f00000000;
	fma.rn.f32 	%f1914, %f1911, 0f37CBAC00, 0fBAB607ED;
	selp.f32 	%f1915, 0fB94D4153, %f1914, %p319;
	selp.f32 	%f1916, 0f3C0885E4, 0f3D2AAABB, %p319;
	fma.rn.f32 	%f1917, %f1915, %f1911, %f1916;
	selp.f32 	%f1918, 0fBE2AAAA8, 0fBEFFFFFF, %p319;
	fma.rn.f32 	%f1919, %f1917, %f1911, %f1918;
	fma.rn.f32 	%f1920, %f1919, %f1913, %f1912;
	and.b32  	%r1071, %r1069, 2;
	setp.eq.s32 	%p320, %r1071, 0;
	mov.f32 	%f1921, 0f00000000;
	sub.f32 	%f1922, %f1921, %f1920;
	selp.f32 	%f376, %f1920, %f1922, %p320;
	mov.u32 	%r1241, %r1249;
	mov.f32 	%f2199, %f2201;
	@%p318 bra 	$L__BB2_305;
	setp.neu.f32 	%p321, %f372, 0f7F800000;
	@%p321 bra 	$L__BB2_300;
	mov.f32 	%f1925, 0f00000000;
	mul.rn.f32 	%f2199, %f370, %f1925;
	mov.b32 	%r1241, 0;
	bra.uni 	$L__BB2_305;
$L__BB2_300:
	mov.b32 	%r323, %f370;
	shl.b32 	%r1073, %r323, 8;
	or.b32  	%r324, %r1073, -2147483648;
	mov.b64 	%rd508, 0;
	mov.b32 	%r1238, 0;
	mov.u64 	%rd506, __cudart_i2opi_f;
	mov.u64 	%rd507, %rd1;
$L__BB2_301:
	.pragma "nounroll";
	ld.global.nc.u32 	%r1074, [%rd506];
	mad.wide.u32 	%rd409, %r1074, %r324, %rd508;
	shr.u64 	%rd508, %rd409, 32;
	st.local.u32 	[%rd507], %rd409;
	add.s32 	%r1238, %r1238, 1;
	add.s64 	%rd507, %rd507, 4;
	add.s64 	%rd506, %rd506, 4;
	setp.ne.s32 	%p322, %r1238, 6;
	@%p322 bra 	$L__BB2_301;
	shr.u32 	%r1075, %r323, 23;
	st.local.u32 	[%rd1+24], %rd508;
	and.b32  	%r327, %r1075, 31;
	and.b32  	%r1076, %r1075, 224;
	add.s32 	%r1077, %r1076, -128;
	shr.u32 	%r1078, %r1077, 5;
	mul.wide.u32 	%rd410, %r1078, 4;
	sub.s64 	%rd179, %rd1, %rd410;
	ld.local.u32 	%r1239, [%rd179+24];
	ld.local.u32 	%r1240, [%rd179+20];
	setp.eq.s32 	%p323, %r327, 0;
	@%p323 bra 	$L__BB2_304;
	shf.l.wrap.b32 	%r1239, %r1240, %r1239, %r327;
	ld.local.u32 	%r1079, [%rd179+16];
	shf.l.wrap.b32 	%r1240, %r1079, %r1240, %r327;
$L__BB2_304:
	shr.u32 	%r1080, %r1239, 30;
	shf.l.wrap.b32 	%r1081, %r1240, %r1239, 2;
	shl.b32 	%r1082, %r1240, 2;
	shr.u32 	%r1083, %r1081, 31;
	add.s32 	%r1084, %r1083, %r1080;
	neg.s32 	%r1085, %r1084;
	setp.lt.s32 	%p324, %r323, 0;
	selp.b32 	%r1241, %r1085, %r1084, %p324;
	xor.b32  	%r1086, %r1081, %r323;
	shr.s32 	%r1087, %r1081, 31;
	xor.b32  	%r1088, %r1087, %r1081;
	xor.b32  	%r1089, %r1087, %r1082;
	cvt.u64.u32 	%rd411, %r1088;
	shl.b64 	%rd412, %rd411, 32;
	cvt.u64.u32 	%rd413, %r1089;
	or.b64  	%rd414, %rd412, %rd413;
	cvt.rn.f64.s64 	%fd52, %rd414;
	mul.f64 	%fd53, %fd52, 0d3BF921FB54442D19;
	cvt.rn.f32.f64 	%f1923, %fd53;
	neg.f32 	%f1924, %f1923;
	setp.lt.s32 	%p325, %r1086, 0;
	selp.f32 	%f2199, %f1924, %f1923, %p325;
$L__BB2_305:
	setp.ltu.f32 	%p326, %f372, 0f47CE4780;
	mul.rn.f32 	%f1926, %f2199, %f2199;
	and.b32  	%r1091, %r1241, 1;
	setp.eq.b32 	%p327, %r1091, 1;
	selp.f32 	%f1927, 0f3F800000, %f2199, %p327;
	fma.rn.f32 	%f1928, %f1926, %f1927, 0f00000000;
	fma.rn.f32 	%f1929, %f1926, 0f37CBAC00, 0fBAB607ED;
	selp.f32 	%f1930, %f1929, 0fB94D4153, %p327;
	selp.f32 	%f1931, 0f3D2AAABB, 0f3C0885E4, %p327;
	fma.rn.f32 	%f1932, %f1930, %f1926, %f1931;
	selp.f32 	%f1933, 0fBEFFFFFF, 0fBE2AAAA8, %p327;
	fma.rn.f32 	%f1934, %f1932, %f1926, %f1933;
	fma.rn.f32 	%f1935, %f1934, %f1928, %f1927;
	and.b32  	%r1092, %r1241, 2;
	setp.eq.s32 	%p328, %r1092, 0;
	mov.f32 	%f1936, 0f00000000;
	sub.f32 	%f1937, %f1936, %f1935;
	selp.f32 	%f1938, %f1935, %f1937, %p328;
	neg.f32 	%f380, %f1938;
	mov.u32 	%r1245, %r1249;
	mov.f32 	%f2200, %f2201;
	@%p326 bra 	$L__BB2_313;
	setp.neu.f32 	%p329, %f372, 0f7F800000;
	@%p329 bra 	$L__BB2_308;
	mov.f32 	%f1941, 0f00000000;
	mul.rn.f32 	%f2200, %f370, %f1941;
	mov.b32 	%r1245, 0;
	bra.uni 	$L__BB2_313;
$L__BB2_308:
	mov.b32 	%r336, %f370;
	shl.b32 	%r1094, %r336, 8;
	or.b32  	%r337, %r1094, -2147483648;
	mov.b64 	%rd511, 0;
	mov.b32 	%r1242, 0;
	mov.u64 	%rd509, __cudart_i2opi_f;
	mov.u64 	%rd510, %rd1;
$L__BB2_309:
	.pragma "nounroll";
	ld.global.nc.u32 	%r1095, [%rd509];
	mad.wide.u32 	%rd417, %r1095, %r337, %rd511;
	shr.u64 	%rd511, %rd417, 32;
	st.local.u32 	[%rd510], %rd417;
	add.s32 	%r1242, %r1242, 1;
	add.s64 	%rd510, %rd510, 4;
	add.s64 	%rd509, %rd509, 4;
	setp.ne.s32 	%p330, %r1242, 6;
	@%p330 bra 	$L__BB2_309;
	shr.u32 	%r1096, %r336, 23;
	st.local.u32 	[%rd1+24], %rd511;
	and.b32  	%r340, %r1096, 31;
	and.b32  	%r1097, %r1096, 224;
	add.s32 	%r1098, %r1097, -128;
	shr.u32 	%r1099, %r1098, 5;
	mul.wide.u32 	%rd418, %r1099, 4;
	sub.s64 	%rd186, %rd1, %rd418;
	ld.local.u32 	%r1243, [%rd186+24];
	ld.local.u32 	%r1244, [%rd186+20];
	setp.eq.s32 	%p331, %r340, 0;
	@%p331 bra 	$L__BB2_312;
	shf.l.wrap.b32 	%r1243, %r1244, %r1243, %r340;
	ld.local.u32 	%r1100, [%rd186+16];
	shf.l.wrap.b32 	%r1244, %r1100, %r1244, %r340;
$L__BB2_312:
	shr.u32 	%r1101, %r1243, 30;
	shf.l.wrap.b32 	%r1102, %r1244, %r1243, 2;
	shl.b32 	%r1103, %r1244, 2;
	shr.u32 	%r1104, %r1102, 31;
	add.s32 	%r1105, %r1104, %r1101;
	neg.s32 	%r1106, %r1105;
	setp.lt.s32 	%p332, %r336, 0;
	selp.b32 	%r1245, %r1106, %r1105, %p332;
	xor.b32  	%r1107, %r1102, %r336;
	shr.s32 	%r1108, %r1102, 31;
	xor.b32  	%r1109, %r1108, %r1102;
	xor.b32  	%r1110, %r1108, %r1103;
	cvt.u64.u32 	%rd419, %r1109;
	shl.b64 	%rd420, %rd419, 32;
	cvt.u64.u32 	%rd421, %r1110;
	or.b64  	%rd422, %rd420, %rd421;
	cvt.rn.f64.s64 	%fd54, %rd422;
	mul.f64 	%fd55, %fd54, 0d3BF921FB54442D19;
	cvt.rn.f32.f64 	%f1939, %fd55;
	neg.f32 	%f1940, %f1939;
	setp.lt.s32 	%p333, %r1107, 0;
	selp.f32 	%f2200, %f1940, %f1939, %p333;
$L__BB2_313:
	setp.ltu.f32 	%p334, %f372, 0f47CE4780;
	mul.rn.f32 	%f1942, %f2200, %f2200;
	and.b32  	%r1112, %r1245, 1;
	setp.eq.b32 	%p335, %r1112, 1;
	selp.f32 	%f1943, 0f3F800000, %f2200, %p335;
	fma.rn.f32 	%f1944, %f1942, %f1943, 0f00000000;
	fma.rn.f32 	%f1945, %f1942, 0f37CBAC00, 0fBAB607ED;
	selp.f32 	%f1946, %f1945, 0fB94D4153, %p335;
	selp.f32 	%f1947, 0f3D2AAABB, 0f3C0885E4, %p335;
	fma.rn.f32 	%f1948, %f1946, %f1942, %f1947;
	selp.f32 	%f1949, 0fBEFFFFFF, 0fBE2AAAA8, %p335;
	fma.rn.f32 	%f1950, %f1948, %f1942, %f1949;
	fma.rn.f32 	%f1951, %f1950, %f1944, %f1943;
	and.b32  	%r1113, %r1245, 2;
	setp.eq.s32 	%p336, %r1113, 0;
	mov.f32 	%f1952, 0f00000000;
	sub.f32 	%f1953, %f1952, %f1951;
	selp.f32 	%f384, %f1951, %f1953, %p336;
	@%p334 bra 	$L__BB2_321;
	setp.neu.f32 	%p337, %f372, 0f7F800000;
	@%p337 bra 	$L__BB2_316;
	mov.f32 	%f1956, 0f00000000;
	mul.rn.f32 	%f2201, %f370, %f1956;
	mov.b32 	%r1249, 0;
	bra.uni 	$L__BB2_321;
$L__BB2_316:
	mov.b32 	%r349, %f370;
	shl.b32 	%r1115, %r349, 8;
	or.b32  	%r350, %r1115, -2147483648;
	mov.b64 	%rd514, 0;
	mov.b32 	%r1246, 0;
	mov.u64 	%rd512, __cudart_i2opi_f;
	mov.u64 	%rd513, %rd1;
$L__BB2_317:
	.pragma "nounroll";
	ld.global.nc.u32 	%r1116, [%rd512];
	mad.wide.u32 	%rd425, %r1116, %r350, %rd514;
	shr.u64 	%rd514, %rd425, 32;
	st.local.u32 	[%rd513], %rd425;
	add.s32 	%r1246, %r1246, 1;
	add.s64 	%rd513, %rd513, 4;
	add.s64 	%rd512, %rd512, 4;
	setp.ne.s32 	%p338, %r1246, 6;
	@%p338 bra 	$L__BB2_317;
	shr.u32 	%r1117, %r349, 23;
	st.local.u32 	[%rd1+24], %rd514;
	and.b32  	%r353, %r1117, 31;
	and.b32  	%r1118, %r1117, 224;
	add.s32 	%r1119, %r1118, -128;
	shr.u32 	%r1120, %r1119, 5;
	mul.wide.u32 	%rd426, %r1120, 4;
	sub.s64 	%rd193, %rd1, %rd426;
	ld.local.u32 	%r1247, [%rd193+24];
	ld.local.u32 	%r1248, [%rd193+20];
	setp.eq.s32 	%p339, %r353, 0;
	@%p339 bra 	$L__BB2_320;
	shf.l.wrap.b32 	%r1247, %r1248, %r1247, %r353;
	ld.local.u32 	%r1121, [%rd193+16];
	shf.l.wrap.b32 	%r1248, %r1121, %r1248, %r353;
$L__BB2_320:
	shr.u32 	%r1122, %r1247, 30;
	shf.l.wrap.b32 	%r1123, %r1248, %r1247, 2;
	shl.b32 	%r1124, %r1248, 2;
	shr.u32 	%r1125, %r1123, 31;
	add.s32 	%r1126, %r1125, %r1122;
	neg.s32 	%r1127, %r1126;
	setp.lt.s32 	%p340, %r349, 0;
	selp.b32 	%r1249, %r1127, %r1126, %p340;
	xor.b32  	%r1128, %r1123, %r349;
	shr.s32 	%r1129, %r1123, 31;
	xor.b32  	%r1130, %r1129, %r1123;
	xor.b32  	%r1131, %r1129, %r1124;
	cvt.u64.u32 	%rd427, %r1130;
	shl.b64 	%rd428, %rd427, 32;
	cvt.u64.u32 	%rd429, %r1131;
	or.b64  	%rd430, %rd428, %rd429;
	cvt.rn.f64.s64 	%fd56, %rd430;
	mul.f64 	%fd57, %fd56, 0d3BF921FB54442D19;
	cvt.rn.f32.f64 	%f1954, %fd57;
	neg.f32 	%f1955, %f1954;
	setp.lt.s32 	%p341, %r1128, 0;
	selp.f32 	%f2201, %f1955, %f1954, %p341;
$L__BB2_321:
	fma.rn.f32 	%f1957, %f388, 0f00000000, 0f00000000;
	mul.f32 	%f1958, %f1957, %f380;
	add.s32 	%r1133, %r1249, 1;
	mul.rn.f32 	%f1959, %f2201, %f2201;
	and.b32  	%r1134, %r1249, 1;
	setp.eq.b32 	%p342, %r1134, 1;
	selp.f32 	%f1960, %f2201, 0f3F800000, %p342;
	fma.rn.f32 	%f1961, %f1959, %f1960, 0f00000000;
	fma.rn.f32 	%f1962, %f1959, 0f37CBAC00, 0fBAB607ED;
	selp.f32 	%f1963, 0fB94D4153, %f1962, %p342;
	selp.f32 	%f1964, 0f3C0885E4, 0f3D2AAABB, %p342;
	fma.rn.f32 	%f1965, %f1963, %f1959, %f1964;
	selp.f32 	%f1966, 0fBE2AAAA8, 0fBEFFFFFF, %p342;
	fma.rn.f32 	%f1967, %f1965, %f1959, %f1966;
	fma.rn.f32 	%f1968, %f1967, %f1961, %f1960;
	and.b32  	%r1135, %r1133, 2;
	setp.eq.s32 	%p343, %r1135, 0;
	mov.f32 	%f1969, 0f00000000;
	sub.f32 	%f1970, %f1969, %f1968;
	selp.f32 	%f1971, %f1968, %f1970, %p343;
	mul.f32 	%f1972, %f1957, %f1971;
	mul.f32 	%f1973, %f384, 0f00000000;
	fma.rn.f32 	%f1974, %f1972, 0f00000000, %f1973;
	add.f32 	%f1975, %f1973, %f1972;
	neg.f32 	%f1976, %f1973;
	neg.f32 	%f1977, %f384;
	mul.f32 	%f1978, %f1958, 0f00000000;
	fma.rn.f32 	%f1979, %f376, 0f00000000, %f1978;
	mul.f32 	%f1980, %f362, %f1976;
	mul.f32 	%f1981, %f361, %f1974;
	sub.f32 	%f1982, %f1980, %f1981;
	mul.f32 	%f1983, %f363, %f1976;
	sub.f32 	%f1984, %f1983, %f1981;
	mul.f32 	%f1985, %f361, %f1973;
	fma.rn.f32 	%f1986, %f376, 0f00000000, %f1985;
	sub.f32 	%f1987, %f1979, %f1982;
	sub.f32 	%f1988, %f1979, %f1984;
	mul.f32 	%f1989, %f365, %f1976;
	mul.f32 	%f1990, %f364, %f1974;
	sub.f32 	%f1991, %f1989, %f1990;
	mul.f32 	%f1992, %f366, %f1976;
	sub.f32 	%f1993, %f1992, %f1990;
	mul.f32 	%f1994, %f364, %f1973;
	add.f32 	%f1995, %f1994, %f1986;
	sub.f32 	%f1996, %f1987, %f1991;
	sub.f32 	%f1997, %f1988, %f1993;
	mul.f32 	%f1998, %f368, %f1977;
	mul.f32 	%f1999, %f367, %f1975;
	sub.f32 	%f2000, %f1998, %f1999;
	mul.f32 	%f2001, %f369, %f1977;
	sub.f32 	%f2002, %f2001, %f1999;
	fma.rn.f32 	%f2003, %f367, %f384, %f1995;
	sub.f32 	%f2004, %f1996, %f2000;
	sub.f32 	%f2005, %f1997, %f2002;
	mul.f32 	%f2006, %f361, %f1958;
	fma.rn.f32 	%f2007, %f362, %f376, %f2006;
	fma.rn.f32 	%f2008, %f363, %f376, %f2006;
	mul.f32 	%f2009, %f1973, 0f80000000;
	fma.rn.f32 	%f2010, %f1974, 0f80000000, %f2009;
	fma.rn.f32 	%f2011, %f361, %f376, %f2009;
	add.f32 	%f2012, %f2007, %f2010;
	add.f32 	%f2013, %f2008, %f2010;
	mul.f32 	%f2014, %f368, %f1976;
	mul.f32 	%f2015, %f367, %f1974;
	sub.f32 	%f2016, %f2014, %f2015;
	mul.f32 	%f2017, %f369, %f1976;
	sub.f32 	%f2018, %f2017, %f2015;
	mul.f32 	%f2019, %f367, %f1973;
	sub.f32 	%f2020, %f2011, %f2019;
	add.f32 	%f2021, %f2016, %f2012;
	add.f32 	%f2022, %f2018, %f2013;
	mul.f32 	%f2023, %f365, %f1977;
	mul.f32 	%f2024, %f364, %f1975;
	sub.f32 	%f2025, %f2023, %f2024;
	mul.f32 	%f2026, %f366, %f1977;
	sub.f32 	%f2027, %f2026, %f2024;
	fma.rn.f32 	%f2028, %f364, %f384, %f2020;
	sub.f32 	%f2029, %f2021, %f2025;
	sub.f32 	%f2030, %f2022, %f2027;
	mul.f32 	%f2031, %f364, %f1958;
	fma.rn.f32 	%f2032, %f365, %f376, %f2031;
	fma.rn.f32 	%f2033, %f366, %f376, %f2031;
	fma.rn.f32 	%f2034, %f364, %f376, %f2019;
	sub.f32 	%f2035, %f2032, %f2016;
	sub.f32 	%f2036, %f2033, %f2018;
	add.f32 	%f2037, %f2009, %f2034;
	add.f32 	%f2038, %f2010, %f2035;
	add.f32 	%f2039, %f2010, %f2036;
	mul.f32 	%f2040, %f362, %f1977;
	mul.f32 	%f2041, %f361, %f1975;
	sub.f32 	%f2042, %f2040, %f2041;
	mul.f32 	%f2043, %f363, %f1977;
	sub.f32 	%f2044, %f2043, %f2041;
	mul.f32 	%f2045, %f361, %f384;
	sub.f32 	%f2046, %f2037, %f2045;
	add.f32 	%f2047, %f2042, %f2038;
	add.f32 	%f2048, %f2044, %f2039;
	mul.f32 	%f2049, %f367, %f376;
	mul.f32 	%f2050, %f367, %f1958;
	fma.rn.f32 	%f2051, %f368, %f376, %f2050;
	fma.rn.f32 	%f2052, %f369, %f376, %f2050;
	sub.f32 	%f2053, %f2049, %f1994;
	add.f32 	%f2054, %f2051, %f1991;
	add.f32 	%f2055, %f2052, %f1993;
	fma.rn.f32 	%f2056, %f361, %f1973, %f2053;
	sub.f32 	%f2057, %f2054, %f1982;
	sub.f32 	%f2058, %f2055, %f1984;
	mul.f32 	%f2059, %f1975, 0f80000000;
	fma.rn.f32 	%f2060, %f384, 0f80000000, %f2059;
	fma.rn.f32 	%f2061, %f384, 0f80000000, %f2056;
	add.f32 	%f2062, %f2060, %f2057;
	add.f32 	%f2063, %f2060, %f2058;
	mul.f32 	%f2064, %f1973, %f2003;
	mul.f32 	%f2065, %f1973, %f2004;
	fma.rn.f32 	%f2066, %f2003, %f1974, %f2065;
	mul.f32 	%f2067, %f1973, %f2005;
	fma.rn.f32 	%f2068, %f2003, %f1974, %f2067;
	mul.f32 	%f2069, %f376, %f2029;
	fma.rn.f32 	%f2070, %f1958, %f2028, %f2069;
	mul.f32 	%f2071, %f376, %f2030;
	fma.rn.f32 	%f2072, %f1958, %f2028, %f2071;
	fma.rn.f32 	%f2073, %f376, %f2028, %f2064;
	add.f32 	%f2074, %f2066, %f2070;
	add.f32 	%f2075, %f2068, %f2072;
	mul.f32 	%f2076, %f384, %f2047;
	fma.rn.f32 	%f2077, %f2046, %f1975, %f2076;
	mul.f32 	%f2078, %f384, %f2048;
	fma.rn.f32 	%f2079, %f2046, %f1975, %f2078;
	fma.rn.f32 	%f2080, %f384, %f2046, %f2073;
	add.f32 	%f2081, %f2077, %f2074;
	add.f32 	%f2082, %f2079, %f2075;
	mul.f32 	%f2083, %f1973, %f2061;
	mul.f32 	%f2084, %f1973, %f2062;
	fma.rn.f32 	%f2085, %f2061, %f1974, %f2084;
	mul.f32 	%f2086, %f1973, %f2063;
	fma.rn.f32 	%f2087, %f2061, %f1974, %f2086;
	sub.f32 	%f2088, %f2080, %f2083;
	sub.f32 	%f2089, %f2081, %f2085;
	sub.f32 	%f2090, %f2082, %f2087;
	mul.f32 	%f2091, %f384, %f2028;
	mul.f32 	%f2092, %f384, %f2029;
	fma.rn.f32 	%f2093, %f2028, %f1975, %f2092;
	mul.f32 	%f2094, %f384, %f2030;
	fma.rn.f32 	%f2095, %f2028, %f1975, %f2094;
	sub.f32 	%f2096, %f2064, %f2091;
	sub.f32 	%f2097, %f2066, %f2093;
	sub.f32 	%f2098, %f2068, %f2095;
	mul.f32 	%f2099, %f376, %f2047;
	fma.rn.f32 	%f2100, %f1958, %f2046, %f2099;
	mul.f32 	%f2101, %f376, %f2048;
	fma.rn.f32 	%f2102, %f1958, %f2046, %f2101;
	fma.rn.f32 	%f2103, %f376, %f2046, %f2096;
	add.f32 	%f2104, %f2100, %f2097;
	add.f32 	%f2105, %f2102, %f2098;
	add.f32 	%f2106, %f2083, %f2103;
	add.f32 	%f2107, %f2085, %f2104;
	add.f32 	%f2108, %f2087, %f2105;
	mul.f32 	%f2109, %f384, %f2004;
	fma.rn.f32 	%f2110, %f2003, %f1975, %f2109;
	mul.f32 	%f2111, %f384, %f2005;
	fma.rn.f32 	%f2112, %f2003, %f1975, %f2111;
	mul.f32 	%f2113, %f1973, %f2028;
	mul.f32 	%f2114, %f1973, %f2029;
	fma.rn.f32 	%f2115, %f2028, %f1974, %f2114;
	mul.f32 	%f2116, %f1973, %f2030;
	fma.rn.f32 	%f2117, %f2028, %f1974, %f2116;
	fma.rn.f32 	%f2118, %f384, %f2003, %f2113;
	add.f32 	%f2119, %f2110, %f2115;
	add.f32 	%f2120, %f2112, %f2117;
	mul.f32 	%f2121, %f1973, %f2046;
	mul.f32 	%f2122, %f1973, %f2047;
	fma.rn.f32 	%f2123, %f2046, %f1974, %f2122;
	mul.f32 	%f2124, %f1973, %f2048;
	fma.rn.f32 	%f2125, %f2046, %f1974, %f2124;
	sub.f32 	%f2126, %f2118, %f2121;
	sub.f32 	%f2127, %f2119, %f2123;
	sub.f32 	%f2128, %f2120, %f2125;
	mul.f32 	%f2129, %f376, %f2062;
	fma.rn.f32 	%f2130, %f1958, %f2061, %f2129;
	mul.f32 	%f2131, %f376, %f2063;
	fma.rn.f32 	%f2132, %f1958, %f2061, %f2131;
	fma.rn.f32 	%f2133, %f376, %f2061, %f2126;
	add.f32 	%f2134, %f2130, %f2127;
	add.f32 	%f2135, %f2132, %f2128;
	st.param.v4.f32 	[func_retval0], {%f2088, %f2089, %f2090, %f2106};
	st.param.v4.f32 	[func_retval0+16], {%f2107, %f2108, %f2133, %f2134};
	st.param.f32 	[func_retval0+32], %f2135;
	ret;

}
.func  (.param .align 16 .b8 func_retval0[36]) _Z14ev_uncorrugate3jetS_f(
	.param .align 16 .b8 _Z14ev_uncorrugate3jetS_f_param_0[12],
	.param .align 16 .b8 _Z14ev_uncorrugate3jetS_f_param_1[12],
	.param .b32 _Z14ev_uncorrugate3jetS_f_param_2
)
{
	.local .align 4 .b8 	__local_depot3[28];
	.reg .b64 	%SP;
	.reg .b64 	%SPL;
	.reg .pred 	%p<204>;
	.reg .b32 	%r<750>;
	.reg .b32 	%f<1479>;
	.reg .b64 	%rd<303>;
	.reg .b64 	%fd<34>;

	mov.u64 	%SPL, __local_depot3;
	ld.param.v2.f32 	{%f241, %f242}, [_Z14ev_uncorrugate3jetS_f_param_0];
	ld.param.f32 	%f3, [_Z14ev_uncorrugate3jetS_f_param_1];
	ld.param.f32 	%f244, [_Z14ev_uncorrugate3jetS_f_param_2];
	add.u64 	%rd1, %SPL, 0;
	mov.f32 	%f245, 0f00000000;
	mul.rn.f32 	%f246, %f245, %f245;
	fma.rn.f32 	%f247, %f246, 0f00000000, 0f00000000;
	fma.rn.f32 	%f248, %f246, 0fB94D4153, 0f3C0885E4;
	fma.rn.f32 	%f249, %f248, %f246, 0fBE2AAAA8;
	fma.rn.f32 	%f1, %f249, %f247, 0f00000000;
	add.f32 	%f250, %f246, 0f00000000;
	fma.rn.f32 	%f251, %f246, 0f37CBAC00, 0fBAB607ED;
	fma.rn.f32 	%f252, %f251, %f246, 0f3D2AAABB;
	fma.rn.f32 	%f253, %f252, %f246, 0fBEFFFFFF;
	fma.rn.f32 	%f2, %f253, %f250, 0f3F800000;
	mul.f32 	%f254, %f3, 0f3F22F983;
	cvt.rni.s32.f32 	%r707, %f254;
	cvt.rn.f32.s32 	%f255, %r707;
	fma.rn.f32 	%f256, %f255, 0fBFC90FDA, %f3;
	fma.rn.f32 	%f257, %f255, 0fB3A22168, %f256;
	fma.rn.f32 	%f1446, %f255, 0fA7C234C5, %f257;
	abs.f32 	%f5, %f3;
	setp.ltu.f32 	%p1, %f5, 0f47CE4780;
	mov.u32 	%r687, %r707;
	mov.f32 	%f1441, %f1446;
	@%p1 bra 	$L__BB3_8;
	setp.neu.f32 	%p2, %f5, 0f7F800000;
	@%p2 bra 	$L__BB3_3;
	mov.f32 	%f260, 0f00000000;
	mul.rn.f32 	%f1441, %f3, %f260;
	mov.b32 	%r687, 0;
	bra.uni 	$L__BB3_8;
$L__BB3_3:
	mov.b32 	%r2, %f3;
	shl.b32 	%r204, %r2, 8;
	or.b32  	%r3, %r204, -2147483648;
	mov.b64 	%rd257, 0;
	mov.b32 	%r684, 0;
	mov.u64 	%rd255, __cudart_i2opi_f;
	mov.u64 	%rd256, %rd1;
$L__BB3_4:
	.pragma "nounroll";
	ld.global.nc.u32 	%r205, [%rd255];
	mad.wide.u32 	%rd111, %r205, %r3, %rd257;
	shr.u64 	%rd257, %rd111, 32;
	st.local.u32 	[%rd256], %rd111;
	add.s32 	%r684, %r684, 1;
	add.s64 	%rd256, %rd256, 4;
	add.s64 	%rd255, %rd255, 4;
	setp.ne.s32 	%p3, %r684, 6;
	@%p3 bra 	$L__BB3_4;
	shr.u32 	%r206, %r2, 23;
	st.local.u32 	[%rd1+24], %rd257;
	and.b32  	%r6, %r206, 31;
	and.b32  	%r207, %r206, 224;
	add.s32 	%r208, %r207, -128;
	shr.u32 	%r209, %r208, 5;
	mul.wide.u32 	%rd112, %r209, 4;
	sub.s64 	%rd8, %rd1, %rd112;
	ld.local.u32 	%r685, [%rd8+24];
	ld.local.u32 	%r686, [%rd8+20];
	setp.eq.s32 	%p4, %r6, 0;
	@%p4 bra 	$L__BB3_7;
	shf.l.wrap.b32 	%r685, %r686, %r685, %r6;
	ld.local.u32 	%r210, [%rd8+16];
	shf.l.wrap.b32 	%r686, %r210, %r686, %r6;
$L__BB3_7:
	shr.u32 	%r211, %r685, 30;
	shf.l.wrap.b32 	%r212, %r686, %r685, 2;
	shl.b32 	%r213, %r686, 2;
	shr.u32 	%r214, %r212, 31;
	add.s32 	%r215, %r214, %r211;
	neg.s32 	%r216, %r215;
	setp.lt.s32 	%p5, %r2, 0;
	selp.b32 	%r687, %r216, %r215, %p5;
	xor.b32  	%r217, %r212, %r2;
	shr.s32 	%r218, %r212, 31;
	xor.b32  	%r219, %r218, %r212;
	xor.b32  	%r220, %r218, %r213;
	cvt.u64.u32 	%rd113, %r219;
	shl.b64 	%rd114, %rd113, 32;
	cvt.u64.u32 	%rd115, %r220;
	or.b64  	%rd116, %rd114, %rd115;
	cvt.rn.f64.s64 	%fd1, %rd116;
	mul.f64 	%fd2, %fd1, 0d3BF921FB54442D19;
	cvt.rn.f32.f64 	%f258, %fd2;
	neg.f32 	%f259, %f258;
	setp.lt.s32 	%p6, %r217, 0;
	selp.f32 	%f1441, %f259, %f258, %p6;
$L__BB3_8:
	setp.ltu.f32 	%p7, %f5, 0f47CE4780;
	mul.rn.f32 	%f261, %f1441, %f1441;
	and.b32  	%r222, %r687, 1;
	setp.eq.b32 	%p8, %r222, 1;
	selp.f32 	%f262, 0f3F800000, %f1441, %p8;
	fma.rn.f32 	%f263, %f261, %f262, 0f00000000;
	fma.rn.f32 	%f264, %f261, 0f37CBAC00, 0fBAB607ED;
	selp.f32 	%f265, %f264, 0fB94D4153, %p8;
	selp.f32 	%f266, 0f3D2AAABB, 0f3C0885E4, %p8;
	fma.rn.f32 	%f267, %f265, %f261, %f266;
	selp.f32 	%f268, 0fBEFFFFFF, 0fBE2AAAA8, %p8;
	fma.rn.f32 	%f269, %f267, %f261, %f268;
	fma.rn.f32 	%f270, %f269, %f263, %f262;
	and.b32  	%r223, %r687, 2;
	setp.eq.s32 	%p9, %r223, 0;
	mov.f32 	%f271, 0f00000000;
	sub.f32 	%f272, %f271, %f270;
	selp.f32 	%f9, %f270, %f272, %p9;
	mov.u32 	%r691, %r707;
	mov.f32 	%f1442, %f1446;
	@%p7 bra 	$L__BB3_16;
	setp.neu.f32 	%p10, %f5, 0f7F800000;
	@%p10 bra 	$L__BB3_11;
	mov.f32 	%f275, 0f00000000;
	mul.rn.f32 	%f1442, %f3, %f275;
	mov.b32 	%r691, 0;
	bra.uni 	$L__BB3_16;
$L__BB3_11:
	mov.b32 	%r15, %f3;
	shl.b32 	%r225, %r15, 8;
	or.b32  	%r16, %r225, -2147483648;
	mov.b64 	%rd260, 0;
	mov.b32 	%r688, 0;
	mov.u64 	%rd258, __cudart_i2opi_f;
	mov.u64 	%rd259, %rd1;
$L__BB3_12:
	.pragma "nounroll";
	ld.global.nc.u32 	%r226, [%rd258];
	mad.wide.u32 	%rd119, %r226, %r16, %rd260;
	shr.u64 	%rd260, %rd119, 32;
	st.local.u32 	[%rd259], %rd119;
	add.s32 	%r688, %r688, 1;
	add.s64 	%rd259, %rd259, 4;
	add.s64 	%rd258, %rd258, 4;
	setp.ne.s32 	%p11, %r688, 6;
	@%p11 bra 	$L__BB3_12;
	shr.u32 	%r227, %r15, 23;
	st.local.u32 	[%rd1+24], %rd260;
	and.b32  	%r19, %r227, 31;
	and.b32  	%r228, %r227, 224;
	add.s32 	%r229, %r228, -128;
	shr.u32 	%r230, %r229, 5;
	mul.wide.u32 	%rd120, %r230, 4;
	sub.s64 	%rd15, %rd1, %rd120;
	ld.local.u32 	%r689, [%rd15+24];
	ld.local.u32 	%r690, [%rd15+20];
	setp.eq.s32 	%p12, %r19, 0;
	@%p12 bra 	$L__BB3_15;
	shf.l.wrap.b32 	%r689, %r690, %r689, %r19;
	ld.local.u32 	%r231, [%rd15+16];
	shf.l.wrap.b32 	%r690, %r231, %r690, %r19;
$L__BB3_15:
	shr.u32 	%r232, %r689, 30;
	shf.l.wrap.b32 	%r233, %r690, %r689, 2;
	shl.b32 	%r234, %r690, 2;
	shr.u32 	%r235, %r233, 31;
	add.s32 	%r236, %r235, %r232;
	neg.s32 	%r237, %r236;
	setp.lt.s32 	%p13, %r15, 0;
	selp.b32 	%r691, %r237, %r236, %p13;
	xor.b32  	%r238, %r233, %r15;
	shr.s32 	%r239, %r233, 31;
	xor.b32  	%r240, %r239, %r233;
	xor.b32  	%r241, %r239, %r234;
	cvt.u64.u32 	%rd121, %r240;
	shl.b64 	%rd122, %rd121, 32;
	cvt.u64.u32 	%rd123, %r241;
	or.b64  	%rd124, %rd122, %rd123;
	cvt.rn.f64.s64 	%fd3, %rd124;
	mul.f64 	%fd4, %fd3, 0d3BF921FB54442D19;
	cvt.rn.f32.f64 	%f273, %fd4;
	neg.f32 	%f274, %f273;
	setp.lt.s32 	%p14, %r238, 0;
	selp.f32 	%f1442, %f274, %f273, %p14;
$L__BB3_16:
	mul.f32 	%f276, %f1, 0f00000000;
	mul.f32 	%f277, %f2, 0f00000000;
	setp.ltu.f32 	%p15, %f5, 0f47CE4780;
	add.s32 	%r243, %r691, 1;
	mul.rn.f32 	%f278, %f1442, %f1442;
	and.b32  	%r244, %r691, 1;
	setp.eq.b32 	%p16, %r244, 1;
	selp.f32 	%f279, %f1442, 0f3F800000, %p16;
	fma.rn.f32 	%f280, %f278, %f279, 0f00000000;
	fma.rn.f32 	%f281, %f278, 0f37CBAC00, 0fBAB607ED;
	selp.f32 	%f282, 0fB94D4153, %f281, %p16;
	selp.f32 	%f283, 0f3C0885E4, 0f3D2AAABB, %p16;
	fma.rn.f32 	%f284, %f282, %f278, %f283;
	selp.f32 	%f285, 0fBE2AAAA8, 0fBEFFFFFF, %p16;
	fma.rn.f32 	%f286, %f284, %f278, %f285;
	fma.rn.f32 	%f287, %f286, %f280, %f279;
	and.b32  	%r245, %r243, 2;
	setp.eq.s32 	%p17, %r245, 0;
	mov.f32 	%f288, 0f00000000;
	sub.f32 	%f289, %f288, %f287;
	selp.f32 	%f290, %f287, %f289, %p17;
	mul.f32 	%f291, %f290, 0f00000000;
	sub.f32 	%f292, %f276, %f277;
	mul.f32 	%f293, %f292, %f9;
	mul.f32 	%f294, %f1, %f290;
	sub.f32 	%f13, %f293, %f294;
	sub.f32 	%f295, %f276, %f2;
	mul.f32 	%f296, %f295, %f9;
	mul.f32 	%f297, %f1, %f291;
	sub.f32 	%f14, %f296, %f297;
	add.f32 	%f15, %f276, %f277;
	add.f32 	%f16, %f1, %f277;
	mov.u32 	%r695, %r707;
	mov.f32 	%f1443, %f1446;
	@%p15 bra 	$L__BB3_24;
	setp.neu.f32 	%p18, %f5, 0f7F800000;
	@%p18 bra 	$L__BB3_19;
	mov.f32 	%f300, 0f00000000;
	mul.rn.f32 	%f1443, %f3, %f300;
	mov.b32 	%r695, 0;
	bra.uni 	$L__BB3_24;
$L__BB3_19:
	mov.b32 	%r28, %f3;
	shl.b32 	%r247, %r28, 8;
	or.b32  	%r29, %r247, -2147483648;
	mov.b64 	%rd263, 0;
	mov.b32 	%r692, 0;
	mov.u64 	%rd261, __cudart_i2opi_f;
	mov.u64 	%rd262, %rd1;
$L__BB3_20:
	.pragma "nounroll";
	ld.global.nc.u32 	%r248, [%rd261];
	mad.wide.u32 	%rd127, %r248, %r29, %rd263;
	shr.u64 	%rd263, %rd127, 32;
	st.local.u32 	[%rd262], %rd127;
	add.s32 	%r692, %r692, 1;
	add.s64 	%rd262, %rd262, 4;
	add.s64 	%rd261, %rd261, 4;
	setp.ne.s32 	%p19, %r692, 6;
	@%p19 bra 	$L__BB3_20;
	shr.u32 	%r249, %r28, 23;
	st.local.u32 	[%rd1+24], %rd263;
	and.b32  	%r32, %r249, 31;
	and.b32  	%r250, %r249, 224;
	add.s32 	%r251, %r250, -128;
	shr.u32 	%r252, %r251, 5;
	mul.wide.u32 	%rd128, %r252, 4;
	sub.s64 	%rd22, %rd1, %rd128;
	ld.local.u32 	%r693, [%rd22+24];
	ld.local.u32 	%r694, [%rd22+20];
	setp.eq.s32 	%p20, %r32, 0;
	@%p20 bra 	$L__BB3_23;
	shf.l.wrap.b32 	%r693, %r694, %r693, %r32;
	ld.local.u32 	%r253, [%rd22+16];
	shf.l.wrap.b32 	%r694, %r253, %r694, %r32;
$L__BB3_23:
	shr.u32 	%r254, %r693, 30;
	shf.l.wrap.b32 	%r255, %r694, %r693, 2;
	shl.b32 	%r256, %r694, 2;
	shr.u32 	%r257, %r255, 31;
	add.s32 	%r258, %r257, %r254;
	neg.s32 	%r259, %r258;
	setp.lt.s32 	%p21, %r28, 0;
	selp.b32 	%r695, %r259, %r258, %p21;
	xor.b32  	%r260, %r255, %r28;
	shr.s32 	%r261, %r255, 31;
	xor.b32  	%r262, %r261, %r255;
	xor.b32  	%r263, %r261, %r256;
	cvt.u64.u32 	%rd129, %r262;
	shl.b64 	%rd130, %rd129, 32;
	cvt.u64.u32 	%rd131, %r263;
	or.b64  	%rd132, %rd130, %rd131;
	cvt.rn.f64.s64 	%fd5, %rd132;
	mul.f64 	%fd6, %fd5, 0d3BF921FB54442D19;
	cvt.rn.f32.f64 	%f298, %fd6;
	neg.f32 	%f299, %f298;
	setp.lt.s32 	%p22, %r260, 0;
	selp.f32 	%f1443, %f299, %f298, %p22;
$L__BB3_24:
	setp.ltu.f32 	%p23, %f5, 0f47CE4780;
	mul.rn.f32 	%f301, %f1443, %f1443;
	and.b32  	%r265, %r695, 1;
	setp.eq.b32 	%p24, %r265, 1;
	selp.f32 	%f302, 0f3F800000, %f1443, %p24;
	fma.rn.f32 	%f303, %f301, %f302, 0f00000000;
	fma.rn.f32 	%f304, %f301, 0f37CBAC00, 0fBAB607ED;
	selp.f32 	%f305, %f304, 0fB94D4153, %p24;
	selp.f32 	%f306, 0f3D2AAABB, 0f3C0885E4, %p24;
	fma.rn.f32 	%f307, %f305, %f301, %f306;
	selp.f32 	%f308, 0fBEFFFFFF, 0fBE2AAAA8, %p24;
	fma.rn.f32 	%f309, %f307, %f301, %f308;
	fma.rn.f32 	%f310, %f309, %f303, %f302;
	and.b32  	%r266, %r695, 2;
	setp.eq.s32 	%p25, %r266, 0;
	mov.f32 	%f311, 0f00000000;
	sub.f32 	%f312, %f311, %f310;
	selp.f32 	%f20, %f310, %f312, %p25;
	mov.u32 	%r699, %r707;
	mov.f32 	%f1444, %f1446;
	@%p23 bra 	$L__BB3_32;
	setp.neu.f32 	%p26, %f5, 0f7F800000;
	@%p26 bra 	$L__BB3_27;
	mov.f32 	%f315, 0f00000000;
	mul.rn.f32 	%f1444, %f3, %f315;
	mov.b32 	%r699, 0;
	bra.uni 	$L__BB3_32;
$L__BB3_27:
	mov.b32 	%r41, %f3;
	shl.b32 	%r268, %r41, 8;
	or.b32  	%r42, %r268, -2147483648;
	mov.b64 	%rd266, 0;
	mov.b32 	%r696, 0;
	mov.u64 	%rd264, __cudart_i2opi_f;
	mov.u64 	%rd265, %rd1;
$L__BB3_28:
	.pragma "nounroll";
	ld.global.nc.u32 	%r269, [%rd264];
	mad.wide.u32 	%rd135, %r269, %r42, %rd266;
	shr.u64 	%rd266, %rd135, 32;
	st.local.u32 	[%rd265], %rd135;
	add.s32 	%r696, %r696, 1;
	add.s64 	%rd265, %rd265, 4;
	add.s64 	%rd264, %rd264, 4;
	setp.ne.s32 	%p27, %r696, 6;
	@%p27 bra 	$L__BB3_28;
	shr.u32 	%r270, %r41, 23;
	st.local.u32 	[%rd1+24], %rd266;
	and.b32  	%r45, %r270, 31;
	and.b32  	%r271, %r270, 224;
	add.s32 	%r272, %r271, -128;
	shr.u32 	%r273, %r272, 5;
	mul.wide.u32 	%rd136, %r273, 4;
	sub.s64 	%rd29, %rd1, %rd136;
	ld.local.u32 	%r697, [%rd29+24];
	ld.local.u32 	%r698, [%rd29+20];
	setp.eq.s32 	%p28, %r45, 0;
	@%p28 bra 	$L__BB3_31;
	shf.l.wrap.b32 	%r697, %r698, %r697, %r45;
	ld.local.u32 	%r274, [%rd29+16];
	shf.l.wrap.b32 	%r698, %r274, %r698, %r45;
$L__BB3_31:
	shr.u32 	%r275, %r697, 30;
	shf.l.wrap.b32 	%r276, %r698, %r697, 2;
	shl.b32 	%r277, %r698, 2;
	shr.u32 	%r278, %r276, 31;
	add.s32 	%r279, %r278, %r275;
	neg.s32 	%r280, %r279;
	setp.lt.s32 	%p29, %r41, 0;
	selp.b32 	%r699, %r280, %r279, %p29;
	xor.b32  	%r281, %r276, %r41;
	shr.s32 	%r282, %r276, 31;
	xor.b32  	%r283, %r282, %r276;
	xor.b32  	%r284, %r282, %r277;
	cvt.u64.u32 	%rd137, %r283;
	shl.b64 	%rd138, %rd137, 32;
	cvt.u64.u32 	%rd139, %r284;
	or.b64  	%rd140, %rd138, %rd139;
	cvt.rn.f64.s64 	%fd7, %rd140;
	mul.f64 	%fd8, %fd7, 0d3BF921FB54442D19;
	cvt.rn.f32.f64 	%f313, %fd8;
	neg.f32 	%f314, %f313;
	setp.lt.s32 	%p30, %r281, 0;
	selp.f32 	%f1444, %f314, %f313, %p30;
$L__BB3_32:
	setp.ltu.f32 	%p31, %f5, 0f47CE4780;
	add.s32 	%r286, %r699, 1;
	mul.rn.f32 	%f316, %f1444, %f1444;
	and.b32  	%r287, %r699, 1;
	setp.eq.b32 	%p32, %r287, 1;
	selp.f32 	%f317, %f1444, 0f3F800000, %p32;
	fma.rn.f32 	%f318, %f316, %f317, 0f00000000;
	fma.rn.f32 	%f319, %f316, 0f37CBAC00, 0fBAB607ED;
	selp.f32 	%f320, 0fB94D4153, %f319, %p32;
	selp.f32 	%f321, 0f3C0885E4, 0f3D2AAABB, %p32;
	fma.rn.f32 	%f322, %f320, %f316, %f321;
	selp.f32 	%f323, 0fBE2AAAA8, 0fBEFFFFFF, %p32;
	fma.rn.f32 	%f324, %f322, %f316, %f323;
	fma.rn.f32 	%f325, %f324, %f318, %f317;
	and.b32  	%r288, %r286, 2;
	setp.eq.s32 	%p33, %r288, 0;
	mov.f32 	%f326, 0f00000000;
	sub.f32 	%f327, %f326, %f325;
	selp.f32 	%f328, %f325, %f327, %p33;
	mul.f32 	%f329, %f328, 0f00000000;
	mul.f32 	%f330, %f15, %f20;
	mul.f32 	%f331, %f2, %f328;
	sub.f32 	%f24, %f330, %f331;
	mul.f32 	%f332, %f16, %f20;
	mul.f32 	%f333, %f2, %f329;
	sub.f32 	%f25, %f332, %f333;
	mov.u32 	%r703, %r707;
	mov.f32 	%f1445, %f1446;
	@%p31 bra 	$L__BB3_40;
	setp.neu.f32 	%p34, %f5, 0f7F800000;
	@%p34 bra 	$L__BB3_35;
	mov.f32 	%f336, 0f00000000;
	mul.rn.f32 	%f1445, %f3, %f336;
	mov.b32 	%r703, 0;
	bra.uni 	$L__BB3_40;
$L__BB3_35:
	mov.b32 	%r54, %f3;
	shl.b32 	%r290, %r54, 8;
	or.b32  	%r55, %r290, -2147483648;
	mov.b64 	%rd269, 0;
	mov.b32 	%r700, 0;
	mov.u64 	%rd267, __cudart_i2opi_f;
	mov.u64 	%rd268, %rd1;
$L__BB3_36:
	.pragma "nounroll";
	ld.global.nc.u32 	%r291, [%rd267];
	mad.wide.u32 	%rd143, %r291, %r55, %rd269;
	shr.u64 	%rd269, %rd143, 32;
	st.local.u32 	[%rd268], %rd143;
	add.s32 	%r700, %r700, 1;
	add.s64 	%rd268, %rd268, 4;
	add.s64 	%rd267, %rd267, 4;
	setp.ne.s32 	%p35, %r700, 6;
	@%p35 bra 	$L__BB3_36;
	shr.u32 	%r292, %r54, 23;
	st.local.u32 	[%rd1+24], %rd269;
	and.b32  	%r58, %r292, 31;
	and.b32  	%r293, %r292, 224;
	add.s32 	%r294, %r293, -128;
	shr.u32 	%r295, %r294, 5;
	mul.wide.u32 	%rd144, %r295, 4;
	sub.s64 	%rd36, %rd1, %rd144;
	ld.local.u32 	%r701, [%rd36+24];
	ld.local.u32 	%r702, [%rd36+20];
	setp.eq.s32 	%p36, %r58, 0;
	@%p36 bra 	$L__BB3_39;
	shf.l.wrap.b32 	%r701, %r702, %r701, %r58;
	ld.local.u32 	%r296, [%rd36+16];
	shf.l.wrap.b32 	%r702, %r296, %r702, %r58;
$L__BB3_39:
	shr.u32 	%r297, %r701, 30;
	shf.l.wrap.b32 	%r298, %r702, %r701, 2;
	shl.b32 	%r299, %r702, 2;
	shr.u32 	%r300, %r298, 31;
	add.s32 	%r301, %r300, %r297;
	neg.s32 	%r302, %r301;
	setp.lt.s32 	%p37, %r54, 0;
	selp.b32 	%r703, %r302, %r301, %p37;
	xor.b32  	%r303, %r298, %r54;
	shr.s32 	%r304, %r298, 31;
	xor.b32  	%r305, %r304, %r298;
	xor.b32  	%r306, %r304, %r299;
	cvt.u64.u32 	%rd145, %r305;
	shl.b64 	%rd146, %rd145, 32;
	cvt.u64.u32 	%rd147, %r306;
	or.b64  	%rd148, %rd146, %rd147;
	cvt.rn.f64.s64 	%fd9, %rd148;
	mul.f64 	%fd10, %fd9, 0d3BF921FB54442D19;
	cvt.rn.f32.f64 	%f334, %fd10;
	neg.f32 	%f335, %f334;
	setp.lt.s32 	%p38, %r303, 0;
	selp.f32 	%f1445, %f335, %f334, %p38;
$L__BB3_40:
	setp.ltu.f32 	%p39, %f5, 0f47CE4780;
	add.s32 	%r308, %r703, 1;
	mul.rn.f32 	%f337, %f1445, %f1445;
	and.b32  	%r309, %r703, 1;
	setp.eq.b32 	%p40, %r309, 1;
	selp.f32 	%f338, %f1445, 0f3F800000, %p40;
	fma.rn.f32 	%f339, %f337, %f338, 0f00000000;
	fma.rn.f32 	%f340, %f337, 0f37CBAC00, 0fBAB607ED;
	selp.f32 	%f341, 0fB94D4153, %f340, %p40;
	selp.f32 	%f342, 0f3C0885E4, 0f3D2AAABB, %p40;
	fma.rn.f32 	%f343, %f341, %f337, %f342;
	selp.f32 	%f344, 0fBE2AAAA8, 0fBEFFFFFF, %p40;
	fma.rn.f32 	%f345, %f343, %f337, %f344;
	fma.rn.f32 	%f346, %f345, %f339, %f338;
	and.b32  	%r310, %r308, 2;
	setp.eq.s32 	%p41, %r310, 0;
	mov.f32 	%f347, 0f00000000;
	sub.f32 	%f348, %f347, %f346;
	selp.f32 	%f29, %f346, %f348, %p41;
	@%p39 bra 	$L__BB3_48;
	setp.neu.f32 	%p42, %f5, 0f7F800000;
	@%p42 bra 	$L__BB3_43;
	mov.f32 	%f351, 0f00000000;
	mul.rn.f32 	%f1446, %f3, %f351;
	mov.b32 	%r707, 0;
	bra.uni 	$L__BB3_48;
$L__BB3_43:
	mov.b32 	%r67, %f3;
	shl.b32 	%r312, %r67, 8;
	or.b32  	%r68, %r312, -2147483648;
	mov.b64 	%rd272, 0;
	mov.b32 	%r704, 0;
	mov.u64 	%rd270, __cudart_i2opi_f;
	mov.u64 	%rd271, %rd1;
$L__BB3_44:
	.pragma "nounroll";
	ld.global.nc.u32 	%r313, [%rd270];
	mad.wide.u32 	%rd151, %r313, %r68, %rd272;
	shr.u64 	%rd272, %rd151, 32;
	st.local.u32 	[%rd271], %rd151;
	add.s32 	%r704, %r704, 1;
	add.s64 	%rd271, %rd271, 4;
	add.s64 	%rd270, %rd270, 4;
	setp.ne.s32 	%p43, %r704, 6;
	@%p43 bra 	$L__BB3_44;
	shr.u32 	%r314, %r67, 23;
	st.local.u32 	[%rd1+24], %rd272;
	and.b32  	%r71, %r314, 31;
	and.b32  	%r315, %r314, 224;
	add.s32 	%r316, %r315, -128;
	shr.u32 	%r317, %r316, 5;
	mul.wide.u32 	%rd152, %r317, 4;
	sub.s64 	%rd43, %rd1, %rd152;
	ld.local.u32 	%r705, [%rd43+24];
	ld.local.u32 	%r706, [%rd43+20];
	setp.eq.s32 	%p44, %r71, 0;
	@%p44 bra 	$L__BB3_47;
	shf.l.wrap.b32 	%r705, %r706, %r705, %r71;
	ld.local.u32 	%r318, [%rd43+16];
	shf.l.wrap.b32 	%r706, %r318, %r706, %r71;
$L__BB3_47:
	shr.u32 	%r319, %r705, 30;
	shf.l.wrap.b32 	%r320, %r706, %r705, 2;
	shl.b32 	%r321, %r706, 2;
	shr.u32 	%r322, %r320, 31;
	add.s32 	%r323, %r322, %r319;
	neg.s32 	%r324, %r323;
	setp.lt.s32 	%p45, %r67, 0;
	selp.b32 	%r707, %r324, %r323, %p45;
	xor.b32  	%r325, %r320, %r67;
	shr.s32 	%r326, %r320, 31;
	xor.b32  	%r327, %r326, %r320;
	xor.b32  	%r328, %r326, %r321;
	cvt.u64.u32 	%rd153, %r327;
	shl.b64 	%rd154, %rd153, 32;
	cvt.u64.u32 	%rd155, %r328;
	or.b64  	%rd156, %rd154, %rd155;
	cvt.rn.f64.s64 	%fd11, %rd156;
	mul.f64 	%fd12, %fd11, 0d3BF921FB54442D19;
	cvt.rn.f32.f64 	%f349, %fd12;
	neg.f32 	%f350, %f349;
	setp.lt.s32 	%p46, %r325, 0;
	selp.f32 	%f1446, %f350, %f349, %p46;
$L__BB3_48:
	mul.rn.f32 	%f353, %f1446, %f1446;
	and.b32  	%r330, %r707, 1;
	setp.eq.b32 	%p47, %r330, 1;
	selp.f32 	%f354, 0f3F800000, %f1446, %p47;
	fma.rn.f32 	%f355, %f353, %f354, 0f00000000;
	fma.rn.f32 	%f356, %f353, 0f37CBAC00, 0fBAB607ED;
	selp.f32 	%f357, %f356, 0fB94D4153, %p47;
	selp.f32 	%f358, 0f3D2AAABB, 0f3C0885E4, %p47;
	fma.rn.f32 	%f359, %f357, %f353, %f358;
	selp.f32 	%f360, 0fBEFFFFFF, 0fBE2AAAA8, %p47;
	fma.rn.f32 	%f361, %f359, %f353, %f360;
	fma.rn.f32 	%f362, %f361, %f355, %f354;
	and.b32  	%r331, %r707, 2;
	setp.eq.s32 	%p48, %r331, 0;
	mov.f32 	%f363, 0f00000000;
	sub.f32 	%f364, %f363, %f362;
	selp.f32 	%f365, %f362, %f364, %p48;
	fma.rn.f32 	%f33, %f29, 0f00000000, %f365;
	mul.f32 	%f366, %f365, 0f00000000;
	fma.rn.f32 	%f34, %f29, 0f00000000, %f366;
	cvt.f64.f32 	%fd13, %f3;
	setp.gt.f64 	%p49, %fd13, 0d3FF921FB54442D18;
	mov.f32 	%f367, 0f40490FDB;
	sub.f32 	%f368, %f367, %f3;
	selp.f32 	%f35, %f368, %f3, %p49;
	selp.f32 	%f36, 0fBF800000, 0f3F800000, %p49;
	abs.f32 	%f37, %f35;
	setp.lt.f32 	%p50, %f37, 0f00800000;
	mul.f32 	%f369, %f37, 0f4B800000;
	selp.f32 	%f370, %f369, %f37, %p50;
	selp.f32 	%f371, 0fC1C00000, 0f00000000, %p50;
	mov.b32 	%r332, %f370;
	add.s32 	%r333, %r332, -1060439283;
	and.b32  	%r334, %r333, -8388608;
	sub.s32 	%r335, %r332, %r334;
	mov.b32 	%f372, %r335;
	cvt.rn.f32.s32 	%f373, %r334;
	fma.rn.f32 	%f374, %f373, 0f34000000, %f371;
	add.f32 	%f375, %f372, 0fBF800000;
	add.f32 	%f376, %f372, 0f3F800000;
	rcp.approx.ftz.f32 	%f377, %f376;
	add.f32 	%f378, %f375, %f375;
	mul.f32 	%f379, %f378, %f377;
	mul.f32 	%f380, %f379, %f379;
	sub.f32 	%f381, %f375, %f379;
	add.f32 	%f382, %f381, %f381;
	neg.f32 	%f383, %f379;
	fma.rn.f32 	%f384, %f383, %f375, %f382;
	mul.rn.f32 	%f385, %f377, %f384;
	fma.rn.f32 	%f386, %f380, 0f3A2C32E4, 0f3B52E7DB;
	fma.rn.f32 	%f387, %f386, %f380, 0f3C93BB73;
	fma.rn.f32 	%f388, %f387, %f380, 0f3DF6384F;
	mul.rn.f32 	%f389, %f388, %f380;
	fma.rn.f32 	%f390, %f379, 0f3FB8AA3B, %f374;
	sub.f32 	%f391, %f374, %f390;
	fma.rn.f32 	%f392, %f379, 0f3FB8AA3B, %f391;
	fma.rn.f32 	%f393, %f385, 0f3FB8AA3B, %f392;
	fma.rn.f32 	%f394, %f379, 0f32A55E34, %f393;
	mul.f32 	%f395, %f389, 0f40400000;
	fma.rn.f32 	%f396, %f395, %f385, %f394;
	fma.rn.f32 	%f397, %f389, %f379, %f396;
	add.rn.f32 	%f38, %f390, %f397;
	neg.f32 	%f398, %f390;
	add.rn.f32 	%f399, %f38, %f398;
	neg.f32 	%f400, %f399;
	add.rn.f32 	%f39, %f397, %f400;
	mov.f32 	%f401, 0f40400000;
	mul.rn.f32 	%f402, %f38, %f401;
	neg.f32 	%f403, %f402;
	fma.rn.f32 	%f404, %f38, 0f40400000, %f403;
	fma.rn.f32 	%f405, %f39, 0f40400000, %f404;
	cvt.rni.f32.f32 	%f406, %f402;
	sub.f32 	%f407, %f402, %f406;
	add.f32 	%f408, %f407, %f405;
	fma.rn.f32 	%f409, %f408, 0f391FCB8E, 0f3AAF85ED;
	fma.rn.f32 	%f410, %f409, %f408, 0f3C1D9856;
	fma.rn.f32 	%f411, %f410, %f408, 0f3D6357BB;
	fma.rn.f32 	%f412, %f411, %f408, 0f3E75FDEC;
	fma.rn.f32 	%f413, %f412, %f408, 0f3F317218;
	fma.rn.f32 	%f414, %f413, %f408, 0f3F800000;
	cvt.rzi.s32.f32 	%r336, %f406;
	setp.gt.f32 	%p51, %f406, 0f00000000;
	selp.b32 	%r337, 0, -2097152000, %p51;
	add.s32 	%r338, %r337, 2130706432;
	mov.b32 	%f415, %r338;
	mul.f32 	%f416, %f414, %f415;
	shl.b32 	%r339, %r336, 23;
	sub.s32 	%r340, %r339, %r337;
	mov.b32 	%f417, %r340;
	mul.f32 	%f418, %f416, %f417;
	abs.f32 	%f419, %f402;
	setp.gt.f32 	%p52, %f419, 0f43180000;
	setp.lt.f32 	%p53, %f402, 0f00000000;
	selp.f32 	%f420, 0f00000000, 0f7F800000, %p53;
	selp.f32 	%f40, %f420, %f418, %p52;
	setp.eq.f32 	%p54, %f35, 0f3F800000;
	mov.f32 	%f1447, 0f3F800000;
	@%p54 bra 	$L__BB3_55;
	setp.num.f32 	%p55, %f37, %f37;
	@%p55 bra 	$L__BB3_51;
	mov.f32 	%f421, 0f40400000;
	add.rn.f32 	%f1447, %f35, %f421;
	bra.uni 	$L__BB3_55;
$L__BB3_51:
	setp.neu.f32 	%p56, %f35, 0f00000000;
	setp.neu.f32 	%p57, %f37, 0f7F800000;
	and.pred  	%p58, %p56, %p57;
	@%p58 bra 	$L__BB3_53;
	add.f32 	%f1447, %f35, %f35;
	bra.uni 	$L__BB3_55;
$L__BB3_53:
	setp.geu.f32 	%p59, %f35, 0f00000000;
	mov.f32 	%f1447, %f40;
	@%p59 bra 	$L__BB3_55;
	neg.f32 	%f1447, %f40;
$L__BB3_55:
	setp.eq.f32 	%p60, %f35, 0f00000000;
	mov.f32 	%f1448, 0f00000000;
	@%p60 bra 	$L__BB3_57;
	mul.f32 	%f423, %f1447, 0f40400000;
	div.rn.f32 	%f1448, %f423, %f35;
$L__BB3_57:
	setp.eq.f32 	%p61, %f35, 0f3F800000;
	mul.f32 	%f47, %f36, %f1448;
	mul.f32 	%f48, %f1448, 0f00000000;
	mul.f32 	%f49, %f1447, 0f00000000;
	mov.f32 	%f425, 0f40000000;
	mul.rn.f32 	%f426, %f38, %f425;
	neg.f32 	%f427, %f426;
	fma.rn.f32 	%f428, %f38, 0f40000000, %f427;
	fma.rn.f32 	%f429, %f39, 0f40000000, %f428;
	cvt.rni.f32.f32 	%f430, %f426;
	sub.f32 	%f431, %f426, %f430;
	add.f32 	%f432, %f431, %f429;
	fma.rn.f32 	%f433, %f432, 0f391FCB8E, 0f3AAF85ED;
	fma.rn.f32 	%f434, %f433, %f432, 0f3C1D9856;
	fma.rn.f32 	%f435, %f434, %f432, 0f3D6357BB;
	fma.rn.f32 	%f436, %f435, %f432, 0f3E75FDEC;
	fma.rn.f32 	%f437, %f436, %f432, 0f3F317218;
	fma.rn.f32 	%f438, %f437, %f432, 0f3F800000;
	cvt.rzi.s32.f32 	%r341, %f430;
	setp.gt.f32 	%p62, %f430, 0f00000000;
	selp.b32 	%r342, 0, -2097152000, %p62;
	add.s32 	%r343, %r342, 2130706432;
	mov.b32 	%f439, %r343;
	mul.f32 	%f440, %f438, %f439;
	shl.b32 	%r344, %r341, 23;
	sub.s32 	%r345, %r344, %r342;
	mov.b32 	%f441, %r345;
	mul.f32 	%f442, %f440, %f441;
	abs.f32 	%f443, %f426;
	setp.gt.f32 	%p63, %f443, 0f43180000;
	setp.lt.f32 	%p64, %f426, 0f00000000;
	selp.f32 	%f444, 0f00000000, 0f7F800000, %p64;
	selp.f32 	%f50, %f444, %f442, %p63;
	mov.f32 	%f1449, 0f3F800000;
	@%p61 bra 	$L__BB3_62;
	setp.num.f32 	%p65, %f37, %f37;
	@%p65 bra 	$L__BB3_60;
	mov.f32 	%f446, 0f40000000;
	add.rn.f32 	%f1449, %f35, %f446;
	bra.uni 	$L__BB3_62;
$L__BB3_60:
	setp.neu.f32 	%p66, %f35, 0f00000000;
	setp.neu.f32 	%p67, %f37, 0f7F800000;
	and.pred  	%p68, %p66, %p67;
	mov.f32 	%f1449, %f50;
	@%p68 bra 	$L__BB3_62;
	add.f32 	%f445, %f35, %f35;
	mov.b32 	%r346, %f445;
	and.b32  	%r347, %r346, 2147483647;
	mov.b32 	%f1449, %r347;
$L__BB3_62:
	setp.eq.f32 	%p69, %f35, 0f00000000;
	mov.f32 	%f1450, 0f00000000;
	@%p69 bra 	$L__BB3_64;
	add.f32 	%f448, %f1449, %f1449;
	div.rn.f32 	%f1450, %f448, %f35;
$L__BB3_64:
	mov.f32 	%f450, 0f3F800000;
	sub.f32 	%f451, %f450, %f244;
	setp.eq.f32 	%p70, %f35, 0f00000000;
	mul.f32 	%f452, %f36, %f1450;
	mul.f32 	%f453, %f1450, 0f00000000;
	mul.f32 	%f454, %f1449, 0f3F9BA11C;
	mul.f32 	%f56, %f1449, 0f00000000;
	fma.rn.f32 	%f455, %f452, 0f3F9BA11C, %f56;
	fma.rn.f32 	%f456, %f453, 0f3F9BA11C, %f56;
	mul.f32 	%f457, %f1447, 0f3F041A2F;
	sub.f32 	%f57, %f454, %f457;
	mul.f32 	%f458, %f47, 0f3F041A2F;
	sub.f32 	%f459, %f49, %f458;
	add.f32 	%f460, %f459, %f455;
	mul.f32 	%f461, %f48, 0f3F041A2F;
	sub.f32 	%f462, %f49, %f461;
	add.f32 	%f463, %f462, %f456;
	mul.f32 	%f58, %f451, %f57;
	mul.f32 	%f59, %f57, 0f00000000;
	fma.rn.f32 	%f60, %f451, %f460, %f59;
	fma.rn.f32 	%f61, %f451, %f463, %f59;
	mov.f32 	%f1451, 0f00000000;
	@%p70 bra 	$L__BB3_66;
	mul.f32 	%f464, %f1447, 0f40400000;
	div.rn.f32 	%f1451, %f464, %f35;
$L__BB3_66:
	setp.eq.f32 	%p71, %f35, 0f00000000;
	mov.f32 	%f1452, 0f00000000;
	@%p71 bra 	$L__BB3_68;
	add.f32 	%f466, %f1449, %f1449;
	div.rn.f32 	%f1452, %f466, %f35;
$L__BB3_68:
	mul.f32 	%f468, %f36, %f1452;
	mul.f32 	%f469, %f1452, 0f00000000;
	fma.rn.f32 	%f470, %f468, 0f3F9BA11C, %f56;
	fma.rn.f32 	%f471, %f469, 0f3F9BA11C, %f56;
	mul.f32 	%f472, %f36, %f1451;
	mul.f32 	%f473, %f472, 0f3F041A2F;
	sub.f32 	%f474, %f49, %f473;
	add.f32 	%f475, %f474, %f470;
	mul.f32 	%f476, %f1451, 0f00000000;
	mul.f32 	%f477, %f476, 0f3F041A2F;
	sub.f32 	%f478, %f49, %f477;
	add.f32 	%f479, %f478, %f471;
	mul.f32 	%f480, %f57, 0fBE4CCCCD;
	fma.rn.f32 	%f481, %f475, 0fBE4CCCCD, %f59;
	fma.rn.f32 	%f482, %f479, 0fBE4CCCCD, %f59;
	mul.f32 	%f66, %f480, %f58;
	mul.f32 	%f483, %f58, %f481;
	fma.rn.f32 	%f67, %f480, %f60, %f483;
	mul.f32 	%f484, %f58, %f482;
	fma.rn.f32 	%f68, %f480, %f61, %f484;
	mul.f32 	%f485, %f13, 0f00000000;
	fma.rn.f32 	%f486, %f13, 0f00000000, %f485;
	mul.f32 	%f487, %f24, %f24;
	mul.f32 	%f488, %f24, 0f00000000;
	fma.rn.f32 	%f489, %f24, 0f00000000, %f488;
	fma.rn.f32 	%f490, %f13, %f13, %f487;
	add.f32 	%f491, %f486, %f489;
	mul.f32 	%f492, %f33, 0f00000000;
	fma.rn.f32 	%f493, %f33, 0f00000000, %f492;
	fma.rn.f32 	%f69, %f33, %f33, %f490;
	add.f32 	%f70, %f491, %f493;
	setp.leu.f32 	%p72, %f69, 0f00000000;
	mov.f32 	%f1453, 0f00000000;
	mov.f32 	%f1455, %f1453;
	@%p72 bra 	$L__BB3_75;
	abs.f32 	%f71, %f69;
	setp.eq.f32 	%p73, %f69, 0f3F800000;
	mov.f32 	%f1453, 0f3F800000;
	@%p73 bra 	$L__BB3_74;
	setp.num.f32 	%p74, %f71, %f71;
	@%p74 bra 	$L__BB3_72;
	mov.f32 	%f550, 0fBF000000;
	add.rn.f32 	%f1453, %f69, %f550;
	bra.uni 	$L__BB3_74;
$L__BB3_72:
	setp.lt.f32 	%p75, %f71, 0f00800000;
	mul.f32 	%f495, %f71, 0f4B800000;
	selp.f32 	%f496, %f495, %f71, %p75;
	mov.b32 	%r348, %f496;
	add.s32 	%r349, %r348, -1060439283;
	and.b32  	%r350, %r349, -8388608;
	sub.s32 	%r351, %r348, %r350;
	mov.b32 	%f497, %r351;
	cvt.rn.f32.s32 	%f498, %r350;
	selp.f32 	%f499, 0fC1C00000, 0f00000000, %p75;
	fma.rn.f32 	%f500, %f498, 0f34000000, %f499;
	add.f32 	%f501, %f497, 0fBF800000;
	add.f32 	%f502, %f497, 0f3F800000;
	rcp.approx.ftz.f32 	%f503, %f502;
	add.f32 	%f504, %f501, %f501;
	mul.f32 	%f505, %f504, %f503;
	mul.f32 	%f506, %f505, %f505;
	neg.f32 	%f507, %f505;
	sub.f32 	%f508, %f501, %f505;
	add.f32 	%f509, %f508, %f508;
	fma.rn.f32 	%f510, %f507, %f501, %f509;
	mul.rn.f32 	%f511, %f503, %f510;
	fma.rn.f32 	%f512, %f506, 0f3A2C32E4, 0f3B52E7DB;
	fma.rn.f32 	%f513, %f512, %f506, 0f3C93BB73;
	fma.rn.f32 	%f514, %f513, %f506, 0f3DF6384F;
	mul.rn.f32 	%f515, %f514, %f506;
	fma.rn.f32 	%f516, %f505, 0f3FB8AA3B, %f500;
	mul.f32 	%f517, %f515, 0f40400000;
	sub.f32 	%f518, %f500, %f516;
	fma.rn.f32 	%f519, %f505, 0f3FB8AA3B, %f518;
	fma.rn.f32 	%f520, %f511, 0f3FB8AA3B, %f519;
	fma.rn.f32 	%f521, %f505, 0f32A55E34, %f520;
	fma.rn.f32 	%f522, %f517, %f511, %f521;
	fma.rn.f32 	%f523, %f515, %f505, %f522;
	add.rn.f32 	%f524, %f516, %f523;
	mov.f32 	%f525, 0fBF000000;
	mul.rn.f32 	%f526, %f524, %f525;
	cvt.rni.f32.f32 	%f527, %f526;
	sub.f32 	%f528, %f526, %f527;
	neg.f32 	%f529, %f526;
	fma.rn.f32 	%f530, %f524, 0fBF000000, %f529;
	neg.f32 	%f531, %f516;
	add.rn.f32 	%f532, %f524, %f531;
	neg.f32 	%f533, %f532;
	add.rn.f32 	%f534, %f523, %f533;
	fma.rn.f32 	%f535, %f534, 0fBF000000, %f530;
	add.f32 	%f536, %f528, %f535;
	setp.gt.f32 	%p76, %f527, 0f00000000;
	selp.b32 	%r352, 0, -2097152000, %p76;
	setp.neu.f32 	%p77, %f71, 0f7F800000;
	setp.lt.f32 	%p78, %f526, 0f00000000;
	selp.f32 	%f537, 0f00000000, 0f7F800000, %p78;
	abs.f32 	%f538, %f526;
	setp.gt.f32 	%p79, %f538, 0f43180000;
	cvt.rzi.s32.f32 	%r353, %f527;
	shl.b32 	%r354, %r353, 23;
	sub.s32 	%r355, %r354, %r352;
	mov.b32 	%f539, %r355;
	add.s32 	%r356, %r352, 2130706432;
	mov.b32 	%f540, %r356;
	fma.rn.f32 	%f541, %f536, 0f391FCB8E, 0f3AAF85ED;
	fma.rn.f32 	%f542, %f541, %f536, 0f3C1D9856;
	fma.rn.f32 	%f543, %f542, %f536, 0f3D6357BB;
	fma.rn.f32 	%f544, %f543, %f536, 0f3E75FDEC;
	fma.rn.f32 	%f545, %f544, %f536, 0f3F317218;
	fma.rn.f32 	%f546, %f545, %f536, 0f3F800000;
	mul.f32 	%f547, %f546, %f540;
	mul.f32 	%f548, %f547, %f539;
	selp.f32 	%f1453, %f537, %f548, %p79;
	@%p77 bra 	$L__BB3_74;
	add.f32 	%f549, %f69, %f69;
	mov.b32 	%r357, %f549;
	and.b32  	%r358, %r357, 2147483647;
	xor.b32  	%r359, %r358, 2139095040;
	mov.b32 	%f1453, %r359;
$L__BB3_74:
	mul.f32 	%f551, %f1453, 0fBF000000;
	div.rn.f32 	%f552, %f551, %f69;
	mul.f32 	%f1455, %f70, %f552;
$L__BB3_75:
	mul.f32 	%f79, %f13, %f1453;
	mul.f32 	%f554, %f13, %f1455;
	fma.rn.f32 	%f80, %f1453, 0f00000000, %f554;
	mul.f32 	%f81, %f24, %f1453;
	mul.f32 	%f555, %f24, %f1455;
	fma.rn.f32 	%f82, %f1453, 0f00000000, %f555;
	mul.f32 	%f83, %f33, %f1453;
	mul.f32 	%f556, %f33, %f1455;
	fma.rn.f32 	%f84, %f1453, 0f00000000, %f556;
	mul.f32 	%f557, %f14, 0f00000000;
	fma.rn.f32 	%f558, %f14, 0f00000000, %f557;
	mul.f32 	%f559, %f25, %f25;
	mul.f32 	%f560, %f25, 0f00000000;
	fma.rn.f32 	%f561, %f25, 0f00000000, %f560;
	fma.rn.f32 	%f562, %f14, %f14, %f559;
	add.f32 	%f563, %f558, %f561;
	mul.f32 	%f564, %f34, 0f00000000;
	fma.rn.f32 	%f565, %f34, 0f00000000, %f564;
	fma.rn.f32 	%f85, %f34, %f34, %f562;
	add.f32 	%f86, %f563, %f565;
	setp.leu.f32 	%p80, %f85, 0f00000000;
	mov.f32 	%f1456, 0f00000000;
	mov.f32 	%f1458, %f1456;
	@%p80 bra 	$L__BB3_82;
	abs.f32 	%f87, %f85;
	setp.eq.f32 	%p81, %f85, 0f3F800000;
	mov.f32 	%f1456, 0f3F800000;
	@%p81 bra 	$L__BB3_81;
	setp.num.f32 	%p82, %f87, %f87;
	@%p82 bra 	$L__BB3_79;
	mov.f32 	%f622, 0fBF000000;
	add.rn.f32 	%f1456, %f85, %f622;
	bra.uni 	$L__BB3_81;
$L__BB3_79:
	setp.lt.f32 	%p83, %f87, 0f00800000;
	mul.f32 	%f567, %f87, 0f4B800000;
	selp.f32 	%f568, %f567, %f87, %p83;
	mov.b32 	%r360, %f568;
	add.s32 	%r361, %r360, -1060439283;
	and.b32  	%r362, %r361, -8388608;
	sub.s32 	%r363, %r360, %r362;
	mov.b32 	%f569, %r363;
	cvt.rn.f32.s32 	%f570, %r362;
	selp.f32 	%f571, 0fC1C00000, 0f00000000, %p83;
	fma.rn.f32 	%f572, %f570, 0f34000000, %f571;
	add.f32 	%f573, %f569, 0fBF800000;
	add.f32 	%f574, %f569, 0f3F800000;
	rcp.approx.ftz.f32 	%f575, %f574;
	add.f32 	%f576, %f573, %f573;
	mul.f32 	%f577, %f576, %f575;
	mul.f32 	%f578, %f577, %f577;
	neg.f32 	%f579, %f577;
	sub.f32 	%f580, %f573, %f577;
	add.f32 	%f581, %f580, %f580;
	fma.rn.f32 	%f582, %f579, %f573, %f581;
	mul.rn.f32 	%f583, %f575, %f582;
	fma.rn.f32 	%f584, %f578, 0f3A2C32E4, 0f3B52E7DB;
	fma.rn.f32 	%f585, %f584, %f578, 0f3C93BB73;
	fma.rn.f32 	%f586, %f585, %f578, 0f3DF6384F;
	mul.rn.f32 	%f587, %f586, %f578;
	fma.rn.f32 	%f588, %f577, 0f3FB8AA3B, %f572;
	mul.f32 	%f589, %f587, 0f40400000;
	sub.f32 	%f590, %f572, %f588;
	fma.rn.f32 	%f591, %f577, 0f3FB8AA3B, %f590;
	fma.rn.f32 	%f592, %f583, 0f3FB8AA3B, %f591;
	fma.rn.f32 	%f593, %f577, 0f32A55E34, %f592;
	fma.rn.f32 	%f594, %f589, %f583, %f593;
	fma.rn.f32 	%f595, %f587, %f577, %f594;
	add.rn.f32 	%f596, %f588, %f595;
	mov.f32 	%f597, 0fBF000000;
	mul.rn.f32 	%f598, %f596, %f597;
	cvt.rni.f32.f32 	%f599, %f598;
	sub.f32 	%f600, %f598, %f599;
	neg.f32 	%f601, %f598;
	fma.rn.f32 	%f602, %f596, 0fBF000000, %f601;
	neg.f32 	%f603, %f588;
	add.rn.f32 	%f604, %f596, %f603;
	neg.f32 	%f605, %f604;
	add.rn.f32 	%f606, %f595, %f605;
	fma.rn.f32 	%f607, %f606, 0fBF000000, %f602;
	add.f32 	%f608, %f600, %f607;
	setp.gt.f32 	%p84, %f599, 0f00000000;
	selp.b32 	%r364, 0, -2097152000, %p84;
	setp.neu.f32 	%p85, %f87, 0f7F800000;
	setp.lt.f32 	%p86, %f598, 0f00000000;
	selp.f32 	%f609, 0f00000000, 0f7F800000, %p86;
	abs.f32 	%f610, %f598;
	setp.gt.f32 	%p87, %f610, 0f43180000;
	cvt.rzi.s32.f32 	%r365, %f599;
	shl.b32 	%r366, %r365, 23;
	sub.s32 	%r367, %r366, %r364;
	mov.b32 	%f611, %r367;
	add.s32 	%r368, %r364, 2130706432;
	mov.b32 	%f612, %r368;
	fma.rn.f32 	%f613, %f608, 0f391FCB8E, 0f3AAF85ED;
	fma.rn.f32 	%f614, %f613, %f608, 0f3C1D9856;
	fma.rn.f32 	%f615, %f614, %f608, 0f3D6357BB;
	fma.rn.f32 	%f616, %f615, %f608, 0f3E75FDEC;
	fma.rn.f32 	%f617, %f616, %f608, 0f3F317218;
	fma.rn.f32 	%f618, %f617, %f608, 0f3F800000;
	mul.f32 	%f619, %f618, %f612;
	mul.f32 	%f620, %f619, %f611;
	selp.f32 	%f1456, %f609, %f620, %p87;
	@%p85 bra 	$L__BB3_81;
	add.f32 	%f621, %f85, %f85;
	mov.b32 	%r369, %f621;
	and.b32  	%r370, %r369, 2147483647;
	xor.b32  	%r371, %r370, 2139095040;
	mov.b32 	%f1456, %r371;
$L__BB3_81:
	mul.f32 	%f623, %f1456, 0fBF000000;
	div.rn.f32 	%f624, %f623, %f85;
	mul.f32 	%f1458, %f86, %f624;
$L__BB3_82:
	mul.f32 	%f626, %f14, %f1456;
	mul.f32 	%f627, %f14, %f1458;
	fma.rn.f32 	%f628, %f1456, 0f00000000, %f627;
	mul.f32 	%f629, %f25, %f1456;
	mul.f32 	%f630, %f25, %f1458;
	fma.rn.f32 	%f631, %f1456, 0f00000000, %f630;
	mul.f32 	%f632, %f34, %f1456;
	mul.f32 	%f633, %f34, %f1458;
	fma.rn.f32 	%f634, %f1456, 0f00000000, %f633;
	mul.f32 	%f635, %f81, %f632;
	mul.f32 	%f636, %f81, %f634;
	fma.rn.f32 	%f637, %f82, %f632, %f636;
	mul.f32 	%f638, %f83, %f629;
	mul.f32 	%f639, %f83, %f631;
	fma.rn.f32 	%f640, %f84, %f629, %f639;
	sub.f32 	%f95, %f635, %f638;
	sub.f32 	%f96, %f637, %f640;
	mul.f32 	%f641, %f83, %f626;
	mul.f32 	%f642, %f83, %f628;
	fma.rn.f32 	%f643, %f84, %f626, %f642;
	mul.f32 	%f644, %f79, %f632;
	mul.f32 	%f645, %f79, %f634;
	fma.rn.f32 	%f646, %f80, %f632, %f645;
	sub.f32 	%f97, %f641, %f644;
	sub.f32 	%f98, %f643, %f646;
	mul.f32 	%f647, %f79, %f629;
	mul.f32 	%f648, %f79, %f631;
	fma.rn.f32 	%f649, %f80, %f629, %f648;
	mul.f32 	%f650, %f81, %f626;
	mul.f32 	%f651, %f81, %f628;
	fma.rn.f32 	%f652, %f82, %f626, %f651;
	sub.f32 	%f99, %f647, %f650;
	sub.f32 	%f100, %f649, %f652;
	mul.f32 	%f653, %f95, %f96;
	fma.rn.f32 	%f654, %f95, %f96, %f653;
	mul.f32 	%f655, %f97, %f97;
	mul.f32 	%f656, %f97, %f98;
	fma.rn.f32 	%f657, %f97, %f98, %f656;
	fma.rn.f32 	%f658, %f95, %f95, %f655;
	add.f32 	%f659, %f654, %f657;
	mul.f32 	%f660, %f99, %f100;
	fma.rn.f32 	%f661, %f99, %f100, %f660;
	fma.rn.f32 	%f101, %f99, %f99, %f658;
	add.f32 	%f102, %f661, %f659;
	setp.leu.f32 	%p88, %f101, 0f00000000;
	mov.f32 	%f1459, 0f00000000;
	mov.f32 	%f1461, %f1459;
	@%p88 bra 	$L__BB3_89;
	abs.f32 	%f103, %f101;
	setp.eq.f32 	%p89, %f101, 0f3F800000;
	mov.f32 	%f1459, 0f3F800000;
	@%p89 bra 	$L__BB3_88;
	setp.num.f32 	%p90, %f103, %f103;
	@%p90 bra 	$L__BB3_86;
	mov.f32 	%f718, 0fBF000000;
	add.rn.f32 	%f1459, %f101, %f718;
	bra.uni 	$L__BB3_88;
$L__BB3_86:
	setp.lt.f32 	%p91, %f103, 0f00800000;
	mul.f32 	%f663, %f103, 0f4B800000;
	selp.f32 	%f664, %f663, %f103, %p91;
	mov.b32 	%r372, %f664;
	add.s32 	%r373, %r372, -1060439283;
	and.b32  	%r374, %r373, -8388608;
	sub.s32 	%r375, %r372, %r374;
	mov.b32 	%f665, %r375;
	cvt.rn.f32.s32 	%f666, %r374;
	selp.f32 	%f667, 0fC1C00000, 0f00000000, %p91;
	fma.rn.f32 	%f668, %f666, 0f34000000, %f667;
	add.f32 	%f669, %f665, 0fBF800000;
	add.f32 	%f670, %f665, 0f3F800000;
	rcp.approx.ftz.f32 	%f671, %f670;
	add.f32 	%f672, %f669, %f669;
	mul.f32 	%f673, %f672, %f671;
	mul.f32 	%f674, %f673, %f673;
	neg.f32 	%f675, %f673;
	sub.f32 	%f676, %f669, %f673;
	add.f32 	%f677, %f676, %f676;
	fma.rn.f32 	%f678, %f675, %f669, %f677;
	mul.rn.f32 	%f679, %f671, %f678;
	fma.rn.f32 	%f680, %f674, 0f3A2C32E4, 0f3B52E7DB;
	fma.rn.f32 	%f681, %f680, %f674, 0f3C93BB73;
	fma.rn.f32 	%f682, %f681, %f674, 0f3DF6384F;
	mul.rn.f32 	%f683, %f682, %f674;
	fma.rn.f32 	%f684, %f673, 0f3FB8AA3B, %f668;
	mul.f32 	%f685, %f683, 0f40400000;
	sub.f32 	%f686, %f668, %f684;
	fma.rn.f32 	%f687, %f673, 0f3FB8AA3B, %f686;
	fma.rn.f32 	%f688, %f679, 0f3FB8AA3B, %f687;
	fma.rn.f32 	%f689, %f673, 0f32A55E34, %f688;
	fma.rn.f32 	%f690, %f685, %f679, %f689;
	fma.rn.f32 	%f691, %f683, %f673, %f690;
	add.rn.f32 	%f692, %f684, %f691;
	mov.f32 	%f693, 0fBF000000;
	mul.rn.f32 	%f694, %f692, %f693;
	cvt.rni.f32.f32 	%f695, %f694;
	sub.f32 	%f696, %f694, %f695;
	neg.f32 	%f697, %f694;
	fma.rn.f32 	%f698, %f692, 0fBF000000, %f697;
	neg.f32 	%f699, %f684;
	add.rn.f32 	%f700, %f692, %f699;
	neg.f32 	%f701, %f700;
	add.rn.f32 	%f702, %f691, %f701;
	fma.rn.f32 	%f703, %f702, 0fBF000000, %f698;
	add.f32 	%f704, %f696, %f703;
	setp.gt.f32 	%p92, %f695, 0f00000000;
	selp.b32 	%r376, 0, -2097152000, %p92;
	setp.neu.f32 	%p93, %f103, 0f7F800000;
	setp.lt.f32 	%p94, %f694, 0f00000000;
	selp.f32 	%f705, 0f00000000, 0f7F800000, %p94;
	abs.f32 	%f706, %f694;
	setp.gt.f32 	%p95, %f706, 0f43180000;
	cvt.rzi.s32.f32 	%r377, %f695;
	shl.b32 	%r378, %r377, 23;
	sub.s32 	%r379, %r378, %r376;
	mov.b32 	%f707, %r379;
	add.s32 	%r380, %r376, 2130706432;
	mov.b32 	%f708, %r380;
	fma.rn.f32 	%f709, %f704, 0f391FCB8E, 0f3AAF85ED;
	fma.rn.f32 	%f710, %f709, %f704, 0f3C1D9856;
	fma.rn.f32 	%f711, %f710, %f704, 0f3D6357BB;
	fma.rn.f32 	%f712, %f711, %f704, 0f3E75FDEC;
	fma.rn.f32 	%f713, %f712, %f704, 0f3F317218;
	fma.rn.f32 	%f714, %f713, %f704, 0f3F800000;
	mul.f32 	%f715, %f714, %f708;
	mul.f32 	%f716, %f715, %f707;
	selp.f32 	%f1459, %f705, %f716, %p95;
	@%p93 bra 	$L__BB3_88;
	add.f32 	%f717, %f101, %f101;
	mov.b32 	%r381, %f717;
	and.b32  	%r382, %r381, 2147483647;
	xor.b32  	%r383, %r382, 2139095040;
	mov.b32 	%f1459, %r383;
$L__BB3_88:
	mul.f32 	%f719, %f1459, 0fBF000000;
	div.rn.f32 	%f720, %f719, %f101;
	mul.f32 	%f1461, %f102, %f720;
$L__BB3_89:
	mul.f32 	%f722, %f95, %f1459;
	mul.f32 	%f723, %f95, %f1461;
	fma.rn.f32 	%f724, %f96, %f1459, %f723;
	mul.f32 	%f725, %f97, %f1459;
	mul.f32 	%f726, %f97, %f1461;
	fma.rn.f32 	%f727, %f98, %f1459, %f726;
	mul.f32 	%f728, %f99, %f1459;
	mul.f32 	%f729, %f99, %f1461;
	fma.rn.f32 	%f730, %f100, %f1459, %f729;
	mul.f32 	%f111, %f66, %f722;
	fma.rn.f32 	%f731, %f66, 0f00000000, %f67;
	mul.f32 	%f732, %f66, %f724;
	fma.rn.f32 	%f112, %f731, %f722, %f732;
	fma.rn.f32 	%f733, %f66, 0f00000000, %f68;
	fma.rn.f32 	%f113, %f733, %f722, %f732;
	mul.f32 	%f114, %f66, %f725;
	mul.f32 	%f734, %f66, %f727;
	fma.rn.f32 	%f115, %f731, %f725, %f734;
	fma.rn.f32 	%f116, %f733, %f725, %f734;
	mul.f32 	%f117, %f66, %f728;
	mul.f32 	%f735, %f66, %f730;
	fma.rn.f32 	%f118, %f731, %f728, %f735;
	fma.rn.f32 	%f119, %f733, %f728, %f735;
	mul.f32 	%f736, %f68, 0f3F8CCCCD;
	fma.rn.f32 	%f120, %f66, 0f00000000, %f736;
	mul.f32 	%f737, %f83, %f114;
	mul.f32 	%f738, %f81, %f117;
	sub.f32 	%f739, %f737, %f738;
	mul.f32 	%f740, %f79, %f117;
	mul.f32 	%f741, %f83, %f111;
	sub.f32 	%f742, %f740, %f741;
	mul.f32 	%f743, %f81, %f111;
	mul.f32 	%f744, %f79, %f114;
	sub.f32 	%f745, %f743, %f744;
	mul.f32 	%f746, %f742, %f742;
	fma.rn.f32 	%f747, %f739, %f739, %f746;
	fma.rn.f32 	%f121, %f745, %f745, %f747;
	setp.leu.f32 	%p96, %f121, 0f00000000;
	mov.f32 	%f1462, 0f00000000;
	mov.f32 	%f1464, %f1462;
	mov.f32 	%f1465, %f1462;
	@%p96 bra 	$L__BB3_96;
	setp.eq.f32 	%p97, %f121, 0f3F800000;
	mov.f32 	%f1462, 0f3F800000;
	@%p97 bra 	$L__BB3_95;
	abs.f32 	%f749, %f121;
	setp.num.f32 	%p98, %f749, %f749;
	@%p98 bra 	$L__BB3_93;
	mov.f32 	%f806, 0fBF000000;
	add.rn.f32 	%f1462, %f121, %f806;
	bra.uni 	$L__BB3_95;
$L__BB3_93:
	setp.lt.f32 	%p99, %f749, 0f00800000;
	mul.f32 	%f751, %f749, 0f4B800000;
	selp.f32 	%f752, %f751, %f749, %p99;
	mov.b32 	%r384, %f752;
	add.s32 	%r385, %r384, -1060439283;
	and.b32  	%r386, %r385, -8388608;
	sub.s32 	%r387, %r384, %r386;
	mov.b32 	%f753, %r387;
	cvt.rn.f32.s32 	%f754, %r386;
	selp.f32 	%f755, 0fC1C00000, 0f00000000, %p99;
	fma.rn.f32 	%f756, %f754, 0f34000000, %f755;
	add.f32 	%f757, %f753, 0fBF800000;
	add.f32 	%f758, %f753, 0f3F800000;
	rcp.approx.ftz.f32 	%f759, %f758;
	add.f32 	%f760, %f757, %f757;
	mul.f32 	%f761, %f760, %f759;
	mul.f32 	%f762, %f761, %f761;
	neg.f32 	%f763, %f761;
	sub.f32 	%f764, %f757, %f761;
	add.f32 	%f765, %f764, %f764;
	fma.rn.f32 	%f766, %f763, %f757, %f765;
	mul.rn.f32 	%f767, %f759, %f766;
	fma.rn.f32 	%f768, %f762, 0f3A2C32E4, 0f3B52E7DB;
	fma.rn.f32 	%f769, %f768, %f762, 0f3C93BB73;
	fma.rn.f32 	%f770, %f769, %f762, 0f3DF6384F;
	mul.rn.f32 	%f771, %f770, %f762;
	fma.rn.f32 	%f772, %f761, 0f3FB8AA3B, %f756;
	mul.f32 	%f773, %f771, 0f40400000;
	sub.f32 	%f774, %f756, %f772;
	fma.rn.f32 	%f775, %f761, 0f3FB8AA3B, %f774;
	fma.rn.f32 	%f776, %f767, 0f3FB8AA3B, %f775;
	fma.rn.f32 	%f777, %f761, 0f32A55E34, %f776;
	fma.rn.f32 	%f778, %f773, %f767, %f777;
	fma.rn.f32 	%f779, %f771, %f761, %f778;
	add.rn.f32 	%f780, %f772, %f779;
	mov.f32 	%f781, 0fBF000000;
	mul.rn.f32 	%f782, %f780, %f781;
	cvt.rni.f32.f32 	%f783, %f782;
	sub.f32 	%f784, %f782, %f783;
	neg.f32 	%f785, %f782;
	fma.rn.f32 	%f786, %f780, 0fBF000000, %f785;
	neg.f32 	%f787, %f772;
	add.rn.f32 	%f788, %f780, %f787;
	neg.f32 	%f789, %f788;
	add.rn.f32 	%f790, %f779, %f789;
	fma.rn.f32 	%f791, %f790, 0fBF000000, %f786;
	add.f32 	%f792, %f784, %f791;
	setp.gt.f32 	%p100, %f783, 0f00000000;
	selp.b32 	%r388, 0, -2097152000, %p100;
	setp.neu.f32 	%p101, %f749, 0f7F800000;
	setp.lt.f32 	%p102, %f782, 0f00000000;
	selp.f32 	%f793, 0f00000000, 0f7F800000, %p102;
	abs.f32 	%f794, %f782;
	setp.gt.f32 	%p103, %f794, 0f43180000;
	cvt.rzi.s32.f32 	%r389, %f783;
	shl.b32 	%r390, %r389, 23;
	sub.s32 	%r391, %r390, %r388;
	mov.b32 	%f795, %r391;
	add.s32 	%r392, %r388, 2130706432;
	mov.b32 	%f796, %r392;
	fma.rn.f32 	%f797, %f792, 0f391FCB8E, 0f3AAF85ED;
	fma.rn.f32 	%f798, %f797, %f792, 0f3C1D9856;
	fma.rn.f32 	%f799, %f798, %f792, 0f3D6357BB;
	fma.rn.f32 	%f800, %f799, %f792, 0f3E75FDEC;
	fma.rn.f32 	%f801, %f800, %f792, 0f3F317218;
	fma.rn.f32 	%f802, %f801, %f792, 0f3F800000;
	mul.f32 	%f803, %f802, %f796;
	mul.f32 	%f804, %f803, %f795;
	selp.f32 	%f1462, %f793, %f804, %p103;
	@%p101 bra 	$L__BB3_95;
	add.f32 	%f805, %f121, %f121;
	mov.b32 	%r393, %f805;
	and.b32  	%r394, %r393, 2147483647;
	xor.b32  	%r395, %r394, 2139095040;
	mov.b32 	%f1462, %r395;
$L__BB3_95:
	mul.f32 	%f807, %f1462, 0fBF000000;
	div.rn.f32 	%f808, %f807, %f121;
	mul.f32 	%f812, %f81, %f112;
	fma.rn.f32 	%f813, %f82, %f111, %f812;
	mul.f32 	%f814, %f79, %f115;
	fma.rn.f32 	%f815, %f80, %f114, %f814;
	sub.f32 	%f816, %f813, %f815;
	mul.f32 	%f817, %f745, %f816;
	fma.rn.f32 	%f818, %f745, %f816, %f817;
	mul.f32 	%f820, %f81, %f117;
	sub.f32 	%f821, %f737, %f820;
	mul.f32 	%f822, %f83, %f115;
	fma.rn.f32 	%f823, %f84, %f114, %f822;
	mul.f32 	%f824, %f81, %f118;
	fma.rn.f32 	%f825, %f82, %f117, %f824;
	sub.f32 	%f826, %f823, %f825;
	mul.f32 	%f827, %f821, %f826;
	fma.rn.f32 	%f828, %f821, %f826, %f827;
	mul.f32 	%f829, %f79, %f117;
	mul.f32 	%f830, %f83, %f111;
	sub.f32 	%f831, %f829, %f830;
	mul.f32 	%f832, %f79, %f118;
	fma.rn.f32 	%f833, %f80, %f117, %f832;
	mul.f32 	%f834, %f83, %f112;
	fma.rn.f32 	%f835, %f84, %f111, %f834;
	sub.f32 	%f836, %f833, %f835;
	mul.f32 	%f837, %f831, %f836;
	fma.rn.f32 	%f838, %f831, %f836, %f837;
	add.f32 	%f839, %f828, %f838;
	add.f32 	%f840, %f818, %f839;
	mul.f32 	%f1464, %f840, %f808;
	mul.f32 	%f841, %f81, %f113;
	fma.rn.f32 	%f842, %f82, %f111, %f841;
	mul.f32 	%f843, %f79, %f116;
	fma.rn.f32 	%f844, %f80, %f114, %f843;
	sub.f32 	%f845, %f842, %f844;
	mul.f32 	%f846, %f745, %f845;
	fma.rn.f32 	%f847, %f745, %f845, %f846;
	mul.f32 	%f848, %f83, %f116;
	fma.rn.f32 	%f849, %f84, %f114, %f848;
	mul.f32 	%f850, %f81, %f119;
	fma.rn.f32 	%f851, %f82, %f117, %f850;
	sub.f32 	%f852, %f849, %f851;
	mul.f32 	%f853, %f821, %f852;
	fma.rn.f32 	%f854, %f821, %f852, %f853;
	mul.f32 	%f855, %f79, %f119;
	fma.rn.f32 	%f856, %f80, %f117, %f855;
	mul.f32 	%f857, %f83, %f113;
	fma.rn.f32 	%f858, %f84, %f111, %f857;
	sub.f32 	%f859, %f856, %f858;
	mul.f32 	%f860, %f831, %f859;
	fma.rn.f32 	%f861, %f831, %f859, %f860;
	add.f32 	%f862, %f854, %f861;
	add.f32 	%f863, %f847, %f862;
	mul.f32 	%f1465, %f863, %f808;
$L__BB3_96:
	mul.f32 	%f864, %f66, 0f3F8CCCCD;
	mul.f32 	%f865, %f83, %f114;
	mul.f32 	%f866, %f81, %f117;
	sub.f32 	%f867, %f865, %f866;
	mul.f32 	%f868, %f867, %f1462;
	mul.f32 	%f869, %f867, %f1464;
	mul.f32 	%f870, %f83, %f115;
	fma.rn.f32 	%f871, %f84, %f114, %f870;
	mul.f32 	%f872, %f81, %f118;
	fma.rn.f32 	%f873, %f82, %f117, %f872;
	sub.f32 	%f874, %f871, %f873;
	fma.rn.f32 	%f875, %f874, %f1462, %f869;
	mul.f32 	%f876, %f867, %f1465;
	mul.f32 	%f877, %f83, %f116;
	fma.rn.f32 	%f878, %f84, %f114, %f877;
	mul.f32 	%f879, %f81, %f119;
	fma.rn.f32 	%f880, %f82, %f117, %f879;
	sub.f32 	%f881, %f878, %f880;
	fma.rn.f32 	%f882, %f881, %f1462, %f876;
	mul.f32 	%f883, %f79, %f117;
	mul.f32 	%f884, %f83, %f111;
	sub.f32 	%f885, %f883, %f884;
	mul.f32 	%f886, %f885, %f1462;
	mul.f32 	%f887, %f885, %f1464;
	mul.f32 	%f888, %f79, %f118;
	fma.rn.f32 	%f889, %f80, %f117, %f888;
	mul.f32 	%f890, %f83, %f112;
	fma.rn.f32 	%f891, %f84, %f111, %f890;
	sub.f32 	%f892, %f889, %f891;
	fma.rn.f32 	%f893, %f892, %f1462, %f887;
	mul.f32 	%f894, %f885, %f1465;
	mul.f32 	%f895, %f79, %f119;
	fma.rn.f32 	%f896, %f80, %f117, %f895;
	mul.f32 	%f897, %f83, %f113;
	fma.rn.f32 	%f898, %f84, %f111, %f897;
	sub.f32 	%f899, %f896, %f898;
	fma.rn.f32 	%f900, %f899, %f1462, %f894;
	mul.f32 	%f901, %f81, %f111;
	mul.f32 	%f902, %f79, %f114;
	sub.f32 	%f903, %f901, %f902;
	mul.f32 	%f904, %f903, %f1462;
	mul.f32 	%f905, %f903, %f1464;
	mul.f32 	%f906, %f81, %f112;
	fma.rn.f32 	%f907, %f82, %f111, %f906;
	mul.f32 	%f908, %f79, %f115;
	fma.rn.f32 	%f909, %f80, %f114, %f908;
	sub.f32 	%f910, %f907, %f909;
	fma.rn.f32 	%f911, %f910, %f1462, %f905;
	mul.f32 	%f912, %f903, %f1465;
	mul.f32 	%f913, %f81, %f113;
	fma.rn.f32 	%f914, %f82, %f111, %f913;
	mul.f32 	%f915, %f79, %f116;
	fma.rn.f32 	%f916, %f80, %f114, %f915;
	sub.f32 	%f917, %f914, %f916;
	fma.rn.f32 	%f918, %f917, %f1462, %f912;
	mul.f32 	%f131, %f864, %f868;
	mul.f32 	%f919, %f67, 0f3F8CCCCD;
	fma.rn.f32 	%f920, %f66, 0f00000000, %f919;
	mul.f32 	%f921, %f864, %f875;
	fma.rn.f32 	%f132, %f920, %f868, %f921;
	mul.f32 	%f922, %f864, %f882;
	fma.rn.f32 	%f133, %f120, %f868, %f922;
	mul.f32 	%f134, %f864, %f886;
	mul.f32 	%f923, %f864, %f893;
	fma.rn.f32 	%f135, %f920, %f886, %f923;
	mul.f32 	%f924, %f864, %f900;
	fma.rn.f32 	%f136, %f120, %f886, %f924;
	mul.f32 	%f137, %f864, %f904;
	mul.f32 	%f925, %f864, %f911;
	fma.rn.f32 	%f138, %f920, %f904, %f925;
	mul.f32 	%f926, %f864, %f918;
	fma.rn.f32 	%f139, %f120, %f904, %f926;
	mul.f32 	%f927, %f67, 0f00000000;
	mov.f32 	%f928, 0f00000000;
	sub.f32 	%f929, %f928, %f927;
	mul.f32 	%f140, %f67, %f79;
	mul.f32 	%f930, %f67, %f80;
	fma.rn.f32 	%f141, %f929, %f79, %f930;
	mul.f32 	%f142, %f67, %f81;
	mul.f32 	%f931, %f67, %f82;
	fma.rn.f32 	%f143, %f929, %f81, %f931;
	mul.f32 	%f144, %f67, %f83;
	mul.f32 	%f932, %f67, %f84;
	fma.rn.f32 	%f145, %f929, %f83, %f932;
	mul.f32 	%f933, %f241, 0f3FA2F984;
	abs.f32 	%f1468, %f933;
	setp.lt.f32 	%p104, %f1468, 0f3F800000;
	@%p104 bra 	$L__BB3_107;
	setp.gtu.f32 	%p105, %f1468, 0f4B000000;
	@%p105 bra 	$L__BB3_104;
	mov.f32 	%f934, 0f3F800000;
	div.approx.f32 	%f935, %f1468, %f934;
	cvt.rzi.f32.f32 	%f1466, %f935;
	sub.f32 	%f148, %f1468, %f1466;
	mov.b32 	%r80, %f148;
	setp.lt.u32 	%p106, %r80, 1065353216;
	@%p106 bra 	$L__BB3_103;
	setp.lt.u32 	%p107, %r80, -2147483647;
	@%p107 bra 	$L__BB3_101;
	add.f32 	%f939, %f1466, 0fBF800000;
	setp.lt.f32 	%p110, %f148, 0fBF800000;
	add.f32 	%f940, %f939, 0fBF800000;
	selp.f32 	%f1466, %f940, %f939, %p110;
	bra.uni 	$L__BB3_103;
$L__BB3_101:
	add.f32 	%f1466, %f1466, 0f3F800000;
	setp.ltu.f32 	%p108, %f148, 0f40000000;
	@%p108 bra 	$L__BB3_103;
	add.f32 	%f936, %f1466, 0f3F800000;
	add.f32 	%f937, %f148, 0fC0400000;
	setp.ge.f32 	%p109, %f937, 0f00000000;
	add.f32 	%f938, %f936, 0f3F800000;
	selp.f32 	%f1466, %f938, %f936, %p109;
$L__BB3_103:
	sub.f32 	%f1468, %f1468, %f1466;
	bra.uni 	$L__BB3_107;
$L__BB3_104:
	mov.b32 	%r396, %f1468;
	and.b32  	%r397, %r396, 8388607;
	or.b32  	%r708, %r397, 1065353216;
	mov.b32 	%f1467, %r708;
	and.b32  	%r398, %r396, -8388608;
	add.s32 	%r709, %r398, -1065353216;
	setp.eq.s32 	%p111, %r709, 0;
	@%p111 bra 	$L__BB3_106;
$L__BB3_105:
	min.u32 	%r399, %r709, 192937984;
	add.s32 	%r400, %r708, %r399;
	mov.b32 	%f941, %r400;
	sub.f32 	%f942, %f941, %f941;
	add.f32 	%f943, %f942, %f941;
	sub.f32 	%f944, %f941, %f943;
	mov.f32 	%f945, 0f3F800000;
	fma.rz.f32 	%f946, %f944, %f945, %f943;
	cvt.rzi.f32.f32 	%f947, %f946;
	sub.f32 	%f1467, %f941, %f947;
	sub.s32 	%r709, %r709, %r399;
	mov.b32 	%r708, %f1467;
	setp.ne.s32 	%p112, %r709, 0;
	setp.ne.s32 	%p113, %r708, 0;
	and.pred  	%p114, %p112, %p113;
	@%p114 bra 	$L__BB3_105;
$L__BB3_106:
	mul.f32 	%f949, %f241, 0f3FA2F984;
	abs.f32 	%f950, %f949;
	mov.b32 	%r401, %f950;
	setp.gt.u32 	%p115, %r401, 2139095039;
	selp.f32 	%f951, 0f7FFFFFFF, 0f4B000000, %p115;
	mul.f32 	%f952, %f1467, 0f34000000;
	mul.f32 	%f1468, %f951, %f952;
$L__BB3_107:
	abs.f32 	%f953, %f1468;
	setp.nan.f32 	%p116, %f953, %f953;
	mul.f32 	%f954, %f241, 0f3FA2F984;
	copysign.f32 	%f955, %f954, %f1468;
	selp.f32 	%f956, %f1468, %f955, %p116;
	setp.lt.f32 	%p117, %f956, 0f00000000;
	add.f32 	%f957, %f956, 0f3F800000;
	selp.f32 	%f159, %f957, %f956, %p117;
	mul.f32 	%f958, %f159, 0f41490FDA;
	mul.f32 	%f959, %f958, 0f3F22F983;
	cvt.rni.s32.f32 	%r725, %f959;
	cvt.rn.f32.s32 	%f960, %r725;
	fma.rn.f32 	%f961, %f960, 0fBFC90FDA, %f958;
	fma.rn.f32 	%f962, %f960, 0fB3A22168, %f961;
	fma.rn.f32 	%f1472, %f960, 0fA7C234C5, %f962;
	abs.f32 	%f963, %f958;
	setp.ltu.f32 	%p118, %f963, 0f47CE4780;
	mov.u32 	%r713, %r725;
	mov.f32 	%f1469, %f1472;
	@%p118 bra 	$L__BB3_115;
	setp.neu.f32 	%p119, %f963, 0f7F800000;
	@%p119 bra 	$L__BB3_110;
	mov.f32 	%f973, 0f00000000;
	mul.rn.f32 	%f1469, %f958, %f973;
	mov.b32 	%r713, 0;
	bra.uni 	$L__BB3_115;
$L__BB3_110:
	mov.b64 	%rd275, 0;
	mov.b32 	%r710, 0;
	mov.u64 	%rd273, __cudart_i2opi_f;
	mul.f32 	%f966, %f159, 0f41490FDA;
	mov.b32 	%r404, %f966;
	shl.b32 	%r405, %r404, 8;
	or.b32  	%r406, %r405, -2147483648;
	mov.u64 	%rd274, %rd1;
$L__BB3_111:
	.pragma "nounroll";
	ld.global.nc.u32 	%r403, [%rd273];
	mad.wide.u32 	%rd159, %r403, %r406, %rd275;
	shr.u64 	%rd275, %rd159, 32;
	st.local.u32 	[%rd274], %rd159;
	add.s32 	%r710, %r710, 1;
	add.s64 	%rd274, %rd274, 4;
	add.s64 	%rd273, %rd273, 4;
	setp.ne.s32 	%p120, %r710, 6;
	@%p120 bra 	$L__BB3_111;
	mul.f32 	%f967, %f159, 0f41490FDA;
	mov.b32 	%r407, %f967;
	shr.u32 	%r408, %r407, 23;
	st.local.u32 	[%rd1+24], %rd275;
	and.b32  	%r409, %r408, 31;
	and.b32  	%r410, %r408, 224;
	add.s32 	%r411, %r410, -128;
	shr.u32 	%r412, %r411, 5;
	mul.wide.u32 	%rd160, %r412, 4;
	sub.s64 	%rd161, %rd1, %rd160;
	ld.local.u32 	%r711, [%rd161+24];
	ld.local.u32 	%r712, [%rd161+20];
	setp.eq.s32 	%p121, %r409, 0;
	@%p121 bra 	$L__BB3_114;
	mul.f32 	%f968, %f159, 0f41490FDA;
	mov.b32 	%r413, %f968;
	shr.u32 	%r414, %r413, 23;
	and.b32  	%r415, %r414, 31;
	shf.l.wrap.b32 	%r711, %r712, %r711, %r415;
	and.b32  	%r416, %r414, 224;
	add.s32 	%r417, %r416, -128;
	shr.u32 	%r418, %r417, 5;
	mul.wide.u32 	%rd162, %r418, 4;
	sub.s64 	%rd163, %rd1, %rd162;
	ld.local.u32 	%r419, [%rd163+16];
	shf.l.wrap.b32 	%r712, %r419, %r712, %r415;
$L__BB3_114:
	shr.u32 	%r420, %r711, 30;
	shf.l.wrap.b32 	%r421, %r712, %r711, 2;
	shl.b32 	%r422, %r712, 2;
	shr.u32 	%r423, %r421, 31;
	add.s32 	%r424, %r423, %r420;
	neg.s32 	%r425, %r424;
	mul.f32 	%f969, %f159, 0f41490FDA;
	mov.b32 	%r426, %f969;
	setp.lt.s32 	%p122, %r426, 0;
	selp.b32 	%r713, %r425, %r424, %p122;
	xor.b32  	%r427, %r421, %r426;
	shr.s32 	%r428, %r421, 31;
	xor.b32  	%r429, %r428, %r421;
	xor.b32  	%r430, %r428, %r422;
	cvt.u64.u32 	%rd164, %r429;
	shl.b64 	%rd165, %rd164, 32;
	cvt.u64.u32 	%rd166, %r430;
	or.b64  	%rd167, %rd165, %rd166;
	cvt.rn.f64.s64 	%fd14, %rd167;
	mul.f64 	%fd15, %fd14, 0d3BF921FB54442D19;
	cvt.rn.f32.f64 	%f970, %fd15;
	neg.f32 	%f971, %f970;
	setp.lt.s32 	%p123, %r427, 0;
	selp.f32 	%f1469, %f971, %f970, %p123;
$L__BB3_115:
	mul.f32 	%f974, %f159, 0f41490FDA;
	abs.f32 	%f975, %f974;
	setp.ltu.f32 	%p124, %f975, 0f47CE4780;
	add.s32 	%r432, %r713, 1;
	mul.rn.f32 	%f976, %f1469, %f1469;
	and.b32  	%r433, %r713, 1;
	setp.eq.b32 	%p125, %r433, 1;
	selp.f32 	%f977, %f1469, 0f3F800000, %p125;
	fma.rn.f32 	%f978, %f976, %f977, 0f00000000;
	fma.rn.f32 	%f979, %f976, 0f37CBAC00, 0fBAB607ED;
	selp.f32 	%f980, 0fB94D4153, %f979, %p125;
	selp.f32 	%f981, 0f3C0885E4, 0f3D2AAABB, %p125;
	fma.rn.f32 	%f982, %f980, %f976, %f981;
	selp.f32 	%f983, 0fBE2AAAA8, 0fBEFFFFFF, %p125;
	fma.rn.f32 	%f984, %f982, %f976, %f983;
	fma.rn.f32 	%f985, %f984, %f978, %f977;
	and.b32  	%r434, %r432, 2;
	setp.eq.s32 	%p126, %r434, 0;
	mov.f32 	%f986, 0f00000000;
	sub.f32 	%f987, %f986, %f985;
	selp.f32 	%f164, %f985, %f987, %p126;
	mov.u32 	%r717, %r725;
	mov.f32 	%f1470, %f1472;
	@%p124 bra 	$L__BB3_123;
	setp.neu.f32 	%p127, %f975, 0f7F800000;
	@%p127 bra 	$L__BB3_118;
	mul.f32 	%f996, %f159, 0f41490FDA;
	mov.f32 	%f997, 0f00000000;
	mul.rn.f32 	%f1470, %f996, %f997;
	mov.b32 	%r717, 0;
	bra.uni 	$L__BB3_123;
$L__BB3_118:
	mov.b64 	%rd278, 0;
	mov.b32 	%r714, 0;
	mov.u64 	%rd276, __cudart_i2opi_f;
	mul.f32 	%f990, %f159, 0f41490FDA;
	mov.b32 	%r437, %f990;
	shl.b32 	%r438, %r437, 8;
	or.b32  	%r439, %r438, -2147483648;
	mov.u64 	%rd277, %rd1;
$L__BB3_119:
	.pragma "nounroll";
	ld.global.nc.u32 	%r436, [%rd276];
	mad.wide.u32 	%rd170, %r436, %r439, %rd278;
	shr.u64 	%rd278, %rd170, 32;
	st.local.u32 	[%rd277], %rd170;
	add.s32 	%r714, %r714, 1;
	add.s64 	%rd277, %rd277, 4;
	add.s64 	%rd276, %rd276, 4;
	setp.ne.s32 	%p128, %r714, 6;
	@%p128 bra 	$L__BB3_119;
	mul.f32 	%f991, %f159, 0f41490FDA;
	mov.b32 	%r440, %f991;
	shr.u32 	%r441, %r440, 23;
	st.local.u32 	[%rd1+24], %rd278;
	and.b32  	%r442, %r441, 31;
	and.b32  	%r443, %r441, 224;
	add.s32 	%r444, %r443, -128;
	shr.u32 	%r445, %r444, 5;
	mul.wide.u32 	%rd171, %r445, 4;
	sub.s64 	%rd172, %rd1, %rd171;
	ld.local.u32 	%r715, [%rd172+24];
	ld.local.u32 	%r716, [%rd172+20];
	setp.eq.s32 	%p129, %r442, 0;
	@%p129 bra 	$L__BB3_122;
	mul.f32 	%f992, %f159, 0f41490FDA;
	mov.b32 	%r446, %f992;
	shr.u32 	%r447, %r446, 23;
	and.b32  	%r448, %r447, 31;
	shf.l.wrap.b32 	%r715, %r716, %r715, %r448;
	and.b32  	%r449, %r447, 224;
	add.s32 	%r450, %r449, -128;
	shr.u32 	%r451, %r450, 5;
	mul.wide.u32 	%rd173, %r451, 4;
	sub.s64 	%rd174, %rd1, %rd173;
	ld.local.u32 	%r452, [%rd174+16];
	shf.l.wrap.b32 	%r716, %r452, %r716, %r448;
$L__BB3_122:
	shr.u32 	%r453, %r715, 30;
	shf.l.wrap.b32 	%r454, %r716, %r715, 2;
	shl.b32 	%r455, %r716, 2;
	shr.u32 	%r456, %r454, 31;
	add.s32 	%r457, %r456, %r453;
	neg.s32 	%r458, %r457;
	mul.f32 	%f993, %f159, 0f41490FDA;
	mov.b32 	%r459, %f993;
	setp.lt.s32 	%p130, %r459, 0;
	selp.b32 	%r717, %r458, %r457, %p130;
	xor.b32  	%r460, %r454, %r459;
	shr.s32 	%r461, %r454, 31;
	xor.b32  	%r462, %r461, %r454;
	xor.b32  	%r463, %r461, %r455;
	cvt.u64.u32 	%rd175, %r462;
	shl.b64 	%rd176, %rd175, 32;
	cvt.u64.u32 	%rd177, %r463;
	or.b64  	%rd178, %rd176, %rd177;
	cvt.rn.f64.s64 	%fd16, %rd178;
	mul.f64 	%fd17, %fd16, 0d3BF921FB54442D19;
	cvt.rn.f32.f64 	%f994, %fd17;
	neg.f32 	%f995, %f994;
	setp.lt.s32 	%p131, %r460, 0;
	selp.f32 	%f1470, %f995, %f994, %p131;
$L__BB3_123:
	mul.f32 	%f168, %f159, 0f41490FDA;
	abs.f32 	%f169, %f168;
	setp.ltu.f32 	%p132, %f169, 0f47CE4780;
	mul.rn.f32 	%f998, %f1470, %f1470;
	and.b32  	%r465, %r717, 1;
	setp.eq.b32 	%p133, %r465, 1;
	selp.f32 	%f999, 0f3F800000, %f1470, %p133;
	fma.rn.f32 	%f1000, %f998, %f999, 0f00000000;
	fma.rn.f32 	%f1001, %f998, 0f37CBAC00, 0fBAB607ED;
	selp.f32 	%f1002, %f1001, 0fB94D4153, %p133;
	selp.f32 	%f1003, 0f3D2AAABB, 0f3C0885E4, %p133;
	fma.rn.f32 	%f1004, %f1002, %f998, %f1003;
	selp.f32 	%f1005, 0fBEFFFFFF, 0fBE2AAAA8, %p133;
	fma.rn.f32 	%f1006, %f1004, %f998, %f1005;
	fma.rn.f32 	%f1007, %f1006, %f1000, %f999;
	and.b32  	%r466, %r717, 2;
	setp.eq.s32 	%p134, %r466, 0;
	mov.f32 	%f1008, 0f00000000;
	sub.f32 	%f1009, %f1008, %f1007;
	selp.f32 	%f1010, %f1007, %f1009, %p134;
	mov.f32 	%f1011, 0f3F800000;
	sub.f32 	%f1012, %f1011, %f164;
	fma.rn.f32 	%f1013, %f241, 0f00000000, 0f00000000;
	mul.f32 	%f1014, %f159, 0f00000000;
	fma.rn.f32 	%f1015, %f1013, 0f41490FDA, %f1014;
	fma.rn.f32 	%f1016, %f1015, %f1010, 0f00000000;
	setp.gt.f32 	%p135, %f159, 0f3E800000;
	setp.lt.f32 	%p136, %f159, 0f3F400000;
	and.pred  	%p137, %p135, %p136;
	mov.f32 	%f1017, 0f40800000;
	sub.f32 	%f1018, %f1017, %f1012;
	sub.f32 	%f1019, %f1008, %f1016;
	selp.f32 	%f1020, %f1018, %f1012, %p137;
	selp.f32 	%f1021, %f1019, %f1016, %p137;
	mul.f32 	%f170, %f1020, 0f3F19999A;
	mul.f32 	%f1022, %f1021, 0f3F19999A;
	fma.rn.f32 	%f171, %f1020, 0f00000000, %f1022;
	mul.f32 	%f1023, %f170, %f170;
	mul.f32 	%f1024, %f170, %f171;
	fma.rn.f32 	%f1025, %f170, %f171, %f1024;
	mov.f32 	%f1026, 0f3F000000;
	mul.rn.f32 	%f1027, %f1026, %f1008;
	mov.f32 	%f1028, 0f3DF6384F;
	mul.rn.f32 	%f1029, %f1028, %f1008;
	fma.rn.f32 	%f1030, %f1027, 0f3FB8AA3B, 0f00000000;
	add.f32 	%f1031, %f1030, 0f00000000;
	mul.f32 	%f1032, %f1029, 0f40400000;
	fma.rn.f32 	%f1033, %f1032, %f1027, %f1031;
	fma.rn.f32 	%f1034, %f1029, 0f00000000, %f1033;
	mov.f32 	%f1035, 0f40C00000;
	add.rn.f32 	%f1036, %f1035, %f1034;
	mov.f32 	%f1037, 0fC0C00000;
	add.rn.f32 	%f1038, %f1036, %f1037;
	neg.f32 	%f1039, %f1038;
	add.rn.f32 	%f1040, %f1034, %f1039;
	mov.f32 	%f1041, 0fBF800000;
	mul.rn.f32 	%f1042, %f1036, %f1041;
	neg.f32 	%f1043, %f1042;
	sub.f32 	%f1044, %f1043, %f1036;
	sub.f32 	%f1045, %f1044, %f1040;
	cvt.rni.f32.f32 	%f1046, %f1042;
	sub.f32 	%f1047, %f1042, %f1046;
	add.f32 	%f1048, %f1047, %f1045;
	fma.rn.f32 	%f1049, %f1048, 0f391FCB8E, 0f3AAF85ED;
	fma.rn.f32 	%f1050, %f1049, %f1048, 0f3C1D9856;
	fma.rn.f32 	%f1051, %f1050, %f1048, 0f3D6357BB;
	fma.rn.f32 	%f1052, %f1051, %f1048, 0f3E75FDEC;
	fma.rn.f32 	%f1053, %f1052, %f1048, 0f3F317218;
	fma.rn.f32 	%f1054, %f1053, %f1048, 0f3F800000;
	cvt.rzi.s32.f32 	%r467, %f1046;
	setp.gt.f32 	%p138, %f1046, 0f00000000;
	selp.b32 	%r468, 0, -2097152000, %p138;
	add.s32 	%r469, %r468, 2130706432;
	mov.b32 	%f1055, %r469;
	mul.f32 	%f1056, %f1054, %f1055;
	shl.b32 	%r470, %r467, 23;
	sub.s32 	%r471, %r470, %r468;
	mov.b32 	%f1057, %r471;
	mul.f32 	%f1058, %f1056, %f1057;
	abs.f32 	%f1059, %f1042;
	setp.gt.f32 	%p139, %f1059, 0f43180000;
	setp.lt.f32 	%p140, %f1042, 0f00000000;
	selp.f32 	%f1060, 0f00000000, 0f7F800000, %p140;
	selp.f32 	%f1061, %f1060, %f1058, %p139;
	mul.f32 	%f1062, %f1061, 0fBC800000;
	mul.f32 	%f1063, %f1062, 0f00000000;
	mul.f32 	%f1064, %f1061, %f1023;
	mul.f32 	%f1065, %f1063, %f1023;
	fma.rn.f32 	%f1066, %f1061, %f1025, %f1065;
	mul.f32 	%f1067, %f140, %f1066;
	fma.rn.f32 	%f1068, %f141, %f1064, %f1067;
	mul.f32 	%f1069, %f142, %f1066;
	fma.rn.f32 	%f1070, %f143, %f1064, %f1069;
	mul.f32 	%f1071, %f144, %f1066;
	fma.rn.f32 	%f1072, %f145, %f1064, %f1071;
	fma.rn.f32 	%f172, %f140, %f1064, %f111;
	add.f32 	%f173, %f112, %f1068;
	add.f32 	%f174, %f113, %f1068;
	fma.rn.f32 	%f175, %f142, %f1064, %f114;
	add.f32 	%f176, %f115, %f1070;
	add.f32 	%f177, %f116, %f1070;
	fma.rn.f32 	%f178, %f144, %f1064, %f117;
	add.f32 	%f179, %f118, %f1072;
	add.f32 	%f180, %f119, %f1072;
	add.f32 	%f1073, %f58, %f58;
	add.f32 	%f1074, %f60, %f60;
	fma.rn.f32 	%f1075, %f58, 0f00000000, %f1074;
	add.f32 	%f1076, %f61, %f61;
	fma.rn.f32 	%f1077, %f58, 0f00000000, %f1076;
	mul.f32 	%f1078, %f58, %f58;
	mul.f32 	%f1079, %f58, %f60;
	fma.rn.f32 	%f1080, %f58, %f60, %f1079;
	mul.f32 	%f1081, %f58, %f61;
	fma.rn.f32 	%f1082, %f58, %f61, %f1081;
	sub.f32 	%f181, %f1073, %f1078;
	sub.f32 	%f182, %f1075, %f1080;
	sub.f32 	%f183, %f1077, %f1082;
	mov.u32 	%r721, %r725;
	mov.f32 	%f1471, %f1472;
	@%p132 bra 	$L__BB3_131;
	setp.neu.f32 	%p141, %f169, 0f7F800000;
	@%p141 bra 	$L__BB3_126;
	mov.f32 	%f1089, 0f00000000;
	mul.rn.f32 	%f1471, %f168, %f1089;
	mov.b32 	%r721, 0;
	bra.uni 	$L__BB3_131;
$L__BB3_126:
	mov.b64 	%rd281, 0;
	mov.b32 	%r718, 0;
	mov.u64 	%rd279, __cudart_i2opi_f;
	mov.b32 	%r474, %f168;
	shl.b32 	%r475, %r474, 8;
	or.b32  	%r476, %r475, -2147483648;
	mov.u64 	%rd280, %rd1;
$L__BB3_127:
	.pragma "nounroll";
	ld.global.nc.u32 	%r473, [%rd279];
	mad.wide.u32 	%rd181, %r473, %r476, %rd281;
	shr.u64 	%rd281, %rd181, 32;
	st.local.u32 	[%rd280], %rd181;
	add.s32 	%r718, %r718, 1;
	add.s64 	%rd280, %rd280, 4;
	add.s64 	%rd279, %rd279, 4;
	setp.ne.s32 	%p142, %r718, 6;
	@%p142 bra 	$L__BB3_127;
	mul.f32 	%f1084, %f159, 0f41490FDA;
	mov.b32 	%r477, %f1084;
	shr.u32 	%r478, %r477, 23;
	st.local.u32 	[%rd1+24], %rd281;
	and.b32  	%r479, %r478, 31;
	and.b32  	%r480, %r478, 224;
	add.s32 	%r481, %r480, -128;
	shr.u32 	%r482, %r481, 5;
	mul.wide.u32 	%rd182, %r482, 4;
	sub.s64 	%rd183, %rd1, %rd182;
	ld.local.u32 	%r719, [%rd183+24];
	ld.local.u32 	%r720, [%rd183+20];
	setp.eq.s32 	%p143, %r479, 0;
	@%p143 bra 	$L__BB3_130;
	and.b32  	%r485, %r478, 31;
	shf.l.wrap.b32 	%r719, %r720, %r719, %r485;
	and.b32  	%r486, %r478, 224;
	add.s32 	%r487, %r486, -128;
	shr.u32 	%r488, %r487, 5;
	mul.wide.u32 	%rd184, %r488, 4;
	sub.s64 	%rd185, %rd1, %rd184;
	ld.local.u32 	%r489, [%rd185+16];
	shf.l.wrap.b32 	%r720, %r489, %r720, %r485;
$L__BB3_130:
	shr.u32 	%r490, %r719, 30;
	shf.l.wrap.b32 	%r491, %r720, %r719, 2;
	shl.b32 	%r492, %r720, 2;
	shr.u32 	%r493, %r491, 31;
	add.s32 	%r494, %r493, %r490;
	neg.s32 	%r495, %r494;
	mul.f32 	%f1086, %f159, 0f41490FDA;
	mov.b32 	%r496, %f1086;
	setp.lt.s32 	%p144, %r496, 0;
	selp.b32 	%r721, %r495, %r494, %p144;
	xor.b32  	%r497, %r491, %r496;
	shr.s32 	%r498, %r491, 31;
	xor.b32  	%r499, %r498, %r491;
	xor.b32  	%r500, %r498, %r492;
	cvt.u64.u32 	%rd186, %r499;
	shl.b64 	%rd187, %rd186, 32;
	cvt.u64.u32 	%rd188, %r500;
	or.b64  	%rd189, %rd187, %rd188;
	cvt.rn.f64.s64 	%fd18, %rd189;
	mul.f64 	%fd19, %fd18, 0d3BF921FB54442D19;
	cvt.rn.f32.f64 	%f1087, %fd19;
	neg.f32 	%f1088, %f1087;
	setp.lt.s32 	%p145, %r497, 0;
	selp.f32 	%f1471, %f1088, %f1087, %p145;
$L__BB3_131:
	mul.f32 	%f187, %f159, 0f41490FDA;
	abs.f32 	%f188, %f187;
	setp.ltu.f32 	%p146, %f188, 0f47CE4780;
	mul.rn.f32 	%f1090, %f1471, %f1471;
	and.b32  	%r502, %r721, 1;
	setp.eq.b32 	%p147, %r502, 1;
	selp.f32 	%f1091, 0f3F800000, %f1471, %p147;
	fma.rn.f32 	%f1092, %f1090, %f1091, 0f00000000;
	fma.rn.f32 	%f1093, %f1090, 0f37CBAC00, 0fBAB607ED;
	selp.f32 	%f1094, %f1093, 0fB94D4153, %p147;
	selp.f32 	%f1095, 0f3D2AAABB, 0f3C0885E4, %p147;
	fma.rn.f32 	%f1096, %f1094, %f1090, %f1095;
	selp.f32 	%f1097, 0fBEFFFFFF, 0fBE2AAAA8, %p147;
	fma.rn.f32 	%f1098, %f1096, %f1090, %f1097;
	fma.rn.f32 	%f1099, %f1098, %f1092, %f1091;
	and.b32  	%r503, %r721, 2;
	setp.eq.s32 	%p148, %r503, 0;
	mov.f32 	%f1100, 0f00000000;
	sub.f32 	%f1101, %f1100, %f1099;
	selp.f32 	%f189, %f1099, %f1101, %p148;
	@%p146 bra 	$L__BB3_139;
	setp.neu.f32 	%p149, %f188, 0f7F800000;
	@%p149 bra 	$L__BB3_134;
	mov.f32 	%f1108, 0f00000000;
	mul.rn.f32 	%f1472, %f187, %f1108;
	mov.b32 	%r725, 0;
	bra.uni 	$L__BB3_139;
$L__BB3_134:
	mov.b64 	%rd284, 0;
	mov.b32 	%r722, 0;
	mov.u64 	%rd282, __cudart_i2opi_f;
	mov.b32 	%r506, %f187;
	shl.b32 	%r507, %r506, 8;
	or.b32  	%r508, %r507, -2147483648;
	mov.u64 	%rd283, %rd1;
$L__BB3_135:
	.pragma "nounroll";
	ld.global.nc.u32 	%r505, [%rd282];
	mad.wide.u32 	%rd192, %r505, %r508, %rd284;
	shr.u64 	%rd284, %rd192, 32;
	st.local.u32 	[%rd283], %rd192;
	add.s32 	%r722, %r722, 1;
	add.s64 	%rd283, %rd283, 4;
	add.s64 	%rd282, %rd282, 4;
	setp.ne.s32 	%p150, %r722, 6;
	@%p150 bra 	$L__BB3_135;
	mul.f32 	%f1103, %f159, 0f41490FDA;
	mov.b32 	%r509, %f1103;
	shr.u32 	%r510, %r509, 23;
	st.local.u32 	[%rd1+24], %rd284;
	and.b32  	%r511, %r510, 31;
	and.b32  	%r512, %r510, 224;
	add.s32 	%r513, %r512, -128;
	shr.u32 	%r514, %r513, 5;
	mul.wide.u32 	%rd193, %r514, 4;
	sub.s64 	%rd194, %rd1, %rd193;
	ld.local.u32 	%r723, [%rd194+24];
	ld.local.u32 	%r724, [%rd194+20];
	setp.eq.s32 	%p151, %r511, 0;
	@%p151 bra 	$L__BB3_138;
	shf.l.wrap.b32 	%r723, %r724, %r723, %r511;
	and.b32  	%r518, %r510, 224;
	add.s32 	%r519, %r518, -128;
	shr.u32 	%r520, %r519, 5;
	mul.wide.u32 	%rd195, %r520, 4;
	sub.s64 	%rd196, %rd1, %rd195;
	ld.local.u32 	%r521, [%rd196+16];
	shf.l.wrap.b32 	%r724, %r521, %r724, %r511;
$L__BB3_138:
	shr.u32 	%r522, %r723, 30;
	shf.l.wrap.b32 	%r523, %r724, %r723, 2;
	shl.b32 	%r524, %r724, 2;
	shr.u32 	%r525, %r523, 31;
	add.s32 	%r526, %r525, %r522;
	neg.s32 	%r527, %r526;
	mul.f32 	%f1105, %f159, 0f41490FDA;
	mov.b32 	%r528, %f1105;
	setp.lt.s32 	%p152, %r528, 0;
	selp.b32 	%r725, %r527, %r526, %p152;
	xor.b32  	%r529, %r523, %r528;
	shr.s32 	%r530, %r523, 31;
	xor.b32  	%r531, %r530, %r523;
	xor.b32  	%r532, %r530, %r524;
	cvt.u64.u32 	%rd197, %r531;
	shl.b64 	%rd198, %rd197, 32;
	cvt.u64.u32 	%rd199, %r532;
	or.b64  	%rd200, %rd198, %rd199;
	cvt.rn.f64.s64 	%fd20, %rd200;
	mul.f64 	%fd21, %fd20, 0d3BF921FB54442D19;
	cvt.rn.f32.f64 	%f1106, %fd21;
	neg.f32 	%f1107, %f1106;
	setp.lt.s32 	%p153, %r529, 0;
	selp.f32 	%f1472, %f1107, %f1106, %p153;
$L__BB3_139:
	add.s32 	%r534, %r725, 1;
	mul.rn.f32 	%f1109, %f1472, %f1472;
	and.b32  	%r535, %r725, 1;
	setp.eq.b32 	%p154, %r535, 1;
	selp.f32 	%f1110, %f1472, 0f3F800000, %p154;
	fma.rn.f32 	%f1111, %f1109, %f1110, 0f00000000;
	fma.rn.f32 	%f1112, %f1109, 0f37CBAC00, 0fBAB607ED;
	selp.f32 	%f1113, 0fB94D4153, %f1112, %p154;
	selp.f32 	%f1114, 0f3C0885E4, 0f3D2AAABB, %p154;
	fma.rn.f32 	%f1115, %f1113, %f1109, %f1114;
	selp.f32 	%f1116, 0fBE2AAAA8, 0fBEFFFFFF, %p154;
	fma.rn.f32 	%f1117, %f1115, %f1109, %f1116;
	fma.rn.f32 	%f1118, %f1117, %f1111, %f1110;
	and.b32  	%r536, %r534, 2;
	setp.eq.s32 	%p155, %r536, 0;
	mov.f32 	%f1119, 0f00000000;
	sub.f32 	%f1120, %f1119, %f1118;
	selp.f32 	%f1121, %f1118, %f1120, %p155;
	fma.rn.f32 	%f1122, %f241, 0f00000000, 0f00000000;
	mul.f32 	%f1123, %f159, 0f00000000;
	fma.rn.f32 	%f1124, %f1122, 0f41490FDA, %f1123;
	mul.f32 	%f1125, %f1124, %f1121;
	mul.f32 	%f193, %f131, %f189;
	mul.f32 	%f1126, %f131, %f1125;
	fma.rn.f32 	%f194, %f132, %f189, %f1126;
	fma.rn.f32 	%f195, %f133, %f189, %f1126;
	mul.f32 	%f196, %f134, %f189;
	mul.f32 	%f1127, %f134, %f1125;
	fma.rn.f32 	%f197, %f135, %f189, %f1127;
	fma.rn.f32 	%f198, %f136, %f189, %f1127;
	mul.f32 	%f199, %f137, %f189;
	mul.f32 	%f1128, %f137, %f1125;
	fma.rn.f32 	%f200, %f138, %f189, %f1128;
	fma.rn.f32 	%f201, %f139, %f189, %f1128;
	mul.f32 	%f202, %f159, 0f40C90FDA;
	fma.rn.f32 	%f203, %f1122, 0f40C90FDA, %f1123;
	mul.f32 	%f1129, %f202, 0f3F22F983;
	cvt.rni.s32.f32 	%r733, %f1129;
	cvt.rn.f32.s32 	%f1130, %r733;
	fma.rn.f32 	%f1131, %f1130, 0fBFC90FDA, %f202;
	fma.rn.f32 	%f1132, %f1130, 0fB3A22168, %f1131;
	fma.rn.f32 	%f1474, %f1130, 0fA7C234C5, %f1132;
	abs.f32 	%f205, %f202;
	setp.ltu.f32 	%p156, %f205, 0f47CE4780;
	mov.u32 	%r729, %r733;
	mov.f32 	%f1473, %f1474;
	@%p156 bra 	$L__BB3_147;
	setp.neu.f32 	%p157, %f205, 0f7F800000;
	@%p157 bra 	$L__BB3_142;
	mov.f32 	%f1135, 0f00000000;
	mul.rn.f32 	%f1473, %f202, %f1135;
	mov.b32 	%r729, 0;
	bra.uni 	$L__BB3_147;
$L__BB3_142:
	mov.b64 	%rd287, 0;
	mov.b32 	%r726, 0;
	mov.u64 	%rd285, __cudart_i2opi_f;
	mov.b32 	%r539, %f202;
	shl.b32 	%r540, %r539, 8;
	or.b32  	%r541, %r540, -2147483648;
	mov.u64 	%rd286, %rd1;
$L__BB3_143:
	.pragma "nounroll";
	ld.global.nc.u32 	%r538, [%rd285];
	mad.wide.u32 	%rd203, %r538, %r541, %rd287;
	shr.u64 	%rd287, %rd203, 32;
	st.local.u32 	[%rd286], %rd203;
	add.s32 	%r726, %r726, 1;
	add.s64 	%rd286, %rd286, 4;
	add.s64 	%rd285, %rd285, 4;
	setp.ne.s32 	%p158, %r726, 6;
	@%p158 bra 	$L__BB3_143;
	mov.b32 	%r542, %f202;
	shr.u32 	%r543, %r542, 23;
	st.local.u32 	[%rd1+24], %rd287;
	and.b32  	%r544, %r543, 31;
	and.b32  	%r545, %r543, 224;
	add.s32 	%r546, %r545, -128;
	shr.u32 	%r547, %r546, 5;
	mul.wide.u32 	%rd204, %r547, 4;
	sub.s64 	%rd205, %rd1, %rd204;
	ld.local.u32 	%r727, [%rd205+24];
	ld.local.u32 	%r728, [%rd205+20];
	setp.eq.s32 	%p159, %r544, 0;
	@%p159 bra 	$L__BB3_146;
	mov.b32 	%r548, %f202;
	shr.u32 	%r549, %r548, 23;
	and.b32  	%r550, %r549, 31;
	shf.l.wrap.b32 	%r727, %r728, %r727, %r550;
	and.b32  	%r551, %r549, 224;
	add.s32 	%r552, %r551, -128;
	shr.u32 	%r553, %r552, 5;
	mul.wide.u32 	%rd206, %r553, 4;
	sub.s64 	%rd207, %rd1, %rd206;
	ld.local.u32 	%r554, [%rd207+16];
	shf.l.wrap.b32 	%r728, %r554, %r728, %r550;
$L__BB3_146:
	shr.u32 	%r555, %r727, 30;
	shf.l.wrap.b32 	%r556, %r728, %r727, 2;
	shl.b32 	%r557, %r728, 2;
	shr.u32 	%r558, %r556, 31;
	add.s32 	%r559, %r558, %r555;
	neg.s32 	%r560, %r559;
	mov.b32 	%r561, %f202;
	setp.lt.s32 	%p160, %r561, 0;
	selp.b32 	%r729, %r560, %r559, %p160;
	xor.b32  	%r562, %r556, %r561;
	shr.s32 	%r563, %r556, 31;
	xor.b32  	%r564, %r563, %r556;
	xor.b32  	%r565, %r563, %r557;
	cvt.u64.u32 	%rd208, %r564;
	shl.b64 	%rd209, %rd208, 32;
	cvt.u64.u32 	%rd210, %r565;
	or.b64  	%rd211, %rd209, %rd210;
	cvt.rn.f64.s64 	%fd22, %rd211;
	mul.f64 	%fd23, %fd22, 0d3BF921FB54442D19;
	cvt.rn.f32.f64 	%f1133, %fd23;
	neg.f32 	%f1134, %f1133;
	setp.lt.s32 	%p161, %r562, 0;
	selp.f32 	%f1473, %f1134, %f1133, %p161;
$L__BB3_147:
	abs.f32 	%f209, %f202;
	setp.ltu.f32 	%p162, %f209, 0f47CE4780;
	add.s32 	%r567, %r729, 1;
	mul.rn.f32 	%f1136, %f1473, %f1473;
	and.b32  	%r568, %r729, 1;
	setp.eq.b32 	%p163, %r568, 1;
	selp.f32 	%f1137, %f1473, 0f3F800000, %p163;
	fma.rn.f32 	%f1138, %f1136, %f1137, 0f00000000;
	fma.rn.f32 	%f1139, %f1136, 0f37CBAC00, 0fBAB607ED;
	selp.f32 	%f1140, 0fB94D4153, %f1139, %p163;
	selp.f32 	%f1141, 0f3C0885E4, 0f3D2AAABB, %p163;
	fma.rn.f32 	%f1142, %f1140, %f1136, %f1141;
	selp.f32 	%f1143, 0fBE2AAAA8, 0fBEFFFFFF, %p163;
	fma.rn.f32 	%f1144, %f1142, %f1136, %f1143;
	fma.rn.f32 	%f1145, %f1144, %f1138, %f1137;
	and.b32  	%r569, %r567, 2;
	setp.eq.s32 	%p164, %r569, 0;
	mov.f32 	%f1146, 0f00000000;
	sub.f32 	%f1147, %f1146, %f1145;
	selp.f32 	%f210, %f1145, %f1147, %p164;
	@%p162 bra 	$L__BB3_155;
	setp.neu.f32 	%p165, %f209, 0f7F800000;
	@%p165 bra 	$L__BB3_150;
	mov.f32 	%f1150, 0f00000000;
	mul.rn.f32 	%f1474, %f202, %f1150;
	mov.b32 	%r733, 0;
	bra.uni 	$L__BB3_155;
$L__BB3_150:
	mov.b32 	%r139, %f202;
	mov.b64 	%rd290, 0;
	mov.b32 	%r730, 0;
	mov.u64 	%rd288, __cudart_i2opi_f;
	shl.b32 	%r572, %r139, 8;
	or.b32  	%r573, %r572, -2147483648;
	mov.u64 	%rd289, %rd1;
$L__BB3_151:
	.pragma "nounroll";
	ld.global.nc.u32 	%r571, [%rd288];
	mad.wide.u32 	%rd214, %r571, %r573, %rd290;
	shr.u64 	%rd290, %rd214, 32;
	st.local.u32 	[%rd289], %rd214;
	add.s32 	%r730, %r730, 1;
	add.s64 	%rd289, %rd289, 4;
	add.s64 	%rd288, %rd288, 4;
	setp.ne.s32 	%p166, %r730, 6;
	@%p166 bra 	$L__BB3_151;
	shr.u32 	%r574, %r139, 23;
	st.local.u32 	[%rd1+24], %rd290;
	and.b32  	%r575, %r574, 31;
	and.b32  	%r576, %r574, 224;
	add.s32 	%r577, %r576, -128;
	shr.u32 	%r578, %r577, 5;
	mul.wide.u32 	%rd215, %r578, 4;
	sub.s64 	%rd216, %rd1, %rd215;
	ld.local.u32 	%r731, [%rd216+24];
	ld.local.u32 	%r732, [%rd216+20];
	setp.eq.s32 	%p167, %r575, 0;
	@%p167 bra 	$L__BB3_154;
	and.b32  	%r580, %r574, 31;
	shf.l.wrap.b32 	%r731, %r732, %r731, %r580;
	and.b32  	%r581, %r574, 224;
	add.s32 	%r582, %r581, -128;
	shr.u32 	%r583, %r582, 5;
	mul.wide.u32 	%rd217, %r583, 4;
	sub.s64 	%rd218, %rd1, %rd217;
	ld.local.u32 	%r584, [%rd218+16];
	shf.l.wrap.b32 	%r732, %r584, %r732, %r580;
$L__BB3_154:
	shr.u32 	%r585, %r731, 30;
	shf.l.wrap.b32 	%r586, %r732, %r731, 2;
	shl.b32 	%r587, %r732, 2;
	shr.u32 	%r588, %r586, 31;
	add.s32 	%r589, %r588, %r585;
	neg.s32 	%r590, %r589;
	setp.lt.s32 	%p168, %r139, 0;
	selp.b32 	%r733, %r590, %r589, %p168;
	xor.b32  	%r591, %r586, %r139;
	shr.s32 	%r592, %r586, 31;
	xor.b32  	%r593, %r592, %r586;
	xor.b32  	%r594, %r592, %r587;
	cvt.u64.u32 	%rd219, %r593;
	shl.b64 	%rd220, %rd219, 32;
	cvt.u64.u32 	%rd221, %r594;
	or.b64  	%rd222, %rd220, %rd221;
	cvt.rn.f64.s64 	%fd24, %rd222;
	mul.f64 	%fd25, %fd24, 0d3BF921FB54442D19;
	cvt.rn.f32.f64 	%f1148, %fd25;
	neg.f32 	%f1149, %f1148;
	setp.lt.s32 	%p169, %r591, 0;
	selp.f32 	%f1474, %f1149, %f1148, %p169;
$L__BB3_155:
	mul.rn.f32 	%f1151, %f1474, %f1474;
	and.b32  	%r596, %r733, 1;
	setp.eq.b32 	%p170, %r596, 1;
	selp.f32 	%f1152, 0f3F800000, %f1474, %p170;
	fma.rn.f32 	%f1153, %f1151, %f1152, 0f00000000;
	fma.rn.f32 	%f1154, %f1151, 0f37CBAC00, 0fBAB607ED;
	selp.f32 	%f1155, %f1154, 0fB94D4153, %p170;
	selp.f32 	%f1156, 0f3D2AAABB, 0f3C0885E4, %p170;
	fma.rn.f32 	%f1157, %f1155, %f1151, %f1156;
	selp.f32 	%f1158, 0fBEFFFFFF, 0fBE2AAAA8, %p170;
	fma.rn.f32 	%f1159, %f1157, %f1151, %f1158;
	fma.rn.f32 	%f1160, %f1159, %f1153, %f1152;
	and.b32  	%r597, %r733, 2;
	setp.eq.s32 	%p171, %r597, 0;
	mov.f32 	%f1161, 0f00000000;
	sub.f32 	%f1162, %f1161, %f1160;
	selp.f32 	%f1163, %f1160, %f1162, %p171;
	mul.f32 	%f1164, %f203, %f1163;
	add.f32 	%f1165, %f210, %f210;
	mul.f32 	%f1166, %f210, 0f00000000;
	fma.rn.f32 	%f1167, %f203, %f1163, %f1164;
	sub.f32 	%f1168, %f1166, %f1167;
	mov.f32 	%f1169, 0f40000000;
	sub.f32 	%f1170, %f1169, %f1165;
	sub.f32 	%f1171, %f1161, %f1168;
	mov.f32 	%f1172, 0f3F800000;
	sub.f32 	%f1173, %f1172, %f181;
	sub.f32 	%f1174, %f1161, %f182;
	sub.f32 	%f1175, %f1161, %f183;
	mul.f32 	%f1176, %f1173, %f1170;
	mul.f32 	%f1177, %f1173, %f1171;
	fma.rn.f32 	%f1178, %f1174, %f1170, %f1177;
	fma.rn.f32 	%f1179, %f1175, %f1170, %f1177;
	mul.f32 	%f1180, %f181, %f171;
	fma.rn.f32 	%f1181, %f182, %f170, %f1180;
	fma.rn.f32 	%f1182, %f183, %f170, %f1180;
	fma.rn.f32 	%f1183, %f181, %f170, %f1176;
	add.f32 	%f1184, %f1181, %f1178;
	add.f32 	%f1185, %f1182, %f1179;
	mul.f32 	%f1186, %f172, %f1184;
	fma.rn.f32 	%f1187, %f173, %f1183, %f1186;
	mul.f32 	%f1188, %f172, %f1185;
	fma.rn.f32 	%f1189, %f174, %f1183, %f1188;
	mul.f32 	%f1190, %f175, %f1184;
	fma.rn.f32 	%f1191, %f176, %f1183, %f1190;
	mul.f32 	%f1192, %f175, %f1185;
	fma.rn.f32 	%f1193, %f177, %f1183, %f1192;
	mul.f32 	%f1194, %f178, %f1184;
	fma.rn.f32 	%f1195, %f179, %f1183, %f1194;
	mul.f32 	%f1196, %f178, %f1185;
	fma.rn.f32 	%f1197, %f180, %f1183, %f1196;
	fma.rn.f32 	%f1198, %f172, %f1183, %f193;
	add.f32 	%f1199, %f194, %f1187;
	add.f32 	%f1200, %f195, %f1189;
	fma.rn.f32 	%f1201, %f175, %f1183, %f196;
	add.f32 	%f1202, %f197, %f1191;
	add.f32 	%f1203, %f198, %f1193;
	fma.rn.f32 	%f1204, %f178, %f1183, %f199;
	add.f32 	%f1205, %f200, %f1195;
	add.f32 	%f1206, %f201, %f1197;
	mul.f32 	%f1207, %f1, %f9;
	sub.f32 	%f214, %f1198, %f1207;
	add.f32 	%f215, %f13, %f1199;
	add.f32 	%f216, %f14, %f1200;
	mul.f32 	%f1208, %f2, %f20;
	sub.f32 	%f217, %f1201, %f1208;
	add.f32 	%f218, %f24, %f1202;
	add.f32 	%f219, %f25, %f1203;
	sub.f32 	%f220, %f1204, %f29;
	add.f32 	%f221, %f33, %f1205;
	add.f32 	%f222, %f34, %f1206;
	mul.f32 	%f223, %f241, 0f3F000000;
	mul.f32 	%f1209, %f223, 0f3F22F983;
	cvt.rni.s32.f32 	%r749, %f1209;
	cvt.rn.f32.s32 	%f1210, %r749;
	fma.rn.f32 	%f1211, %f1210, 0fBFC90FDA, %f223;
	fma.rn.f32 	%f1212, %f1210, 0fB3A22168, %f1211;
	fma.rn.f32 	%f1478, %f1210, 0fA7C234C5, %f1212;
	abs.f32 	%f225, %f223;
	setp.ltu.f32 	%p172, %f225, 0f47CE4780;
	mov.u32 	%r737, %r749;
	mov.f32 	%f1475, %f1478;
	@%p172 bra 	$L__BB3_163;
	setp.neu.f32 	%p173, %f225, 0f7F800000;
	@%p173 bra 	$L__BB3_158;
	mov.f32 	%f1215, 0f00000000;
	mul.rn.f32 	%f1475, %f223, %f1215;
	mov.b32 	%r737, 0;
	bra.uni 	$L__BB3_163;
$L__BB3_158:
	mov.b32 	%r151, %f223;
	shl.b32 	%r599, %r151, 8;
	or.b32  	%r152, %r599, -2147483648;
	mov.b64 	%rd293, 0;
	mov.b32 	%r734, 0;
	mov.u64 	%rd291, __cudart_i2opi_f;
	mov.u64 	%rd292, %rd1;
$L__BB3_159:
	.pragma "nounroll";
	ld.global.nc.u32 	%r600, [%rd291];
	mad.wide.u32 	%rd225, %r600, %r152, %rd293;
	shr.u64 	%rd293, %rd225, 32;
	st.local.u32 	[%rd292], %rd225;
	add.s32 	%r734, %r734, 1;
	add.s64 	%rd292, %rd292, 4;
	add.s64 	%rd291, %rd291, 4;
	setp.ne.s32 	%p174, %r734, 6;
	@%p174 bra 	$L__BB3_159;
	shr.u32 	%r601, %r151, 23;
	st.local.u32 	[%rd1+24], %rd293;
	and.b32  	%r155, %r601, 31;
	and.b32  	%r602, %r601, 224;
	add.s32 	%r603, %r602, -128;
	shr.u32 	%r604, %r603, 5;
	mul.wide.u32 	%rd226, %r604, 4;
	sub.s64 	%rd86, %rd1, %rd226;
	ld.local.u32 	%r735, [%rd86+24];
	ld.local.u32 	%r736, [%rd86+20];
	setp.eq.s32 	%p175, %r155, 0;
	@%p175 bra 	$L__BB3_162;
	shf.l.wrap.b32 	%r735, %r736, %r735, %r155;
	ld.local.u32 	%r605, [%rd86+16];
	shf.l.wrap.b32 	%r736, %r605, %r736, %r155;
$L__BB3_162:
	shr.u32 	%r606, %r735, 30;
	shf.l.wrap.b32 	%r607, %r736, %r735, 2;
	shl.b32 	%r608, %r736, 2;
	shr.u32 	%r609, %r607, 31;
	add.s32 	%r610, %r609, %r606;
	neg.s32 	%r611, %r610;
	setp.lt.s32 	%p176, %r151, 0;
	selp.b32 	%r737, %r611, %r610, %p176;
	xor.b32  	%r612, %r607, %r151;
	shr.s32 	%r613, %r607, 31;
	xor.b32  	%r614, %r613, %r607;
	xor.b32  	%r615, %r613, %r608;
	cvt.u64.u32 	%rd227, %r614;
	shl.b64 	%rd228, %rd227, 32;
	cvt.u64.u32 	%rd229, %r615;
	or.b64  	%rd230, %rd228, %rd229;
	cvt.rn.f64.s64 	%fd26, %rd230;
	mul.f64 	%fd27, %fd26, 0d3BF921FB54442D19;
	cvt.rn.f32.f64 	%f1213, %fd27;
	neg.f32 	%f1214, %f1213;
	setp.lt.s32 	%p177, %r612, 0;
	selp.f32 	%f1475, %f1214, %f1213, %p177;
$L__BB3_163:
	setp.ltu.f32 	%p178, %f225, 0f47CE4780;
	add.s32 	%r617, %r737, 1;
	mul.rn.f32 	%f1216, %f1475, %f1475;
	and.b32  	%r618, %r737, 1;
	setp.eq.b32 	%p179, %r618, 1;
	selp.f32 	%f1217, %f1475, 0f3F800000, %p179;
	fma.rn.f32 	%f1218, %f1216, %f1217, 0f00000000;
	fma.rn.f32 	%f1219, %f1216, 0f37CBAC00, 0fBAB607ED;
	selp.f32 	%f1220, 0fB94D4153, %f1219, %p179;
	selp.f32 	%f1221, 0f3C0885E4, 0f3D2AAABB, %p179;
	fma.rn.f32 	%f1222, %f1220, %f1216, %f1221;
	selp.f32 	%f1223, 0fBE2AAAA8, 0fBEFFFFFF, %p179;
	fma.rn.f32 	%f1224, %f1222, %f1216, %f1223;
	fma.rn.f32 	%f1225, %f1224, %f1218, %f1217;
	and.b32  	%r619, %r617, 2;
	setp.eq.s32 	%p180, %r619, 0;
	mov.f32 	%f1226, 0f00000000;
	sub.f32 	%f1227, %f1226, %f1225;
	selp.f32 	%f229, %f1225, %f1227, %p180;
	mov.u32 	%r741, %r749;
	mov.f32 	%f1476, %f1478;
	@%p178 bra 	$L__BB3_171;
	setp.neu.f32 	%p181, %f225, 0f7F800000;
	@%p181 bra 	$L__BB3_166;
	mov.f32 	%f1230, 0f00000000;
	mul.rn.f32 	%f1476, %f223, %f1230;
	mov.b32 	%r741, 0;
	bra.uni 	$L__BB3_171;
$L__BB3_166:
	mov.b32 	%r164, %f223;
	shl.b32 	%r621, %r164, 8;
	or.b32  	%r165, %r621, -2147483648;
	mov.b64 	%rd296, 0;
	mov.b32 	%r738, 0;
	mov.u64 	%rd294, __cudart_i2opi_f;
	mov.u64 	%rd295, %rd1;
$L__BB3_167:
	.pragma "nounroll";
	ld.global.nc.u32 	%r622, [%rd294];
	mad.wide.u32 	%rd233, %r622, %r165, %rd296;
	shr.u64 	%rd296, %rd233, 32;
	st.local.u32 	[%rd295], %rd233;
	add.s32 	%r738, %r738, 1;
	add.s64 	%rd295, %rd295, 4;
	add.s64 	%rd294, %rd294, 4;
	setp.ne.s32 	%p182, %r738, 6;
	@%p182 bra 	$L__BB3_167;
	shr.u32 	%r623, %r164, 23;
	st.local.u32 	[%rd1+24], %rd296;
	and.b32  	%r168, %r623, 31;
	and.b32  	%r624, %r623, 224;
	add.s32 	%r625, %r624, -128;
	shr.u32 	%r626, %r625, 5;
	mul.wide.u32 	%rd234, %r626, 4;
	sub.s64 	%rd93, %rd1, %rd234;
	ld.local.u32 	%r739, [%rd93+24];
	ld.local.u32 	%r740, [%rd93+20];
	setp.eq.s32 	%p183, %r168, 0;
	@%p183 bra 	$L__BB3_170;
	shf.l.wrap.b32 	%r739, %r740, %r739, %r168;
	ld.local.u32 	%r627, [%rd93+16];
	shf.l.wrap.b32 	%r740, %r627, %r740, %r168;
$L__BB3_170:
	shr.u32 	%r628, %r739, 30;
	shf.l.wrap.b32 	%r629, %r740, %r739, 2;
	shl.b32 	%r630, %r740, 2;
	shr.u32 	%r631, %r629, 31;
	add.s32 	%r632, %r631, %r628;
	neg.s32 	%r633, %r632;
	setp.lt.s32 	%p184, %r164, 0;
	selp.b32 	%r741, %r633, %r632, %p184;
	xor.b32  	%r634, %r629, %r164;
	shr.s32 	%r635, %r629, 31;
	xor.b32  	%r636, %r635, %r629;
	xor.b32  	%r637, %r635, %r630;
	cvt.u64.u32 	%rd235, %r636;
	shl.b64 	%rd236, %rd235, 32;
	cvt.u64.u32 	%rd237, %r637;
	or.b64  	%rd238, %rd236, %rd237;
	cvt.rn.f64.s64 	%fd28, %rd238;
	mul.f64 	%fd29, %fd28, 0d3BF921FB54442D19;
	cvt.rn.f32.f64 	%f1228, %fd29;
	neg.f32 	%f1229, %f1228;
	setp.lt.s32 	%p185, %r634, 0;
	selp.f32 	%f1476, %f1229, %f1228, %p185;
$L__BB3_171:
	setp.ltu.f32 	%p186, %f225, 0f47CE4780;
	mul.rn.f32 	%f1231, %f1476, %f1476;
	and.b32  	%r639, %r741, 1;
	setp.eq.b32 	%p187, %r639, 1;
	selp.f32 	%f1232, 0f3F800000, %f1476, %p187;
	fma.rn.f32 	%f1233, %f1231, %f1232, 0f00000000;
	fma.rn.f32 	%f1234, %f1231, 0f37CBAC00, 0fBAB607ED;
	selp.f32 	%f1235, %f1234, 0fB94D4153, %p187;
	selp.f32 	%f1236, 0f3D2AAABB, 0f3C0885E4, %p187;
	fma.rn.f32 	%f1237, %f1235, %f1231, %f1236;
	selp.f32 	%f1238, 0fBEFFFFFF, 0fBE2AAAA8, %p187;
	fma.rn.f32 	%f1239, %f1237, %f1231, %f1238;
	fma.rn.f32 	%f1240, %f1239, %f1233, %f1232;
	and.b32  	%r640, %r741, 2;
	setp.eq.s32 	%p188, %r640, 0;
	mov.f32 	%f1241, 0f00000000;
	sub.f32 	%f1242, %f1241, %f1240;
	selp.f32 	%f1243, %f1240, %f1242, %p188;
	neg.f32 	%f233, %f1243;
	mov.u32 	%r745, %r749;
	mov.f32 	%f1477, %f1478;
	@%p186 bra 	$L__BB3_179;
	setp.neu.f32 	%p189, %f225, 0f7F800000;
	@%p189 bra 	$L__BB3_174;
	mov.f32 	%f1246, 0f00000000;
	mul.rn.f32 	%f1477, %f223, %f1246;
	mov.b32 	%r745, 0;
	bra.uni 	$L__BB3_179;
$L__BB3_174:
	mov.b32 	%r177, %f223;
	shl.b32 	%r642, %r177, 8;
	or.b32  	%r178, %r642, -2147483648;
	mov.b64 	%rd299, 0;
	mov.b32 	%r742, 0;
	mov.u64 	%rd297, __cudart_i2opi_f;
	mov.u64 	%rd298, %rd1;
$L__BB3_175:
	.pragma "nounroll";
	ld.global.nc.u32 	%r643, [%rd297];
	mad.wide.u32 	%rd241, %r643, %r178, %rd299;
	shr.u64 	%rd299, %rd241, 32;
	st.local.u32 	[%rd298], %rd241;
	add.s32 	%r742, %r742, 1;
	add.s64 	%rd298, %rd298, 4;
	add.s64 	%rd297, %rd297, 4;
	setp.ne.s32 	%p190, %r742, 6;
	@%p190 bra 	$L__BB3_175;
	shr.u32 	%r644, %r177, 23;
	st.local.u32 	[%rd1+24], %rd299;
	and.b32  	%r181, %r644, 31;
	and.b32  	%r645, %r644, 224;
	add.s32 	%r646, %r645, -128;
	shr.u32 	%r647, %r646, 5;
	mul.wide.u32 	%rd242, %r647, 4;
	sub.s64 	%rd100, %rd1, %rd242;
	ld.local.u32 	%r743, [%rd100+24];
	ld.local.u32 	%r744, [%rd100+20];
	setp.eq.s32 	%p191, %r181, 0;
	@%p191 bra 	$L__BB3_178;
	shf.l.wrap.b32 	%r743, %r744, %r743, %r181;
	ld.local.u32 	%r648, [%rd100+16];
	shf.l.wrap.b32 	%r744, %r648, %r744, %r181;
$L__BB3_178:
	shr.u32 	%r649, %r743, 30;
	shf.l.wrap.b32 	%r650, %r744, %r743, 2;
	shl.b32 	%r651, %r744, 2;
	shr.u32 	%r652, %r650, 31;
	add.s32 	%r653, %r652, %r649;
	neg.s32 	%r654, %r653;
	setp.lt.s32 	%p192, %r177, 0;
	selp.b32 	%r745, %r654, %r653, %p192;
	xor.b32  	%r655, %r650, %r177;
	shr.s32 	%r656, %r650, 31;
	xor.b32  	%r657, %r656, %r650;
	xor.b32  	%r658, %r656, %r651;
	cvt.u64.u32 	%rd243, %r657;
	shl.b64 	%rd244, %rd243, 32;
	cvt.u64.u32 	%rd245, %r658;
	or.b64  	%rd246, %rd244, %rd245;
	cvt.rn.f64.s64 	%fd30, %rd246;
	mul.f64 	%fd31, %fd30, 0d3BF921FB54442D19;
	cvt.rn.f32.f64 	%f1244, %fd31;
	neg.f32 	%f1245, %f1244;
	setp.lt.s32 	%p193, %r655, 0;
	selp.f32 	%f1477, %f1245, %f1244, %p193;
$L__BB3_179:
	setp.ltu.f32 	%p194, %f225, 0f47CE4780;
	mul.rn.f32 	%f1247, %f1477, %f1477;
	and.b32  	%r660, %r745, 1;
	setp.eq.b32 	%p195, %r660, 1;
	selp.f32 	%f1248, 0f3F800000, %f1477, %p195;
	fma.rn.f32 	%f1249, %f1247, %f1248, 0f00000000;
	fma.rn.f32 	%f1250, %f1247, 0f37CBAC00, 0fBAB607ED;
	selp.f32 	%f1251, %f1250, 0fB94D4153, %p195;
	selp.f32 	%f1252, 0f3D2AAABB, 0f3C0885E4, %p195;
	fma.rn.f32 	%f1253, %f1251, %f1247, %f1252;
	selp.f32 	%f1254, 0fBEFFFFFF, 0fBE2AAAA8, %p195;
	fma.rn.f32 	%f1255, %f1253, %f1247, %f1254;
	fma.rn.f32 	%f1256, %f1255, %f1249, %f1248;
	and.b32  	%r661, %r745, 2;
	setp.eq.s32 	%p196, %r661, 0;
	mov.f32 	%f1257, 0f00000000;
	sub.f32 	%f1258, %f1257, %f1256;
	selp.f32 	%f237, %f1256, %f1258, %p196;
	@%p194 bra 	$L__BB3_187;
	setp.neu.f32 	%p197, %f225, 0f7F800000;
	@%p197 bra 	$L__BB3_182;
	mov.f32 	%f1261, 0f00000000;
	mul.rn.f32 	%f1478, %f223, %f1261;
	mov.b32 	%r749, 0;
	bra.uni 	$L__BB3_187;
$L__BB3_182:
	mov.b32 	%r190, %f223;
	shl.b32 	%r663, %r190, 8;
	or.b32  	%r191, %r663, -2147483648;
	mov.b64 	%rd302, 0;
	mov.b32 	%r746, 0;
	mov.u64 	%rd300, __cudart_i2opi_f;
	mov.u64 	%rd301, %rd1;
$L__BB3_183:
	.pragma "nounroll";
	ld.global.nc.u32 	%r664, [%rd300];
	mad.wide.u32 	%rd249, %r664, %r191, %rd302;
	shr.u64 	%rd302, %rd249, 32;
	st.local.u32 	[%rd301], %rd249;
	add.s32 	%r746, %r746, 1;
	add.s64 	%rd301, %rd301, 4;
	add.s64 	%rd300, %rd300, 4;
	setp.ne.s32 	%p198, %r746, 6;
	@%p198 bra 	$L__BB3_183;
	shr.u32 	%r665, %r190, 23;
	st.local.u32 	[%rd1+24], %rd302;
	and.b32  	%r194, %r665, 31;
	and.b32  	%r666, %r665, 224;
	add.s32 	%r667, %r666, -128;
	shr.u32 	%r668, %r667, 5;
	mul.wide.u32 	%rd250, %r668, 4;
	sub.s64 	%rd107, %rd1, %rd250;
	ld.local.u32 	%r747, [%rd107+24];
	ld.local.u32 	%r748, [%rd107+20];
	setp.eq.s32 	%p199, %r194, 0;
	@%p199 bra 	$L__BB3_186;
	shf.l.wrap.b32 	%r747, %r748, %r747, %r194;
	ld.local.u32 	%r669, [%rd107+16];
	shf.l.wrap.b32 	%r748, %r669, %r748, %r194;
$L__BB3_186:
	shr.u32 	%r670, %r747, 30;
	shf.l.wrap.b32 	%r671, %r748, %r747, 2;
	shl.b32 	%r672, %r748, 2;
	shr.u32 	%r673, %r671, 31;
	add.s32 	%r674, %r673, %r670;
	neg.s32 	%r675, %r674;
	setp.lt.s32 	%p200, %r190, 0;
	selp.b32 	%r749, %r675, %r674, %p200;
	xor.b32  	%r676, %r671, %r190;
	shr.s32 	%r677, %r671, 31;
	xor.b32  	%r678, %r677, %r671;
	xor.b32  	%r679, %r677, %r672;
	cvt.u64.u32 	%rd251, %r678;
	shl.b64 	%rd252, %rd251, 32;
	cvt.u64.u32 	%rd253, %r679;
	or.b64  	%rd254, %rd252, %rd253;
	cvt.rn.f64.s64 	%fd32, %rd254;
	mul.f64 	%fd33, %fd32, 0d3BF921FB54442D19;
	cvt.rn.f32.f64 	%f1259, %fd33;
	neg.f32 	%f1260, %f1259;
	setp.lt.s32 	%p201, %r676, 0;
	selp.f32 	%f1478, %f1260, %f1259, %p201;
$L__BB3_187:
	fma.rn.f32 	%f1262, %f241, 0f00000000, 0f00000000;
	mul.f32 	%f1263, %f1262, %f233;
	add.s32 	%r681, %r749, 1;
	mul.rn.f32 	%f1264, %f1478, %f1478;
	and.b32  	%r682, %r749, 1;
	setp.eq.b32 	%p202, %r682, 1;
	selp.f32 	%f1265, %f1478, 0f3F800000, %p202;
	fma.rn.f32 	%f1266, %f1264, %f1265, 0f00000000;
	fma.rn.f32 	%f1267, %f1264, 0f37CBAC00, 0fBAB607ED;
	selp.f32 	%f1268, 0fB94D4153, %f1267, %p202;
	selp.f32 	%f1269, 0f3C0885E4, 0f3D2AAABB, %p202;
	fma.rn.f32 	%f1270, %f1268, %f1264, %f1269;
	selp.f32 	%f1271, 0fBE2AAAA8, 0fBEFFFFFF, %p202;
	fma.rn.f32 	%f1272, %f1270, %f1264, %f1271;
	fma.rn.f32 	%f1273, %f1272, %f1266, %f1265;
	and.b32  	%r683, %r681, 2;
	setp.eq.s32 	%p203, %r683, 0;
	mov.f32 	%f1274, 0f00000000;
	sub.f32 	%f1275, %f1274, %f1273;
	selp.f32 	%f1276, %f1273, %f1275, %p203;
	mul.f32 	%f1277, %f1262, %f1276;
	mul.f32 	%f1278, %f237, 0f00000000;
	fma.rn.f32 	%f1279, %f1277, 0f00000000, %f1278;
	add.f32 	%f1280, %f1278, %f1277;
	neg.f32 	%f1281, %f1278;
	neg.f32 	%f1282, %f237;
	mul.f32 	%f1283, %f1263, 0f00000000;
	fma.rn.f32 	%f1284, %f229, 0f00000000, %f1283;
	mul.f32 	%f1285, %f215, %f1281;
	mul.f32 	%f1286, %f214, %f1279;
	sub.f32 	%f1287, %f1285, %f1286;
	mul.f32 	%f1288, %f216, %f1281;
	sub.f32 	%f1289, %f1288, %f1286;
	mul.f32 	%f1290, %f214, %f1278;
	fma.rn.f32 	%f1291, %f229, 0f00000000, %f1290;
	sub.f32 	%f1292, %f1284, %f1287;
	sub.f32 	%f1293, %f1284, %f1289;
	mul.f32 	%f1294, %f218, %f1281;
	mul.f32 	%f1295, %f217, %f1279;
	sub.f32 	%f1296, %f1294, %f1295;
	mul.f32 	%f1297, %f219, %f1281;
	sub.f32 	%f1298, %f1297, %f1295;
	mul.f32 	%f1299, %f217, %f1278;
	add.f32 	%f1300, %f1299, %f1291;
	sub.f32 	%f1301, %f1292, %f1296;
	sub.f32 	%f1302, %f1293, %f1298;
	mul.f32 	%f1303, %f221, %f1282;
	mul.f32 	%f1304, %f220, %f1280;
	sub.f32 	%f1305, %f1303, %f1304;
	mul.f32 	%f1306, %f222, %f1282;
	sub.f32 	%f1307, %f1306, %f1304;
	fma.rn.f32 	%f1308, %f220, %f237, %f1300;
	sub.f32 	%f1309, %f1301, %f1305;
	sub.f32 	%f1310, %f1302, %f1307;
	mul.f32 	%f1311, %f214, %f1263;
	fma.rn.f32 	%f1312, %f215, %f229, %f1311;
	fma.rn.f32 	%f1313, %f216, %f229, %f1311;
	mul.f32 	%f1314, %f1278, 0f80000000;
	fma.rn.f32 	%f1315, %f1279, 0f80000000, %f1314;
	fma.rn.f32 	%f1316, %f214, %f229, %f1314;
	add.f32 	%f1317, %f1312, %f1315;
	add.f32 	%f1318, %f1313, %f1315;
	mul.f32 	%f1319, %f221, %f1281;
	mul.f32 	%f1320, %f220, %f1279;
	sub.f32 	%f1321, %f1319, %f1320;
	mul.f32 	%f1322, %f222, %f1281;
	sub.f32 	%f1323, %f1322, %f1320;
	mul.f32 	%f1324, %f220, %f1278;
	sub.f32 	%f1325, %f1316, %f1324;
	add.f32 	%f1326, %f1321, %f1317;
	add.f32 	%f1327, %f1323, %f1318;
	mul.f32 	%f1328, %f218, %f1282;
	mul.f32 	%f1329, %f217, %f1280;
	sub.f32 	%f1330, %f1328, %f1329;
	mul.f32 	%f1331, %f219, %f1282;
	sub.f32 	%f1332, %f1331, %f1329;
	fma.rn.f32 	%f1333, %f217, %f237, %f1325;
	sub.f32 	%f1334, %f1326, %f1330;
	sub.f32 	%f1335, %f1327, %f1332;
	mul.f32 	%f1336, %f217, %f1263;
	fma.rn.f32 	%f1337, %f218, %f229, %f1336;
	fma.rn.f32 	%f1338, %f219, %f229, %f1336;
	fma.rn.f32 	%f1339, %f217, %f229, %f1324;
	sub.f32 	%f1340, %f1337, %f1321;
	sub.f32 	%f1341, %f1338, %f1323;
	add.f32 	%f1342, %f1314, %f1339;
	add.f32 	%f1343, %f1315, %f1340;
	add.f32 	%f1344, %f1315, %f1341;
	mul.f32 	%f1345, %f215, %f1282;
	mul.f32 	%f1346, %f214, %f1280;
	sub.f32 	%f1347, %f1345, %f1346;
	mul.f32 	%f1348, %f216, %f1282;
	sub.f32 	%f1349, %f1348, %f1346;
	mul.f32 	%f1350, %f214, %f237;
	sub.f32 	%f1351, %f1342, %f1350;
	add.f32 	%f1352, %f1347, %f1343;
	add.f32 	%f1353, %f1349, %f1344;
	mul.f32 	%f1354, %f220, %f229;
	mul.f32 	%f1355, %f220, %f1263;
	fma.rn.f32 	%f1356, %f221, %f229, %f1355;
	fma.rn.f32 	%f1357, %f222, %f229, %f1355;
	sub.f32 	%f1358, %f1354, %f1299;
	add.f32 	%f1359, %f1356, %f1296;
	add.f32 	%f1360, %f1357, %f1298;
	fma.rn.f32 	%f1361, %f214, %f1278, %f1358;
	sub.f32 	%f1362, %f1359, %f1287;
	sub.f32 	%f1363, %f1360, %f1289;
	mul.f32 	%f1364, %f1280, 0f80000000;
	fma.rn.f32 	%f1365, %f237, 0f80000000, %f1364;
	fma.rn.f32 	%f1366, %f237, 0f80000000, %f1361;
	add.f32 	%f1367, %f1365, %f1362;
	add.f32 	%f1368, %f1365, %f1363;
	mul.f32 	%f1369, %f1278, %f1308;
	mul.f32 	%f1370, %f1278, %f1309;
	fma.rn.f32 	%f1371, %f1308, %f1279, %f1370;
	mul.f32 	%f1372, %f1278, %f1310;
	fma.rn.f32 	%f1373, %f1308, %f1279, %f1372;
	mul.f32 	%f1374, %f229, %f1334;
	fma.rn.f32 	%f1375, %f1263, %f1333, %f1374;
	mul.f32 	%f1376, %f229, %f1335;
	fma.rn.f32 	%f1377, %f1263, %f1333, %f1376;
	fma.rn.f32 	%f1378, %f229, %f1333, %f1369;
	add.f32 	%f1379, %f1371, %f1375;
	add.f32 	%f1380, %f1373, %f1377;
	mul.f32 	%f1381, %f237, %f1352;
	fma.rn.f32 	%f1382, %f1351, %f1280, %f1381;
	mul.f32 	%f1383, %f237, %f1353;
	fma.rn.f32 	%f1384, %f1351, %f1280, %f1383;
	fma.rn.f32 	%f1385, %f237, %f1351, %f1378;
	add.f32 	%f1386, %f1382, %f1379;
	add.f32 	%f1387, %f1384, %f1380;
	mul.f32 	%f1388, %f1278, %f1366;
	mul.f32 	%f1389, %f1278, %f1367;
	fma.rn.f32 	%f1390, %f1366, %f1279, %f1389;
	mul.f32 	%f1391, %f1278, %f1368;
	fma.rn.f32 	%f1392, %f1366, %f1279, %f1391;
	sub.f32 	%f1393, %f1385, %f1388;
	sub.f32 	%f1394, %f1386, %f1390;
	sub.f32 	%f1395, %f1387, %f1392;
	mul.f32 	%f1396, %f237, %f1333;
	mul.f32 	%f1397, %f237, %f1334;
	fma.rn.f32 	%f1398, %f1333, %f1280, %f1397;
	mul.f32 	%f1399, %f237, %f1335;
	fma.rn.f32 	%f1400, %f1333, %f1280, %f1399;
	sub.f32 	%f1401, %f1369, %f1396;
	sub.f32 	%f1402, %f1371, %f1398;
	sub.f32 	%f1403, %f1373, %f1400;
	mul.f32 	%f1404, %f229, %f1352;
	fma.rn.f32 	%f1405, %f1263, %f1351, %f1404;
	mul.f32 	%f1406, %f229, %f1353;
	fma.rn.f32 	%f1407, %f1263, %f1351, %f1406;
	fma.rn.f32 	%f1408, %f229, %f1351, %f1401;
	add.f32 	%f1409, %f1405, %f1402;
	add.f32 	%f1410, %f1407, %f1403;
	add.f32 	%f1411, %f1388, %f1408;
	add.f32 	%f1412, %f1390, %f1409;
	add.f32 	%f1413, %f1392, %f1410;
	mul.f32 	%f1414, %f237, %f1309;
	fma.rn.f32 	%f1415, %f1308, %f1280, %f1414;
	mul.f32 	%f1416, %f237, %f1310;
	fma.rn.f32 	%f1417, %f1308, %f1280, %f1416;
	mul.f32 	%f1418, %f1278, %f1333;
	mul.f32 	%f1419, %f1278, %f1334;
	fma.rn.f32 	%f1420, %f1333, %f1279, %f1419;
	mul.f32 	%f1421, %f1278, %f1335;
	fma.rn.f32 	%f1422, %f1333, %f1279, %f1421;
	fma.rn.f32 	%f1423, %f237, %f1308, %f1418;
	add.f32 	%f1424, %f1415, %f1420;
	add.f32 	%f1425, %f1417, %f1422;
	mul.f32 	%f1426, %f1278, %f1351;
	mul.f32 	%f1427, %f1278, %f1352;
	fma.rn.f32 	%f1428, %f1351, %f1279, %f1427;
	mul.f32 	%f1429, %f1278, %f1353;
	fma.rn.f32 	%f1430, %f1351, %f1279, %f1429;
	sub.f32 	%f1431, %f1423, %f1426;
	sub.f32 	%f1432, %f1424, %f1428;
	sub.f32 	%f1433, %f1425, %f1430;
	mul.f32 	%f1434, %f229, %f1367;
	fma.rn.f32 	%f1435, %f1263, %f1366, %f1434;
	mul.f32 	%f1436, %f229, %f1368;
	fma.rn.f32 	%f1437, %f1263, %f1366, %f1436;
	fma.rn.f32 	%f1438, %f229, %f1366, %f1431;
	add.f32 	%f1439, %f1435, %f1432;
	add.f32 	%f1440, %f1437, %f1433;
	st.param.v4.f32 	[func_retval0], {%f1393, %f1394, %f1395, %f1411};
	st.param.v4.f32 	[func_retval0+16], {%f1412, %f1413, %f1438, %f1439};
	st.param.f32 	[func_retval0+32], %f1440;
	ret;

}
	// .globl	_Z15ker_mesh_shaderfjjP10triangle_t
.visible .entry _Z15ker_mesh_shaderfjjP10triangle_t(
	.param .f32 _Z15ker_mesh_shaderfjjP10triangle_t_param_0,
	.param .u32 _Z15ker_mesh_shaderfjjP10triangle_t_param_1,
	.param .u32 _Z15ker_mesh_shaderfjjP10triangle_t_param_2,
	.param .u64 .ptr .align 1 _Z15ker_mesh_shaderfjjP10triangle_t_param_3
)
{
	.local .align 4 .b8 	__local_depot4[28];
	.reg .b64 	%SP;
	.reg .b64 	%SPL;
	.reg .pred 	%p<1109>;
	.reg .b32 	%r<3635>;
	.reg .b32 	%f<5968>;
	.reg .b64 	%rd<1448>;
	.reg .b64 	%fd<183>;

	mov.u64 	%SPL, __local_depot4;
	ld.param.f32 	%f1138, [_Z15ker_mesh_shaderfjjP10triangle_t_param_0];
	ld.param.u32 	%r1111, [_Z15ker_mesh_shaderfjjP10triangle_t_param_1];
	ld.param.u32 	%r1112, [_Z15ker_mesh_shaderfjjP10triangle_t_param_2];
	add.u64 	%rd1, %SPL, 0;
	mov.u32 	%r1113, %ctaid.x;
	mov.u32 	%r1114, %ntid.x;
	mov.u32 	%r1115, %tid.x;
	mad.lo.s32 	%r1116, %r1113, %r1114, %r1115;
	mov.u32 	%r1117, %ctaid.y;
	mov.u32 	%r1118, %ntid.y;
	mov.u32 	%r1119, %tid.y;
	mad.lo.s32 	%r1120, %r1117, %r1118, %r1119;
	mov.u32 	%r1121, %nctaid.x;
	mad.lo.s32 	%r1122, %r1117, %r1121, %r1113;
	mad.lo.s32 	%r1123, %r1122, %r1118, %r1119;
	mad.lo.s32 	%r1, %r1123, %r1114, %r1115;
	cvt.rn.f32.u32 	%f1139, %r1116;
	cvt.rn.f32.u32 	%f1140, %r1111;
	div.rn.f32 	%f1141, %f1139, %f1140;
	fma.rn.f32 	%f1, %f1141, 0f40C90FDA, 0f00000000;
	cvt.rn.f32.u32 	%f1142, %r1120;
	cvt.rn.f32.u32 	%f1143, %r1112;
	div.rn.f32 	%f1144, %f1142, %f1143;
	fma.rn.f32 	%f2, %f1144, 0f4048FF78, 0f3A83126F;
	cvt.rn.f64.u32 	%fd2, %r1111;
	fma.rn.f64 	%fd3, %fd2, 0d3FA999999999999A, %fd2;
	rcp.rn.f64 	%fd4, %fd3;
	mul.f64 	%fd5, %fd4, 0d401921FB40000000;
	cvt.rn.f32.f64 	%f3, %fd5;
	cvt.rn.f64.u32 	%fd6, %r1112;
	fma.rn.f64 	%fd7, %fd6, 0d3FA999999999999A, %fd6;
	rcp.rn.f64 	%fd8, %fd7;
	mul.f64 	%fd9, %fd8, 0d40091FEF00000000;
	cvt.rn.f32.f64 	%f4, %fd9;
	add.f32 	%f5, %f1138, 0fBA83126F;
	setp.geu.f32 	%p1, %f5, 0f3F800000;
	@%p1 bra 	$L__BB4_574;
	fma.rn.f32 	%f6, %f3, 0f00000000, %f1;
	fma.rn.f32 	%f7, %f4, 0f00000000, %f2;
	mov.f32 	%f3313, 0f00000000;
	mul.rn.f32 	%f3314, %f3313, %f3313;
	fma.rn.f32 	%f3315, %f3314, 0f00000000, 0f00000000;
	fma.rn.f32 	%f3316, %f3314, 0fB94D4153, 0f3C0885E4;
	fma.rn.f32 	%f3317, %f3316, %f3314, 0fBE2AAAA8;
	fma.rn.f32 	%f8, %f3317, %f3315, 0f00000000;
	add.f32 	%f3318, %f3314, 0f00000000;
	fma.rn.f32 	%f3319, %f3314, 0f37CBAC00, 0fBAB607ED;
	fma.rn.f32 	%f3320, %f3319, %f3314, 0f3D2AAABB;
	fma.rn.f32 	%f3321, %f3320, %f3314, 0fBEFFFFFF;
	fma.rn.f32 	%f9, %f3321, %f3318, 0f3F800000;
	mul.f32 	%f10, %f9, 0f00000000;
	mul.f32 	%f11, %f8, 0f00000000;
	add.f32 	%f12, %f11, %f10;
	add.f32 	%f13, %f11, %f9;
	mul.f32 	%f3322, %f7, 0f3F22F983;
	cvt.rni.s32.f32 	%r3418, %f3322;
	cvt.rn.f32.s32 	%f3323, %r3418;
	fma.rn.f32 	%f3324, %f3323, 0fBFC90FDA, %f7;
	fma.rn.f32 	%f3325, %f3323, 0fB3A22168, %f3324;
	fma.rn.f32 	%f5835, %f3323, 0fA7C234C5, %f3325;
	abs.f32 	%f15, %f7;
	setp.ltu.f32 	%p470, %f15, 0f47CE4780;
	mov.u32 	%r3306, %r3418;
	mov.f32 	%f5782, %f5835;
	@%p470 bra 	$L__BB4_9;
	setp.neu.f32 	%p471, %f15, 0f7F800000;
	@%p471 bra 	$L__BB4_4;
	mov.f32 	%f3328, 0f00000000;
	mul.rn.f32 	%f5782, %f7, %f3328;
	mov.b32 	%r3306, 0;
	bra.uni 	$L__BB4_9;
$L__BB4_4:
	mov.b32 	%r3, %f7;
	shl.b32 	%r2047, %r3, 8;
	or.b32  	%r4, %r2047, -2147483648;
	mov.b64 	%rd1210, 0;
	mov.b32 	%r3303, 0;
	mov.u64 	%rd1208, __cudart_i2opi_f;
	mov.u64 	%rd1209, %rd1;
$L__BB4_5:
	.pragma "nounroll";
	ld.global.nc.u32 	%r2048, [%rd1208];
	mad.wide.u32 	%rd838, %r2048, %r4, %rd1210;
	shr.u64 	%rd1210, %rd838, 32;
	st.local.u32 	[%rd1209], %rd838;
	add.s32 	%r3303, %r3303, 1;
	add.s64 	%rd1209, %rd1209, 4;
	add.s64 	%rd1208, %rd1208, 4;
	setp.ne.s32 	%p472, %r3303, 6;
	@%p472 bra 	$L__BB4_5;
	shr.u32 	%r2049, %r3, 23;
	st.local.u32 	[%rd1+24], %rd1210;
	and.b32  	%r7, %r2049, 31;
	and.b32  	%r2050, %r2049, 224;
	add.s32 	%r2051, %r2050, -128;
	shr.u32 	%r2052, %r2051, 5;
	mul.wide.u32 	%rd839, %r2052, 4;
	sub.s64 	%rd8, %rd1, %rd839;
	ld.local.u32 	%r3304, [%rd8+24];
	ld.local.u32 	%r3305, [%rd8+20];
	setp.eq.s32 	%p473, %r7, 0;
	@%p473 bra 	$L__BB4_8;
	shf.l.wrap.b32 	%r3304, %r3305, %r3304, %r7;
	ld.local.u32 	%r2053, [%rd8+16];
	shf.l.wrap.b32 	%r3305, %r2053, %r3305, %r7;
$L__BB4_8:
	shr.u32 	%r2054, %r3304, 30;
	shf.l.wrap.b32 	%r2055, %r3305, %r3304, 2;
	shl.b32 	%r2056, %r3305, 2;
	shr.u32 	%r2057, %r2055, 31;
	add.s32 	%r2058, %r2057, %r2054;
	neg.s32 	%r2059, %r2058;
	setp.lt.s32 	%p474, %r3, 0;
	selp.b32 	%r3306, %r2059, %r2058, %p474;
	xor.b32  	%r2060, %r2055, %r3;
	shr.s32 	%r2061, %r2055, 31;
	xor.b32  	%r2062, %r2061, %r2055;
	xor.b32  	%r2063, %r2061, %r2056;
	cvt.u64.u32 	%rd840, %r2062;
	shl.b64 	%rd841, %rd840, 32;
	cvt.u64.u32 	%rd842, %r2063;
	or.b64  	%rd843, %rd841, %rd842;
	cvt.rn.f64.s64 	%fd79, %rd843;
	mul.f64 	%fd80, %fd79, 0d3BF921FB54442D19;
	cvt.rn.f32.f64 	%f3326, %fd80;
	neg.f32 	%f3327, %f3326;
	setp.lt.s32 	%p475, %r2060, 0;
	selp.f32 	%f5782, %f3327, %f3326, %p475;
$L__BB4_9:
	setp.ltu.f32 	%p476, %f15, 0f47CE4780;
	mul.rn.f32 	%f3329, %f5782, %f5782;
	and.b32  	%r2065, %r3306, 1;
	setp.eq.b32 	%p477, %r2065, 1;
	selp.f32 	%f3330, 0f3F800000, %f5782, %p477;
	fma.rn.f32 	%f3331, %f3329, %f3330, 0f00000000;
	fma.rn.f32 	%f3332, %f3329, 0f37CBAC00, 0fBAB607ED;
	selp.f32 	%f3333, %f3332, 0fB94D4153, %p477;
	selp.f32 	%f3334, 0f3D2AAABB, 0f3C0885E4, %p477;
	fma.rn.f32 	%f3335, %f3333, %f3329, %f3334;
	selp.f32 	%f3336, 0fBEFFFFFF, 0fBE2AAAA8, %p477;
	fma.rn.f32 	%f3337, %f3335, %f3329, %f3336;
	fma.rn.f32 	%f3338, %f3337, %f3331, %f3330;
	and.b32  	%r2066, %r3306, 2;
	setp.eq.s32 	%p478, %r2066, 0;
	mov.f32 	%f3339, 0f00000000;
	sub.f32 	%f3340, %f3339, %f3338;
	selp.f32 	%f19, %f3338, %f3340, %p478;
	mov.u32 	%r3310, %r3418;
	mov.f32 	%f5783, %f5835;
	@%p476 bra 	$L__BB4_17;
	setp.neu.f32 	%p479, %f15, 0f7F800000;
	@%p479 bra 	$L__BB4_12;
	mov.f32 	%f3343, 0f00000000;
	mul.rn.f32 	%f5783, %f7, %f3343;
	mov.b32 	%r3310, 0;
	bra.uni 	$L__BB4_17;
$L__BB4_12:
	mov.b32 	%r16, %f7;
	shl.b32 	%r2068, %r16, 8;
	or.b32  	%r17, %r2068, -2147483648;
	mov.b64 	%rd1213, 0;
	mov.b32 	%r3307, 0;
	mov.u64 	%rd1211, __cudart_i2opi_f;
	mov.u64 	%rd1212, %rd1;
$L__BB4_13:
	.pragma "nounroll";
	ld.global.nc.u32 	%r2069, [%rd1211];
	mad.wide.u32 	%rd846, %r2069, %r17, %rd1213;
	shr.u64 	%rd1213, %rd846, 32;
	st.local.u32 	[%rd1212], %rd846;
	add.s32 	%r3307, %r3307, 1;
	add.s64 	%rd1212, %rd1212, 4;
	add.s64 	%rd1211, %rd1211, 4;
	setp.ne.s32 	%p480, %r3307, 6;
	@%p480 bra 	$L__BB4_13;
	shr.u32 	%r2070, %r16, 23;
	st.local.u32 	[%rd1+24], %rd1213;
	and.b32  	%r20, %r2070, 31;
	and.b32  	%r2071, %r2070, 224;
	add.s32 	%r2072, %r2071, -128;
	shr.u32 	%r2073, %r2072, 5;
	mul.wide.u32 	%rd847, %r2073, 4;
	sub.s64 	%rd15, %rd1, %rd847;
	ld.local.u32 	%r3308, [%rd15+24];
	ld.local.u32 	%r3309, [%rd15+20];
	setp.eq.s32 	%p481, %r20, 0;
	@%p481 bra 	$L__BB4_16;
	shf.l.wrap.b32 	%r3308, %r3309, %r3308, %r20;
	ld.local.u32 	%r2074, [%rd15+16];
	shf.l.wrap.b32 	%r3309, %r2074, %r3309, %r20;
$L__BB4_16:
	shr.u32 	%r2075, %r3308, 30;
	shf.l.wrap.b32 	%r2076, %r3309, %r3308, 2;
	shl.b32 	%r2077, %r3309, 2;
	shr.u32 	%r2078, %r2076, 31;
	add.s32 	%r2079, %r2078, %r2075;
	neg.s32 	%r2080, %r2079;
	setp.lt.s32 	%p482, %r16, 0;
	selp.b32 	%r3310, %r2080, %r2079, %p482;
	xor.b32  	%r2081, %r2076, %r16;
	shr.s32 	%r2082, %r2076, 31;
	xor.b32  	%r2083, %r2082, %r2076;
	xor.b32  	%r2084, %r2082, %r2077;
	cvt.u64.u32 	%rd848, %r2083;
	shl.b64 	%rd849, %rd848, 32;
	cvt.u64.u32 	%rd850, %r2084;
	or.b64  	%rd851, %rd849, %rd850;
	cvt.rn.f64.s64 	%fd81, %rd851;
	mul.f64 	%fd82, %fd81, 0d3BF921FB54442D19;
	cvt.rn.f32.f64 	%f3341, %fd82;
	neg.f32 	%f3342, %f3341;
	setp.lt.s32 	%p483, %r2081, 0;
	selp.f32 	%f5783, %f3342, %f3341, %p483;
$L__BB4_17:
	setp.ltu.f32 	%p484, %f15, 0f47CE4780;
	add.s32 	%r2086, %r3310, 1;
	mul.rn.f32 	%f3344, %f5783, %f5783;
	and.b32  	%r2087, %r3310, 1;
	setp.eq.b32 	%p485, %r2087, 1;
	selp.f32 	%f3345, %f5783, 0f3F800000, %p485;
	fma.rn.f32 	%f3346, %f3344, %f3345, 0f00000000;
	fma.rn.f32 	%f3347, %f3344, 0f37CBAC00, 0fBAB607ED;
	selp.f32 	%f3348, 0fB94D4153, %f3347, %p485;
	selp.f32 	%f3349, 0f3C0885E4, 0f3D2AAABB, %p485;
	fma.rn.f32 	%f3350, %f3348, %f3344, %f3349;
	selp.f32 	%f3351, 0fBE2AAAA8, 0fBEFFFFFF, %p485;
	fma.rn.f32 	%f3352, %f3350, %f3344, %f3351;
	fma.rn.f32 	%f3353, %f3352, %f3346, %f3345;
	and.b32  	%r2088, %r2086, 2;
	setp.eq.s32 	%p486, %r2088, 0;
	mov.f32 	%f3354, 0f00000000;
	sub.f32 	%f3355, %f3354, %f3353;
	selp.f32 	%f3356, %f3353, %f3355, %p486;
	mul.f32 	%f3357, %f3356, 0f00000000;
	mul.f32 	%f3358, %f8, %f3356;
	fma.rn.f32 	%f23, %f12, %f19, %f3358;
	mul.f32 	%f3359, %f8, %f3357;
	fma.rn.f32 	%f24, %f13, %f19, %f3359;
	sub.f32 	%f25, %f10, %f11;
	sub.f32 	%f26, %f10, %f8;
	mov.u32 	%r3314, %r3418;
	mov.f32 	%f5784, %f5835;
	@%p484 bra 	$L__BB4_25;
	setp.neu.f32 	%p487, %f15, 0f7F800000;
	@%p487 bra 	$L__BB4_20;
	mov.f32 	%f3362, 0f00000000;
	mul.rn.f32 	%f5784, %f7, %f3362;
	mov.b32 	%r3314, 0;
	bra.uni 	$L__BB4_25;
$L__BB4_20:
	mov.b32 	%r29, %f7;
	shl.b32 	%r2090, %r29, 8;
	or.b32  	%r30, %r2090, -2147483648;
	mov.b64 	%rd1216, 0;
	mov.b32 	%r3311, 0;
	mov.u64 	%rd1214, __cudart_i2opi_f;
	mov.u64 	%rd1215, %rd1;
$L__BB4_21:
	.pragma "nounroll";
	ld.global.nc.u32 	%r2091, [%rd1214];
	mad.wide.u32 	%rd854, %r2091, %r30, %rd1216;
	shr.u64 	%rd1216, %rd854, 32;
	st.local.u32 	[%rd1215], %rd854;
	add.s32 	%r3311, %r3311, 1;
	add.s64 	%rd1215, %rd1215, 4;
	add.s64 	%rd1214, %rd1214, 4;
	setp.ne.s32 	%p488, %r3311, 6;
	@%p488 bra 	$L__BB4_21;
	shr.u32 	%r2092, %r29, 23;
	st.local.u32 	[%rd1+24], %rd1216;
	and.b32  	%r33, %r2092, 31;
	and.b32  	%r2093, %r2092, 224;
	add.s32 	%r2094, %r2093, -128;
	shr.u32 	%r2095, %r2094, 5;
	mul.wide.u32 	%rd855, %r2095, 4;
	sub.s64 	%rd22, %rd1, %rd855;
	ld.local.u32 	%r3312, [%rd22+24];
	ld.local.u32 	%r3313, [%rd22+20];
	setp.eq.s32 	%p489, %r33, 0;
	@%p489 bra 	$L__BB4_24;
	shf.l.wrap.b32 	%r3312, %r3313, %r3312, %r33;
	ld.local.u32 	%r2096, [%rd22+16];
	shf.l.wrap.b32 	%r3313, %r2096, %r3313, %r33;
$L__BB4_24:
	shr.u32 	%r2097, %r3312, 30;
	shf.l.wrap.b32 	%r2098, %r3313, %r3312, 2;
	shl.b32 	%r2099, %r3313, 2;
	shr.u32 	%r2100, %r2098, 31;
	add.s32 	%r2101, %r2100, %r2097;
	neg.s32 	%r2102, %r2101;
	setp.lt.s32 	%p490, %r29, 0;
	selp.b32 	%r3314, %r2102, %r2101, %p490;
	xor.b32  	%r2103, %r2098, %r29;
	shr.s32 	%r2104, %r2098, 31;
	xor.b32  	%r2105, %r2104, %r2098;
	xor.b32  	%r2106, %r2104, %r2099;
	cvt.u64.u32 	%rd856, %r2105;
	shl.b64 	%rd857, %rd856, 32;
	cvt.u64.u32 	%rd858, %r2106;
	or.b64  	%rd859, %rd857, %rd858;
	cvt.rn.f64.s64 	%fd83, %rd859;
	mul.f64 	%fd84, %fd83, 0d3BF921FB54442D19;
	cvt.rn.f32.f64 	%f3360, %fd84;
	neg.f32 	%f3361, %f3360;
	setp.lt.s32 	%p491, %r2103, 0;
	selp.f32 	%f5784, %f3361, %f3360, %p491;
$L__BB4_25:
	setp.ltu.f32 	%p492, %f15, 0f47CE4780;
	mul.rn.f32 	%f3363, %f5784, %f5784;
	and.b32  	%r2108, %r3314, 1;
	setp.eq.b32 	%p493, %r2108, 1;
	selp.f32 	%f3364, 0f3F800000, %f5784, %p493;
	fma.rn.f32 	%f3365, %f3363, %f3364, 0f00000000;
	fma.rn.f32 	%f3366, %f3363, 0f37CBAC00, 0fBAB607ED;
	selp.f32 	%f3367, %f3366, 0fB94D4153, %p493;
	selp.f32 	%f3368, 0f3D2AAABB, 0f3C0885E4, %p493;
	fma.rn.f32 	%f3369, %f3367, %f3363, %f3368;
	selp.f32 	%f3370, 0fBEFFFFFF, 0fBE2AAAA8, %p493;
	fma.rn.f32 	%f3371, %f3369, %f3363, %f3370;
	fma.rn.f32 	%f3372, %f3371, %f3365, %f3364;
	and.b32  	%r2109, %r3314, 2;
	setp.eq.s32 	%p494, %r2109, 0;
	mov.f32 	%f3373, 0f00000000;
	sub.f32 	%f3374, %f3373, %f3372;
	selp.f32 	%f30, %f3372, %f3374, %p494;
	mov.u32 	%r3318, %r3418;
	mov.f32 	%f5785, %f5835;
	@%p492 bra 	$L__BB4_33;
	setp.neu.f32 	%p495, %f15, 0f7F800000;
	@%p495 bra 	$L__BB4_28;
	mov.f32 	%f3377, 0f00000000;
	mul.rn.f32 	%f5785, %f7, %f3377;
	mov.b32 	%r3318, 0;
	bra.uni 	$L__BB4_33;
$L__BB4_28:
	mov.b32 	%r42, %f7;
	shl.b32 	%r2111, %r42, 8;
	or.b32  	%r43, %r2111, -2147483648;
	mov.b64 	%rd1219, 0;
	mov.b32 	%r3315, 0;
	mov.u64 	%rd1217, __cudart_i2opi_f;
	mov.u64 	%rd1218, %rd1;
$L__BB4_29:
	.pragma "nounroll";
	ld.global.nc.u32 	%r2112, [%rd1217];
	mad.wide.u32 	%rd862, %r2112, %r43, %rd1219;
	shr.u64 	%rd1219, %rd862, 32;
	st.local.u32 	[%rd1218], %rd862;
	add.s32 	%r3315, %r3315, 1;
	add.s64 	%rd1218, %rd1218, 4;
	add.s64 	%rd1217, %rd1217, 4;
	setp.ne.s32 	%p496, %r3315, 6;
	@%p496 bra 	$L__BB4_29;
	shr.u32 	%r2113, %r42, 23;
	st.local.u32 	[%rd1+24], %rd1219;
	and.b32  	%r46, %r2113, 31;
	and.b32  	%r2114, %r2113, 224;
	add.s32 	%r2115, %r2114, -128;
	shr.u32 	%r2116, %r2115, 5;
	mul.wide.u32 	%rd863, %r2116, 4;
	sub.s64 	%rd29, %rd1, %rd863;
	ld.local.u32 	%r3316, [%rd29+24];
	ld.local.u32 	%r3317, [%rd29+20];
	setp.eq.s32 	%p497, %r46, 0;
	@%p497 bra 	$L__BB4_32;
	shf.l.wrap.b32 	%r3316, %r3317, %r3316, %r46;
	ld.local.u32 	%r2117, [%rd29+16];
	shf.l.wrap.b32 	%r3317, %r2117, %r3317, %r46;
$L__BB4_32:
	shr.u32 	%r2118, %r3316, 30;
	shf.l.wrap.b32 	%r2119, %r3317, %r3316, 2;
	shl.b32 	%r2120, %r3317, 2;
	shr.u32 	%r2121, %r2119, 31;
	add.s32 	%r2122, %r2121, %r2118;
	neg.s32 	%r2123, %r2122;
	setp.lt.s32 	%p498, %r42, 0;
	selp.b32 	%r3318, %r2123, %r2122, %p498;
	xor.b32  	%r2124, %r2119, %r42;
	shr.s32 	%r2125, %r2119, 31;
	xor.b32  	%r2126, %r2125, %r2119;
	xor.b32  	%r2127, %r2125, %r2120;
	cvt.u64.u32 	%rd864, %r2126;
	shl.b64 	%rd865, %rd864, 32;
	cvt.u64.u32 	%rd866, %r2127;
	or.b64  	%rd867, %rd865, %rd866;
	cvt.rn.f64.s64 	%fd85, %rd867;
	mul.f64 	%fd86, %fd85, 0d3BF921FB54442D19;
	cvt.rn.f32.f64 	%f3375, %fd86;
	neg.f32 	%f3376, %f3375;
	setp.lt.s32 	%p499, %r2124, 0;
	selp.f32 	%f5785, %f3376, %f3375, %p499;
$L__BB4_33:
	setp.ltu.f32 	%p500, %f15, 0f47CE4780;
	add.s32 	%r2129, %r3318, 1;
	mul.rn.f32 	%f3378, %f5785, %f5785;
	and.b32  	%r2130, %r3318, 1;
	setp.eq.b32 	%p501, %r2130, 1;
	selp.f32 	%f3379, %f5785, 0f3F800000, %p501;
	fma.rn.f32 	%f3380, %f3378, %f3379, 0f00000000;
	fma.rn.f32 	%f3381, %f3378, 0f37CBAC00, 0fBAB607ED;
	selp.f32 	%f3382, 0fB94D4153, %f3381, %p501;
	selp.f32 	%f3383, 0f3C0885E4, 0f3D2AAABB, %p501;
	fma.rn.f32 	%f3384, %f3382, %f3378, %f3383;
	selp.f32 	%f3385, 0fBE2AAAA8, 0fBEFFFFFF, %p501;
	fma.rn.f32 	%f3386, %f3384, %f3378, %f3385;
	fma.rn.f32 	%f3387, %f3386, %f3380, %f3379;
	and.b32  	%r2131, %r2129, 2;
	setp.eq.s32 	%p502, %r2131, 0;
	mov.f32 	%f3388, 0f00000000;
	sub.f32 	%f3389, %f3388, %f3387;
	selp.f32 	%f3390, %f3387, %f3389, %p502;
	mul.f32 	%f3391, %f3390, 0f00000000;
	mul.f32 	%f3392, %f9, %f3390;
	fma.rn.f32 	%f34, %f25, %f30, %f3392;
	mul.f32 	%f3393, %f9, %f3391;
	fma.rn.f32 	%f35, %f26, %f30, %f3393;
	mov.u32 	%r3322, %r3418;
	mov.f32 	%f5786, %f5835;
	@%p500 bra 	$L__BB4_41;
	setp.neu.f32 	%p503, %f15, 0f7F800000;
	@%p503 bra 	$L__BB4_36;
	mov.f32 	%f3396, 0f00000000;
	mul.rn.f32 	%f5786, %f7, %f3396;
	mov.b32 	%r3322, 0;
	bra.uni 	$L__BB4_41;
$L__BB4_36:
	mov.b32 	%r55, %f7;
	shl.b32 	%r2133, %r55, 8;
	or.b32  	%r56, %r2133, -2147483648;
	mov.b64 	%rd1222, 0;
	mov.b32 	%r3319, 0;
	mov.u64 	%rd1220, __cudart_i2opi_f;
	mov.u64 	%rd1221, %rd1;
$L__BB4_37:
	.pragma "nounroll";
	ld.global.nc.u32 	%r2134, [%rd1220];
	mad.wide.u32 	%rd870, %r2134, %r56, %rd1222;
	shr.u64 	%rd1222, %rd870, 32;
	st.local.u32 	[%rd1221], %rd870;
	add.s32 	%r3319, %r3319, 1;
	add.s64 	%rd1221, %rd1221, 4;
	add.s64 	%rd1220, %rd1220, 4;
	setp.ne.s32 	%p504, %r3319, 6;
	@%p504 bra 	$L__BB4_37;
	shr.u32 	%r2135, %r55, 23;
	st.local.u32 	[%rd1+24], %rd1222;
	and.b32  	%r59, %r2135, 31;
	and.b32  	%r2136, %r2135, 224;
	add.s32 	%r2137, %r2136, -128;
	shr.u32 	%r2138, %r2137, 5;
	mul.wide.u32 	%rd871, %r2138, 4;
	sub.s64 	%rd36, %rd1, %rd871;
	ld.local.u32 	%r3320, [%rd36+24];
	ld.local.u32 	%r3321, [%rd36+20];
	setp.eq.s32 	%p505, %r59, 0;
	@%p505 bra 	$L__BB4_40;
	shf.l.wrap.b32 	%r3320, %r3321, %r3320, %r59;
	ld.local.u32 	%r2139, [%rd36+16];
	shf.l.wrap.b32 	%r3321, %r2139, %r3321, %r59;
$L__BB4_40:
	shr.u32 	%r2140, %r3320, 30;
	shf.l.wrap.b32 	%r2141, %r3321, %r3320, 2;
	shl.b32 	%r2142, %r3321, 2;
	shr.u32 	%r2143, %r2141, 31;
	add.s32 	%r2144, %r2143, %r2140;
	neg.s32 	%r2145, %r2144;
	setp.lt.s32 	%p506, %r55, 0;
	selp.b32 	%r3322, %r2145, %r2144, %p506;
	xor.b32  	%r2146, %r2141, %r55;
	shr.s32 	%r2147, %r2141, 31;
	xor.b32  	%r2148, %r2147, %r2141;
	xor.b32  	%r2149, %r2147, %r2142;
	cvt.u64.u32 	%rd872, %r2148;
	shl.b64 	%rd873, %rd872, 32;
	cvt.u64.u32 	%rd874, %r2149;
	or.b64  	%rd875, %rd873, %rd874;
	cvt.rn.f64.s64 	%fd87, %rd875;
	mul.f64 	%fd88, %fd87, 0d3BF921FB54442D19;
	cvt.rn.f32.f64 	%f3394, %fd88;
	neg.f32 	%f3395, %f3394;
	setp.lt.s32 	%p507, %r2146, 0;
	selp.f32 	%f5786, %f3395, %f3394, %p507;
$L__BB4_41:
	setp.ltu.f32 	%p508, %f15, 0f47CE4780;
	add.s32 	%r2151, %r3322, 1;
	mul.rn.f32 	%f3397, %f5786, %f5786;
	and.b32  	%r2152, %r3322, 1;
	setp.eq.b32 	%p509, %r2152, 1;
	selp.f32 	%f3398, %f5786, 0f3F800000, %p509;
	fma.rn.f32 	%f3399, %f3397, %f3398, 0f00000000;
	fma.rn.f32 	%f3400, %f3397, 0f37CBAC00, 0fBAB607ED;
	selp.f32 	%f3401, 0fB94D4153, %f3400, %p509;
	selp.f32 	%f3402, 0f3C0885E4, 0f3D2AAABB, %p509;
	fma.rn.f32 	%f3403, %f3401, %f3397, %f3402;
	selp.f32 	%f3404, 0fBE2AAAA8, 0fBEFFFFFF, %p509;
	fma.rn.f32 	%f3405, %f3403, %f3397, %f3404;
	fma.rn.f32 	%f3406, %f3405, %f3399, %f3398;
	and.b32  	%r2153, %r2151, 2;
	setp.eq.s32 	%p510, %r2153, 0;
	mov.f32 	%f3407, 0f00000000;
	sub.f32 	%f3408, %f3407, %f3406;
	selp.f32 	%f39, %f3406, %f3408, %p510;
	mov.u32 	%r3326, %r3418;
	mov.f32 	%f5787, %f5835;
	@%p508 bra 	$L__BB4_49;
	setp.neu.f32 	%p511, %f15, 0f7F800000;
	@%p511 bra 	$L__BB4_44;
	mov.f32 	%f3411, 0f00000000;
	mul.rn.f32 	%f5787, %f7, %f3411;
	mov.b32 	%r3326, 0;
	bra.uni 	$L__BB4_49;
$L__BB4_44:
	mov.b32 	%r68, %f7;
	shl.b32 	%r2155, %r68, 8;
	or.b32  	%r69, %r2155, -2147483648;
	mov.b64 	%rd1225, 0;
	mov.b32 	%r3323, 0;
	mov.u64 	%rd1223, __cudart_i2opi_f;
	mov.u64 	%rd1224, %rd1;
$L__BB4_45:
	.pragma "nounroll";
	ld.global.nc.u32 	%r2156, [%rd1223];
	mad.wide.u32 	%rd878, %r2156, %r69, %rd1225;
	shr.u64 	%rd1225, %rd878, 32;
	st.local.u32 	[%rd1224], %rd878;
	add.s32 	%r3323, %r3323, 1;
	add.s64 	%rd1224, %rd1224, 4;
	add.s64 	%rd1223, %rd1223, 4;
	setp.ne.s32 	%p512, %r3323, 6;
	@%p512 bra 	$L__BB4_45;
	shr.u32 	%r2157, %r68, 23;
	st.local.u32 	[%rd1+24], %rd1225;
	and.b32  	%r72, %r2157, 31;
	and.b32  	%r2158, %r2157, 224;
	add.s32 	%r2159, %r2158, -128;
	shr.u32 	%r2160, %r2159, 5;
	mul.wide.u32 	%rd879, %r2160, 4;
	sub.s64 	%rd43, %rd1, %rd879;
	ld.local.u32 	%r3324, [%rd43+24];
	ld.local.u32 	%r3325, [%rd43+20];
	setp.eq.s32 	%p513, %r72, 0;
	@%p513 bra 	$L__BB4_48;
	shf.l.wrap.b32 	%r3324, %r3325, %r3324, %r72;
	ld.local.u32 	%r2161, [%rd43+16];
	shf.l.wrap.b32 	%r3325, %r2161, %r3325, %r72;
$L__BB4_48:
	shr.u32 	%r2162, %r3324, 30;
	shf.l.wrap.b32 	%r2163, %r3325, %r3324, 2;
	shl.b32 	%r2164, %r3325, 2;
	shr.u32 	%r2165, %r2163, 31;
	add.s32 	%r2166, %r2165, %r2162;
	neg.s32 	%r2167, %r2166;
	setp.lt.s32 	%p514, %r68, 0;
	selp.b32 	%r3326, %r2167, %r2166, %p514;
	xor.b32  	%r2168, %r2163, %r68;
	shr.s32 	%r2169, %r2163, 31;
	xor.b32  	%r2170, %r2169, %r2163;
	xor.b32  	%r2171, %r2169, %r2164;
	cvt.u64.u32 	%rd880, %r2170;
	shl.b64 	%rd881, %rd880, 32;
	cvt.u64.u32 	%rd882, %r2171;
	or.b64  	%rd883, %rd881, %rd882;
	cvt.rn.f64.s64 	%fd89, %rd883;
	mul.f64 	%fd90, %fd89, 0d3BF921FB54442D19;
	cvt.rn.f32.f64 	%f3409, %fd90;
	neg.f32 	%f3410, %f3409;
	setp.lt.s32 	%p515, %r2168, 0;
	selp.f32 	%f5787, %f3410, %f3409, %p515;
$L__BB4_49:
	mul.rn.f32 	%f3413, %f5787, %f5787;
	and.b32  	%r2173, %r3326, 1;
	setp.eq.b32 	%p516, %r2173, 1;
	selp.f32 	%f3414, 0f3F800000, %f5787, %p516;
	fma.rn.f32 	%f3415, %f3413, %f3414, 0f00000000;
	fma.rn.f32 	%f3416, %f3413, 0f37CBAC00, 0fBAB607ED;
	selp.f32 	%f3417, %f3416, 0fB94D4153, %p516;
	selp.f32 	%f3418, 0f3D2AAABB, 0f3C0885E4, %p516;
	fma.rn.f32 	%f3419, %f3417, %f3413, %f3418;
	selp.f32 	%f3420, 0fBEFFFFFF, 0fBE2AAAA8, %p516;
	fma.rn.f32 	%f3421, %f3419, %f3413, %f3420;
	fma.rn.f32 	%f3422, %f3421, %f3415, %f3414;
	and.b32  	%r2174, %r3326, 2;
	setp.eq.s32 	%p517, %r2174, 0;
	mov.f32 	%f3423, 0f00000000;
	sub.f32 	%f3424, %f3423, %f3422;
	selp.f32 	%f3425, %f3422, %f3424, %p517;
	mul.f32 	%f3426, %f3425, 0f00000000;
	mul.f32 	%f3427, %f39, 0f00000000;
	sub.f32 	%f43, %f3427, %f3425;
	sub.f32 	%f44, %f3427, %f3426;
	cvt.f64.f32 	%fd91, %f7;
	setp.gt.f64 	%p518, %fd91, 0d3FF921FB54442D18;
	mov.f32 	%f3428, 0f40490FDB;
	sub.f32 	%f3429, %f3428, %f7;
	selp.f32 	%f45, %f3429, %f7, %p518;
	selp.f32 	%f46, 0fBF800000, 0f3F800000, %p518;
	abs.f32 	%f47, %f45;
	setp.lt.f32 	%p519, %f47, 0f00800000;
	mul.f32 	%f3430, %f47, 0f4B800000;
	selp.f32 	%f3431, %f3430, %f47, %p519;
	selp.f32 	%f3432, 0fC1C00000, 0f00000000, %p519;
	mov.b32 	%r2175, %f3431;
	add.s32 	%r2176, %r2175, -1060439283;
	and.b32  	%r2177, %r2176, -8388608;
	sub.s32 	%r2178, %r2175, %r2177;
	mov.b32 	%f3433, %r2178;
	cvt.rn.f32.s32 	%f3434, %r2177;
	fma.rn.f32 	%f3435, %f3434, 0f34000000, %f3432;
	add.f32 	%f3436, %f3433, 0fBF800000;
	add.f32 	%f3437, %f3433, 0f3F800000;
	rcp.approx.ftz.f32 	%f3438, %f3437;
	add.f32 	%f3439, %f3436, %f3436;
	mul.f32 	%f3440, %f3439, %f3438;
	mul.f32 	%f3441, %f3440, %f3440;
	sub.f32 	%f3442, %f3436, %f3440;
	add.f32 	%f3443, %f3442, %f3442;
	neg.f32 	%f3444, %f3440;
	fma.rn.f32 	%f3445, %f3444, %f3436, %f3443;
	mul.rn.f32 	%f3446, %f3438, %f3445;
	fma.rn.f32 	%f3447, %f3441, 0f3A2C32E4, 0f3B52E7DB;
	fma.rn.f32 	%f3448, %f3447, %f3441, 0f3C93BB73;
	fma.rn.f32 	%f3449, %f3448, %f3441, 0f3DF6384F;
	mul.rn.f32 	%f3450, %f3449, %f3441;
	fma.rn.f32 	%f3451, %f3440, 0f3FB8AA3B, %f3435;
	sub.f32 	%f3452, %f3435, %f3451;
	fma.rn.f32 	%f3453, %f3440, 0f3FB8AA3B, %f3452;
	fma.rn.f32 	%f3454, %f3446, 0f3FB8AA3B, %f3453;
	fma.rn.f32 	%f3455, %f3440, 0f32A55E34, %f3454;
	mul.f32 	%f3456, %f3450, 0f40400000;
	fma.rn.f32 	%f3457, %f3456, %f3446, %f3455;
	fma.rn.f32 	%f3458, %f3450, %f3440, %f3457;
	add.rn.f32 	%f48, %f3451, %f3458;
	neg.f32 	%f3459, %f3451;
	add.rn.f32 	%f3460, %f48, %f3459;
	neg.f32 	%f3461, %f3460;
	add.rn.f32 	%f49, %f3458, %f3461;
	mov.f32 	%f3462, 0f40400000;
	mul.rn.f32 	%f3463, %f48, %f3462;
	neg.f32 	%f3464, %f3463;
	fma.rn.f32 	%f3465, %f48, 0f40400000, %f3464;
	fma.rn.f32 	%f3466, %f49, 0f40400000, %f3465;
	cvt.rni.f32.f32 	%f3467, %f3463;
	sub.f32 	%f3468, %f3463, %f3467;
	add.f32 	%f3469, %f3468, %f3466;
	fma.rn.f32 	%f3470, %f3469, 0f391FCB8E, 0f3AAF85ED;
	fma.rn.f32 	%f3471, %f3470, %f3469, 0f3C1D9856;
	fma.rn.f32 	%f3472, %f3471, %f3469, 0f3D6357BB;
	fma.rn.f32 	%f3473, %f3472, %f3469, 0f3E75FDEC;
	fma.rn.f32 	%f3474, %f3473, %f3469, 0f3F317218;
	fma.rn.f32 	%f3475, %f3474, %f3469, 0f3F800000;
	cvt.rzi.s32.f32 	%r2179, %f3467;
	setp.gt.f32 	%p520, %f3467, 0f00000000;
	selp.b32 	%r2180, 0, -2097152000, %p520;
	add.s32 	%r2181, %r2180, 2130706432;
	mov.b32 	%f3476, %r2181;
	mul.f32 	%f3477, %f3475, %f3476;
	shl.b32 	%r2182, %r2179, 23;
	sub.s32 	%r2183, %r2182, %r2180;
	mov.b32 	%f3478, %r2183;
	mul.f32 	%f3479, %f3477, %f3478;
	abs.f32 	%f3480, %f3463;
	setp.gt.f32 	%p521, %f3480, 0f43180000;
	setp.lt.f32 	%p522, %f3463, 0f00000000;
	selp.f32 	%f3481, 0f00000000, 0f7F800000, %p522;
	selp.f32 	%f50, %f3481, %f3479, %p521;
	setp.eq.f32 	%p523, %f45, 0f3F800000;
	mov.f32 	%f5788, 0f3F800000;
	@%p523 bra 	$L__BB4_56;
	setp.num.f32 	%p524, %f47, %f47;
	@%p524 bra 	$L__BB4_52;
	mov.f32 	%f3482, 0f40400000;
	add.rn.f32 	%f5788, %f45, %f3482;
	bra.uni 	$L__BB4_56;
$L__BB4_52:
	setp.neu.f32 	%p525, %f45, 0f00000000;
	setp.neu.f32 	%p526, %f47, 0f7F800000;
	and.pred  	%p527, %p525, %p526;
	@%p527 bra 	$L__BB4_54;
	add.f32 	%f5788, %f45, %f45;
	bra.uni 	$L__BB4_56;
$L__BB4_54:
	setp.geu.f32 	%p528, %f45, 0f00000000;
	mov.f32 	%f5788, %f50;
	@%p528 bra 	$L__BB4_56;
	neg.f32 	%f5788, %f50;
$L__BB4_56:
	setp.eq.f32 	%p529, %f45, 0f00000000;
	mov.f32 	%f5789, 0f00000000;
	@%p529 bra 	$L__BB4_58;
	mul.f32 	%f3484, %f5788, 0f40400000;
	div.rn.f32 	%f5789, %f3484, %f45;
$L__BB4_58:
	setp.eq.f32 	%p530, %f45, 0f3F800000;
	mul.f32 	%f57, %f46, %f5789;
	mul.f32 	%f58, %f5788, 0f00000000;
	mov.f32 	%f3486, 0f40000000;
	mul.rn.f32 	%f3487, %f48, %f3486;
	neg.f32 	%f3488, %f3487;
	fma.rn.f32 	%f3489, %f48, 0f40000000, %f3488;
	fma.rn.f32 	%f3490, %f49, 0f40000000, %f3489;
	cvt.rni.f32.f32 	%f3491, %f3487;
	sub.f32 	%f3492, %f3487, %f3491;
	add.f32 	%f3493, %f3492, %f3490;
	fma.rn.f32 	%f3494, %f3493, 0f391FCB8E, 0f3AAF85ED;
	fma.rn.f32 	%f3495, %f3494, %f3493, 0f3C1D9856;
	fma.rn.f32 	%f3496, %f3495, %f3493, 0f3D6357BB;
	fma.rn.f32 	%f3497, %f3496, %f3493, 0f3E75FDEC;
	fma.rn.f32 	%f3498, %f3497, %f3493, 0f3F317218;
	fma.rn.f32 	%f3499, %f3498, %f3493, 0f3F800000;
	cvt.rzi.s32.f32 	%r2184, %f3491;
	setp.gt.f32 	%p531, %f3491, 0f00000000;
	selp.b32 	%r2185, 0, -2097152000, %p531;
	add.s32 	%r2186, %r2185, 2130706432;
	mov.b32 	%f3500, %r2186;
	mul.f32 	%f3501, %f3499, %f3500;
	shl.b32 	%r2187, %r2184, 23;
	sub.s32 	%r2188, %r2187, %r2185;
	mov.b32 	%f3502, %r2188;
	mul.f32 	%f3503, %f3501, %f3502;
	abs.f32 	%f3504, %f3487;
	setp.gt.f32 	%p532, %f3504, 0f43180000;
	setp.lt.f32 	%p533, %f3487, 0f00000000;
	selp.f32 	%f3505, 0f00000000, 0f7F800000, %p533;
	selp.f32 	%f59, %f3505, %f3503, %p532;
	mov.f32 	%f5790, 0f3F800000;
	@%p530 bra 	$L__BB4_63;
	setp.num.f32 	%p534, %f47, %f47;
	@%p534 bra 	$L__BB4_61;
	mov.f32 	%f3507, 0f40000000;
	add.rn.f32 	%f5790, %f45, %f3507;
	bra.uni 	$L__BB4_63;
$L__BB4_61:
	setp.neu.f32 	%p535, %f45, 0f00000000;
	setp.neu.f32 	%p536, %f47, 0f7F800000;
	and.pred  	%p537, %p535, %p536;
	mov.f32 	%f5790, %f59;
	@%p537 bra 	$L__BB4_63;
	add.f32 	%f3506, %f45, %f45;
	mov.b32 	%r2189, %f3506;
	and.b32  	%r2190, %r2189, 2147483647;
	mov.b32 	%f5790, %r2190;
$L__BB4_63:
	setp.eq.f32 	%p538, %f45, 0f00000000;
	mov.f32 	%f5791, 0f00000000;
	@%p538 bra 	$L__BB4_65;
	add.f32 	%f3509, %f5790, %f5790;
	div.rn.f32 	%f5791, %f3509, %f45;
$L__BB4_65:
	mul.f32 	%f3511, %f46, %f5791;
	mul.f32 	%f3512, %f5790, 0f3F9BA11C;
	mul.f32 	%f65, %f5790, 0f00000000;
	fma.rn.f32 	%f3513, %f3511, 0f3F9BA11C, %f65;
	mul.f32 	%f3514, %f5788, 0f3F041A2F;
	sub.f32 	%f66, %f3512, %f3514;
	mul.f32 	%f3515, %f57, 0f3F041A2F;
	sub.f32 	%f3516, %f58, %f3515;
	add.f32 	%f3517, %f3516, %f3513;
	mul.f32 	%f67, %f1138, %f66;
	mul.f32 	%f68, %f66, 0f00000000;
	fma.rn.f32 	%f69, %f1138, %f3517, %f68;
	mov.f32 	%f5792, 0f00000000;
	@%p538 bra 	$L__BB4_67;
	mul.f32 	%f3518, %f5788, 0f40400000;
	div.rn.f32 	%f5792, %f3518, %f45;
$L__BB4_67:
	mul.f32 	%f3520, %f46, %f5792;
	fma.rn.f32 	%f72, %f3520, 0fBF041A2F, %f58;
	mov.f32 	%f5793, 0f00000000;
	@%p538 bra 	$L__BB4_69;
	add.f32 	%f3521, %f5790, %f5790;
	div.rn.f32 	%f5793, %f3521, %f45;
$L__BB4_69:
	mul.f32 	%f3523, %f46, %f5793;
	fma.rn.f32 	%f3524, %f3523, 0f3F9BA11C, %f65;
	add.f32 	%f3525, %f72, %f3524;
	mul.f32 	%f75, %f66, 0fBE4CCCCD;
	fma.rn.f32 	%f3526, %f3525, 0fBE4CCCCD, %f68;
	mul.f32 	%f3527, %f67, %f3526;
	fma.rn.f32 	%f76, %f75, %f69, %f3527;
	mul.f32 	%f3528, %f34, %f34;
	fma.rn.f32 	%f3529, %f23, %f23, %f3528;
	fma.rn.f32 	%f77, %f43, %f43, %f3529;
	setp.leu.f32 	%p541, %f77, 0f00000000;
	mov.f32 	%f5794, 0f00000000;
	@%p541 bra 	$L__BB4_75;
	abs.f32 	%f78, %f77;
	setp.eq.f32 	%p542, %f77, 0f3F800000;
	mov.f32 	%f5794, 0f3F800000;
	@%p542 bra 	$L__BB4_75;
	setp.num.f32 	%p543, %f78, %f78;
	@%p543 bra 	$L__BB4_73;
	mov.f32 	%f3586, 0fBF000000;
	add.rn.f32 	%f5794, %f77, %f3586;
	bra.uni 	$L__BB4_75;
$L__BB4_73:
	setp.lt.f32 	%p544, %f78, 0f00800000;
	mul.f32 	%f3531, %f78, 0f4B800000;
	selp.f32 	%f3532, %f3531, %f78, %p544;
	mov.b32 	%r2191, %f3532;
	add.s32 	%r2192, %r2191, -1060439283;
	and.b32  	%r2193, %r2192, -8388608;
	sub.s32 	%r2194, %r2191, %r2193;
	mov.b32 	%f3533, %r2194;
	cvt.rn.f32.s32 	%f3534, %r2193;
	selp.f32 	%f3535, 0fC1C00000, 0f00000000, %p544;
	fma.rn.f32 	%f3536, %f3534, 0f34000000, %f3535;
	add.f32 	%f3537, %f3533, 0fBF800000;
	add.f32 	%f3538, %f3533, 0f3F800000;
	rcp.approx.ftz.f32 	%f3539, %f3538;
	add.f32 	%f3540, %f3537, %f3537;
	mul.f32 	%f3541, %f3540, %f3539;
	mul.f32 	%f3542, %f3541, %f3541;
	neg.f32 	%f3543, %f3541;
	sub.f32 	%f3544, %f3537, %f3541;
	add.f32 	%f3545, %f3544, %f3544;
	fma.rn.f32 	%f3546, %f3543, %f3537, %f3545;
	mul.rn.f32 	%f3547, %f3539, %f3546;
	fma.rn.f32 	%f3548, %f3542, 0f3A2C32E4, 0f3B52E7DB;
	fma.rn.f32 	%f3549, %f3548, %f3542, 0f3C93BB73;
	fma.rn.f32 	%f3550, %f3549, %f3542, 0f3DF6384F;
	mul.rn.f32 	%f3551, %f3550, %f3542;
	fma.rn.f32 	%f3552, %f3541, 0f3FB8AA3B, %f3536;
	mul.f32 	%f3553, %f3551, 0f40400000;
	sub.f32 	%f3554, %f3536, %f3552;
	fma.rn.f32 	%f3555, %f3541, 0f3FB8AA3B, %f3554;
	fma.rn.f32 	%f3556, %f3547, 0f3FB8AA3B, %f3555;
	fma.rn.f32 	%f3557, %f3541, 0f32A55E34, %f3556;
	fma.rn.f32 	%f3558, %f3553, %f3547, %f3557;
	fma.rn.f32 	%f3559, %f3551, %f3541, %f3558;
	add.rn.f32 	%f3560, %f3552, %f3559;
	mov.f32 	%f3561, 0fBF000000;
	mul.rn.f32 	%f3562, %f3560, %f3561;
	cvt.rni.f32.f32 	%f3563, %f3562;
	sub.f32 	%f3564, %f3562, %f3563;
	neg.f32 	%f3565, %f3562;
	fma.rn.f32 	%f3566, %f3560, 0fBF000000, %f3565;
	neg.f32 	%f3567, %f3552;
	add.rn.f32 	%f3568, %f3560, %f3567;
	neg.f32 	%f3569, %f3568;
	add.rn.f32 	%f3570, %f3559, %f3569;
	fma.rn.f32 	%f3571, %f3570, 0fBF000000, %f3566;
	add.f32 	%f3572, %f3564, %f3571;
	setp.gt.f32 	%p545, %f3563, 0f00000000;
	selp.b32 	%r2195, 0, -2097152000, %p545;
	setp.neu.f32 	%p546, %f78, 0f7F800000;
	setp.lt.f32 	%p547, %f3562, 0f00000000;
	selp.f32 	%f3573, 0f00000000, 0f7F800000, %p547;
	abs.f32 	%f3574, %f3562;
	setp.gt.f32 	%p548, %f3574, 0f43180000;
	cvt.rzi.s32.f32 	%r2196, %f3563;
	shl.b32 	%r2197, %r2196, 23;
	sub.s32 	%r2198, %r2197, %r2195;
	mov.b32 	%f3575, %r2198;
	add.s32 	%r2199, %r2195, 2130706432;
	mov.b32 	%f3576, %r2199;
	fma.rn.f32 	%f3577, %f3572, 0f391FCB8E, 0f3AAF85ED;
	fma.rn.f32 	%f3578, %f3577, %f3572, 0f3C1D9856;
	fma.rn.f32 	%f3579, %f3578, %f3572, 0f3D6357BB;
	fma.rn.f32 	%f3580, %f3579, %f3572, 0f3E75FDEC;
	fma.rn.f32 	%f3581, %f3580, %f3572, 0f3F317218;
	fma.rn.f32 	%f3582, %f3581, %f3572, 0f3F800000;
	mul.f32 	%f3583, %f3582, %f3576;
	mul.f32 	%f3584, %f3583, %f3575;
	selp.f32 	%f5794, %f3573, %f3584, %p548;
	@%p546 bra 	$L__BB4_75;
	add.f32 	%f3585, %f77, %f77;
	mov.b32 	%r2200, %f3585;
	and.b32  	%r2201, %r2200, 2147483647;
	xor.b32  	%r2202, %r2201, 2139095040;
	mov.b32 	%f5794, %r2202;
$L__BB4_75:
	mul.f32 	%f83, %f23, %f5794;
	mul.f32 	%f84, %f34, %f5794;
	mul.f32 	%f85, %f43, %f5794;
	mul.f32 	%f3588, %f35, %f35;
	fma.rn.f32 	%f3589, %f24, %f24, %f3588;
	fma.rn.f32 	%f86, %f44, %f44, %f3589;
	setp.leu.f32 	%p549, %f86, 0f00000000;
	mov.f32 	%f5795, 0f00000000;
	@%p549 bra 	$L__BB4_81;
	abs.f32 	%f87, %f86;
	setp.eq.f32 	%p550, %f86, 0f3F800000;
	mov.f32 	%f5795, 0f3F800000;
	@%p550 bra 	$L__BB4_81;
	setp.num.f32 	%p551, %f87, %f87;
	@%p551 bra 	$L__BB4_79;
	mov.f32 	%f3646, 0fBF000000;
	add.rn.f32 	%f5795, %f86, %f3646;
	bra.uni 	$L__BB4_81;
$L__BB4_79:
	setp.lt.f32 	%p552, %f87, 0f00800000;
	mul.f32 	%f3591, %f87, 0f4B800000;
	selp.f32 	%f3592, %f3591, %f87, %p552;
	mov.b32 	%r2203, %f3592;
	add.s32 	%r2204, %r2203, -1060439283;
	and.b32  	%r2205, %r2204, -8388608;
	sub.s32 	%r2206, %r2203, %r2205;
	mov.b32 	%f3593, %r2206;
	cvt.rn.f32.s32 	%f3594, %r2205;
	selp.f32 	%f3595, 0fC1C00000, 0f00000000, %p552;
	fma.rn.f32 	%f3596, %f3594, 0f34000000, %f3595;
	add.f32 	%f3597, %f3593, 0fBF800000;
	add.f32 	%f3598, %f3593, 0f3F800000;
	rcp.approx.ftz.f32 	%f3599, %f3598;
	add.f32 	%f3600, %f3597, %f3597;
	mul.f32 	%f3601, %f3600, %f3599;
	mul.f32 	%f3602, %f3601, %f3601;
	neg.f32 	%f3603, %f3601;
	sub.f32 	%f3604, %f3597, %f3601;
	add.f32 	%f3605, %f3604, %f3604;
	fma.rn.f32 	%f3606, %f3603, %f3597, %f3605;
	mul.rn.f32 	%f3607, %f3599, %f3606;
	fma.rn.f32 	%f3608, %f3602, 0f3A2C32E4, 0f3B52E7DB;
	fma.rn.f32 	%f3609, %f3608, %f3602, 0f3C93BB73;
	fma.rn.f32 	%f3610, %f3609, %f3602, 0f3DF6384F;
	mul.rn.f32 	%f3611, %f3610, %f3602;
	fma.rn.f32 	%f3612, %f3601, 0f3FB8AA3B, %f3596;
	mul.f32 	%f3613, %f3611, 0f40400000;
	sub.f32 	%f3614, %f3596, %f3612;
	fma.rn.f32 	%f3615, %f3601, 0f3FB8AA3B, %f3614;
	fma.rn.f32 	%f3616, %f3607, 0f3FB8AA3B, %f3615;
	fma.rn.f32 	%f3617, %f3601, 0f32A55E34, %f3616;
	fma.rn.f32 	%f3618, %f3613, %f3607, %f3617;
	fma.rn.f32 	%f3619, %f3611, %f3601, %f3618;
	add.rn.f32 	%f3620, %f3612, %f3619;
	mov.f32 	%f3621, 0fBF000000;
	mul.rn.f32 	%f3622, %f3620, %f3621;
	cvt.rni.f32.f32 	%f3623, %f3622;
	sub.f32 	%f3624, %f3622, %f3623;
	neg.f32 	%f3625, %f3622;
	fma.rn.f32 	%f3626, %f3620, 0fBF000000, %f3625;
	neg.f32 	%f3627, %f3612;
	add.rn.f32 	%f3628, %f3620, %f3627;
	neg.f32 	%f3629, %f3628;
	add.rn.f32 	%f3630, %f3619, %f3629;
	fma.rn.f32 	%f3631, %f3630, 0fBF000000, %f3626;
	add.f32 	%f3632, %f3624, %f3631;
	setp.gt.f32 	%p553, %f3623, 0f00000000;
	selp.b32 	%r2207, 0, -2097152000, %p553;
	setp.neu.f32 	%p554, %f87, 0f7F800000;
	setp.lt.f32 	%p555, %f3622, 0f00000000;
	selp.f32 	%f3633, 0f00000000, 0f7F800000, %p555;
	abs.f32 	%f3634, %f3622;
	setp.gt.f32 	%p556, %f3634, 0f43180000;
	cvt.rzi.s32.f32 	%r2208, %f3623;
	shl.b32 	%r2209, %r2208, 23;
	sub.s32 	%r2210, %r2209, %r2207;
	mov.b32 	%f3635, %r2210;
	add.s32 	%r2211, %r2207, 2130706432;
	mov.b32 	%f3636, %r2211;
	fma.rn.f32 	%f3637, %f3632, 0f391FCB8E, 0f3AAF85ED;
	fma.rn.f32 	%f3638, %f3637, %f3632, 0f3C1D9856;
	fma.rn.f32 	%f3639, %f3638, %f3632, 0f3D6357BB;
	fma.rn.f32 	%f3640, %f3639, %f3632, 0f3E75FDEC;
	fma.rn.f32 	%f3641, %f3640, %f3632, 0f3F317218;
	fma.rn.f32 	%f3642, %f3641, %f3632, 0f3F800000;
	mul.f32 	%f3643, %f3642, %f3636;
	mul.f32 	%f3644, %f3643, %f3635;
	selp.f32 	%f5795, %f3633, %f3644, %p556;
	@%p554 bra 	$L__BB4_81;
	add.f32 	%f3645, %f86, %f86;
	mov.b32 	%r2212, %f3645;
	and.b32  	%r2213, %r2212, 2147483647;
	xor.b32  	%r2214, %r2213, 2139095040;
	mov.b32 	%f5795, %r2214;
$L__BB4_81:
	mul.f32 	%f3648, %f24, %f5795;
	mul.f32 	%f3649, %f35, %f5795;
	mul.f32 	%f3650, %f44, %f5795;
	mul.f32 	%f3651, %f84, %f3650;
	mul.f32 	%f3652, %f85, %f3649;
	sub.f32 	%f92, %f3651, %f3652;
	mul.f32 	%f3653, %f85, %f3648;
	mul.f32 	%f3654, %f83, %f3650;
	sub.f32 	%f93, %f3653, %f3654;
	mul.f32 	%f3655, %f83, %f3649;
	mul.f32 	%f3656, %f84, %f3648;
	sub.f32 	%f94, %f3655, %f3656;
	mul.f32 	%f3657, %f93, %f93;
	fma.rn.f32 	%f3658, %f92, %f92, %f3657;
	fma.rn.f32 	%f95, %f94, %f94, %f3658;
	setp.leu.f32 	%p557, %f95, 0f00000000;
	mov.f32 	%f5796, 0f00000000;
	@%p557 bra 	$L__BB4_87;
	abs.f32 	%f96, %f95;
	setp.eq.f32 	%p558, %f95, 0f3F800000;
	mov.f32 	%f5796, 0f3F800000;
	@%p558 bra 	$L__BB4_87;
	setp.num.f32 	%p559, %f96, %f96;
	@%p559 bra 	$L__BB4_85;
	mov.f32 	%f3715, 0fBF000000;
	add.rn.f32 	%f5796, %f95, %f3715;
	bra.uni 	$L__BB4_87;
$L__BB4_85:
	setp.lt.f32 	%p560, %f96, 0f00800000;
	mul.f32 	%f3660, %f96, 0f4B800000;
	selp.f32 	%f3661, %f3660, %f96, %p560;
	mov.b32 	%r2215, %f3661;
	add.s32 	%r2216, %r2215, -1060439283;
	and.b32  	%r2217, %r2216, -8388608;
	sub.s32 	%r2218, %r2215, %r2217;
	mov.b32 	%f3662, %r2218;
	cvt.rn.f32.s32 	%f3663, %r2217;
	selp.f32 	%f3664, 0fC1C00000, 0f00000000, %p560;
	fma.rn.f32 	%f3665, %f3663, 0f34000000, %f3664;
	add.f32 	%f3666, %f3662, 0fBF800000;
	add.f32 	%f3667, %f3662, 0f3F800000;
	rcp.approx.ftz.f32 	%f3668, %f3667;
	add.f32 	%f3669, %f3666, %f3666;
	mul.f32 	%f3670, %f3669, %f3668;
	mul.f32 	%f3671, %f3670, %f3670;
	neg.f32 	%f3672, %f3670;
	sub.f32 	%f3673, %f3666, %f3670;
	add.f32 	%f3674, %f3673, %f3673;
	fma.rn.f32 	%f3675, %f3672, %f3666, %f3674;
	mul.rn.f32 	%f3676, %f3668, %f3675;
	fma.rn.f32 	%f3677, %f3671, 0f3A2C32E4, 0f3B52E7DB;
	fma.rn.f32 	%f3678, %f3677, %f3671, 0f3C93BB73;
	fma.rn.f32 	%f3679, %f3678, %f3671, 0f3DF6384F;
	mul.rn.f32 	%f3680, %f3679, %f3671;
	fma.rn.f32 	%f3681, %f3670, 0f3FB8AA3B, %f3665;
	mul.f32 	%f3682, %f3680, 0f40400000;
	sub.f32 	%f3683, %f3665, %f3681;
	fma.rn.f32 	%f3684, %f3670, 0f3FB8AA3B, %f3683;
	fma.rn.f32 	%f3685, %f3676, 0f3FB8AA3B, %f3684;
	fma.rn.f32 	%f3686, %f3670, 0f32A55E34, %f3685;
	fma.rn.f32 	%f3687, %f3682, %f3676, %f3686;
	fma.rn.f32 	%f3688, %f3680, %f3670, %f3687;
	add.rn.f32 	%f3689, %f3681, %f3688;
	mov.f32 	%f3690, 0fBF000000;
	mul.rn.f32 	%f3691, %f3689, %f3690;
	cvt.rni.f32.f32 	%f3692, %f3691;
	sub.f32 	%f3693, %f3691, %f3692;
	neg.f32 	%f3694, %f3691;
	fma.rn.f32 	%f3695, %f3689, 0fBF000000, %f3694;
	neg.f32 	%f3696, %f3681;
	add.rn.f32 	%f3697, %f3689, %f3696;
	neg.f32 	%f3698, %f3697;
	add.rn.f32 	%f3699, %f3688, %f3698;
	fma.rn.f32 	%f3700, %f3699, 0fBF000000, %f3695;
	add.f32 	%f3701, %f3693, %f3700;
	setp.gt.f32 	%p561, %f3692, 0f00000000;
	selp.b32 	%r2219, 0, -2097152000, %p561;
	setp.neu.f32 	%p562, %f96, 0f7F800000;
	setp.lt.f32 	%p563, %f3691, 0f00000000;
	selp.f32 	%f3702, 0f00000000, 0f7F800000, %p563;
	abs.f32 	%f3703, %f3691;
	setp.gt.f32 	%p564, %f3703, 0f43180000;
	cvt.rzi.s32.f32 	%r2220, %f3692;
	shl.b32 	%r2221, %r2220, 23;
	sub.s32 	%r2222, %r2221, %r2219;
	mov.b32 	%f3704, %r2222;
	add.s32 	%r2223, %r2219, 2130706432;
	mov.b32 	%f3705, %r2223;
	fma.rn.f32 	%f3706, %f3701, 0f391FCB8E, 0f3AAF85ED;
	fma.rn.f32 	%f3707, %f3706, %f3701, 0f3C1D9856;
	fma.rn.f32 	%f3708, %f3707, %f3701, 0f3D6357BB;
	fma.rn.f32 	%f3709, %f3708, %f3701, 0f3E75FDEC;
	fma.rn.f32 	%f3710, %f3709, %f3701, 0f3F317218;
	fma.rn.f32 	%f3711, %f3710, %f3701, 0f3F800000;
	mul.f32 	%f3712, %f3711, %f3705;
	mul.f32 	%f3713, %f3712, %f3704;
	selp.f32 	%f5796, %f3702, %f3713, %p564;
	@%p562 bra 	$L__BB4_87;
	add.f32 	%f3714, %f95, %f95;
	mov.b32 	%r2224, %f3714;
	and.b32  	%r2225, %r2224, 2147483647;
	xor.b32  	%r2226, %r2225, 2139095040;
	mov.b32 	%f5796, %r2226;
$L__BB4_87:
	mul.f32 	%f101, %f75, %f67;
	mul.f32 	%f3717, %f92, %f5796;
	mul.f32 	%f3718, %f93, %f5796;
	mul.f32 	%f3719, %f94, %f5796;
	mul.f32 	%f102, %f101, %f3717;
	mul.f32 	%f103, %f101, %f3718;
	mul.f32 	%f104, %f101, %f3719;
	mul.f32 	%f3720, %f85, %f103;
	mul.f32 	%f3721, %f84, %f104;
	sub.f32 	%f105, %f3720, %f3721;
	mul.f32 	%f3722, %f83, %f104;
	mul.f32 	%f3723, %f85, %f102;
	sub.f32 	%f106, %f3722, %f3723;
	mul.f32 	%f3724, %f84, %f102;
	mul.f32 	%f3725, %f83, %f103;
	sub.f32 	%f107, %f3724, %f3725;
	mul.f32 	%f3726, %f106, %f106;
	fma.rn.f32 	%f3727, %f105, %f105, %f3726;
	fma.rn.f32 	%f108, %f107, %f107, %f3727;
	setp.leu.f32 	%p565, %f108, 0f00000000;
	mov.f32 	%f5797, 0f00000000;
	@%p565 bra 	$L__BB4_93;
	abs.f32 	%f109, %f108;
	setp.eq.f32 	%p566, %f108, 0f3F800000;
	mov.f32 	%f5797, 0f3F800000;
	@%p566 bra 	$L__BB4_93;
	setp.num.f32 	%p567, %f109, %f109;
	@%p567 bra 	$L__BB4_91;
	mov.f32 	%f3784, 0fBF000000;
	add.rn.f32 	%f5797, %f108, %f3784;
	bra.uni 	$L__BB4_93;
$L__BB4_91:
	setp.lt.f32 	%p568, %f109, 0f00800000;
	mul.f32 	%f3729, %f109, 0f4B800000;
	selp.f32 	%f3730, %f3729, %f109, %p568;
	mov.b32 	%r2227, %f3730;
	add.s32 	%r2228, %r2227, -1060439283;
	and.b32  	%r2229, %r2228, -8388608;
	sub.s32 	%r2230, %r2227, %r2229;
	mov.b32 	%f3731, %r2230;
	cvt.rn.f32.s32 	%f3732, %r2229;
	selp.f32 	%f3733, 0fC1C00000, 0f00000000, %p568;
	fma.rn.f32 	%f3734, %f3732, 0f34000000, %f3733;
	add.f32 	%f3735, %f3731, 0fBF800000;
	add.f32 	%f3736, %f3731, 0f3F800000;
	rcp.approx.ftz.f32 	%f3737, %f3736;
	add.f32 	%f3738, %f3735, %f3735;
	mul.f32 	%f3739, %f3738, %f3737;
	mul.f32 	%f3740, %f3739, %f3739;
	neg.f32 	%f3741, %f3739;
	sub.f32 	%f3742, %f3735, %f3739;
	add.f32 	%f3743, %f3742, %f3742;
	fma.rn.f32 	%f3744, %f3741, %f3735, %f3743;
	mul.rn.f32 	%f3745, %f3737, %f3744;
	fma.rn.f32 	%f3746, %f3740, 0f3A2C32E4, 0f3B52E7DB;
	fma.rn.f32 	%f3747, %f3746, %f3740, 0f3C93BB73;
	fma.rn.f32 	%f3748, %f3747, %f3740, 0f3DF6384F;
	mul.rn.f32 	%f3749, %f3748, %f3740;
	fma.rn.f32 	%f3750, %f3739, 0f3FB8AA3B, %f3734;
	mul.f32 	%f3751, %f3749, 0f40400000;
	sub.f32 	%f3752, %f3734, %f3750;
	fma.rn.f32 	%f3753, %f3739, 0f3FB8AA3B, %f3752;
	fma.rn.f32 	%f3754, %f3745, 0f3FB8AA3B, %f3753;
	fma.rn.f32 	%f3755, %f3739, 0f32A55E34, %f3754;
	fma.rn.f32 	%f3756, %f3751, %f3745, %f3755;
	fma.rn.f32 	%f3757, %f3749, %f3739, %f3756;
	add.rn.f32 	%f3758, %f3750, %f3757;
	mov.f32 	%f3759, 0fBF000000;
	mul.rn.f32 	%f3760, %f3758, %f3759;
	cvt.rni.f32.f32 	%f3761, %f3760;
	sub.f32 	%f3762, %f3760, %f3761;
	neg.f32 	%f3763, %f3760;
	fma.rn.f32 	%f3764, %f3758, 0fBF000000, %f3763;
	neg.f32 	%f3765, %f3750;
	add.rn.f32 	%f3766, %f3758, %f3765;
	neg.f32 	%f3767, %f3766;
	add.rn.f32 	%f3768, %f3757, %f3767;
	fma.rn.f32 	%f3769, %f3768, 0fBF000000, %f3764;
	add.f32 	%f3770, %f3762, %f3769;
	setp.gt.f32 	%p569, %f3761, 0f00000000;
	selp.b32 	%r2231, 0, -2097152000, %p569;
	setp.neu.f32 	%p570, %f109, 0f7F800000;
	setp.lt.f32 	%p571, %f3760, 0f00000000;
	selp.f32 	%f3771, 0f00000000, 0f7F800000, %p571;
	abs.f32 	%f3772, %f3760;
	setp.gt.f32 	%p572, %f3772, 0f43180000;
	cvt.rzi.s32.f32 	%r2232, %f3761;
	shl.b32 	%r2233, %r2232, 23;
	sub.s32 	%r2234, %r2233, %r2231;
	mov.b32 	%f3773, %r2234;
	add.s32 	%r2235, %r2231, 2130706432;
	mov.b32 	%f3774, %r2235;
	fma.rn.f32 	%f3775, %f3770, 0f391FCB8E, 0f3AAF85ED;
	fma.rn.f32 	%f3776, %f3775, %f3770, 0f3C1D9856;
	fma.rn.f32 	%f3777, %f3776, %f3770, 0f3D6357BB;
	fma.rn.f32 	%f3778, %f3777, %f3770, 0f3E75FDEC;
	fma.rn.f32 	%f3779, %f3778, %f3770, 0f3F317218;
	fma.rn.f32 	%f3780, %f3779, %f3770, 0f3F800000;
	mul.f32 	%f3781, %f3780, %f3774;
	mul.f32 	%f3782, %f3781, %f3773;
	selp.f32 	%f5797, %f3771, %f3782, %p572;
	@%p570 bra 	$L__BB4_93;
	add.f32 	%f3783, %f108, %f108;
	mov.b32 	%r2236, %f3783;
	and.b32  	%r2237, %r2236, 2147483647;
	xor.b32  	%r2238, %r2237, 2139095040;
	mov.b32 	%f5797, %r2238;
$L__BB4_93:
	mul.f32 	%f3785, %f101, 0f3F8CCCCD;
	mul.f32 	%f3786, %f105, %f5797;
	mul.f32 	%f3787, %f106, %f5797;
	mul.f32 	%f3788, %f107, %f5797;
	mul.f32 	%f114, %f3785, %f3786;
	mul.f32 	%f115, %f3785, %f3787;
	mul.f32 	%f116, %f3785, %f3788;
	mul.f32 	%f117, %f76, %f83;
	mul.f32 	%f118, %f76, %f84;
	mul.f32 	%f119, %f76, %f85;
	mul.f32 	%f120, %f6, 0f3FA2F984;
	abs.f32 	%f5824, %f120;
	setp.lt.f32 	%p573, %f5824, 0f3F800000;
	mov.f32 	%f5800, %f5824;
	@%p573 bra 	$L__BB4_104;
	setp.gtu.f32 	%p574, %f5824, 0f4B000000;
	@%p574 bra 	$L__BB4_101;
	mov.f32 	%f3789, 0f3F800000;
	div.approx.f32 	%f3790, %f5824, %f3789;
	cvt.rzi.f32.f32 	%f5798, %f3790;
	sub.f32 	%f123, %f5824, %f5798;
	mov.b32 	%r81, %f123;
	setp.lt.u32 	%p575, %r81, 1065353216;
	@%p575 bra 	$L__BB4_100;
	setp.lt.u32 	%p576, %r81, -2147483647;
	@%p576 bra 	$L__BB4_98;
	add.f32 	%f3794, %f5798, 0fBF800000;
	setp.lt.f32 	%p579, %f123, 0fBF800000;
	add.f32 	%f3795, %f3794, 0fBF800000;
	selp.f32 	%f5798, %f3795, %f3794, %p579;
	bra.uni 	$L__BB4_100;
$L__BB4_98:
	add.f32 	%f5798, %f5798, 0f3F800000;
	setp.ltu.f32 	%p577, %f123, 0f40000000;
	@%p577 bra 	$L__BB4_100;
	add.f32 	%f3791, %f5798, 0f3F800000;
	add.f32 	%f3792, %f123, 0fC0400000;
	setp.ge.f32 	%p578, %f3792, 0f00000000;
	add.f32 	%f3793, %f3791, 0f3F800000;
	selp.f32 	%f5798, %f3793, %f3791, %p578;
$L__BB4_100:
	sub.f32 	%f5800, %f5824, %f5798;
	bra.uni 	$L__BB4_104;
$L__BB4_101:
	mov.b32 	%r82, %f5824;
	and.b32  	%r2239, %r82, 8388607;
	or.b32  	%r3327, %r2239, 1065353216;
	mov.b32 	%f5799, %r3327;
	and.b32  	%r2240, %r82, -8388608;
	add.s32 	%r3328, %r2240, -1065353216;
	setp.eq.s32 	%p580, %r3328, 0;
	@%p580 bra 	$L__BB4_103;
$L__BB4_102:
	min.u32 	%r2241, %r3328, 192937984;
	add.s32 	%r2242, %r3327, %r2241;
	mov.b32 	%f3796, %r2242;
	sub.f32 	%f3797, %f3796, %f3796;
	add.f32 	%f3798, %f3797, %f3796;
	sub.f32 	%f3799, %f3796, %f3798;
	mov.f32 	%f3800, 0f3F800000;
	fma.rz.f32 	%f3801, %f3799, %f3800, %f3798;
	cvt.rzi.f32.f32 	%f3802, %f3801;
	sub.f32 	%f5799, %f3796, %f3802;
	sub.s32 	%r3328, %r3328, %r2241;
	mov.b32 	%r3327, %f5799;
	setp.ne.s32 	%p581, %r3328, 0;
	setp.ne.s32 	%p582, %r3327, 0;
	and.pred  	%p583, %p581, %p582;
	@%p583 bra 	$L__BB4_102;
$L__BB4_103:
	setp.gt.u32 	%p584, %r82, 2139095039;
	selp.f32 	%f3804, 0f7FFFFFFF, 0f4B000000, %p584;
	mul.f32 	%f3805, %f5799, 0f34000000;
	mul.f32 	%f5800, %f3804, %f3805;
$L__BB4_104:
	abs.f32 	%f3806, %f5800;
	setp.nan.f32 	%p585, %f3806, %f3806;
	copysign.f32 	%f3807, %f120, %f5800;
	selp.f32 	%f3808, %f5800, %f3807, %p585;
	setp.lt.f32 	%p586, %f3808, 0f00000000;
	add.f32 	%f3809, %f3808, 0f3F800000;
	selp.f32 	%f134, %f3809, %f3808, %p586;
	mul.f32 	%f135, %f134, 0f41490FDA;
	mul.f32 	%f3810, %f135, 0f3F22F983;
	cvt.rni.s32.f32 	%r3336, %f3810;
	cvt.rn.f32.s32 	%f3811, %r3336;
	fma.rn.f32 	%f3812, %f3811, 0fBFC90FDA, %f135;
	fma.rn.f32 	%f3813, %f3811, 0fB3A22168, %f3812;
	fma.rn.f32 	%f5802, %f3811, 0fA7C234C5, %f3813;
	abs.f32 	%f137, %f135;
	setp.ltu.f32 	%p587, %f137, 0f47CE4780;
	mov.u32 	%r3332, %r3336;
	mov.f32 	%f5801, %f5802;
	@%p587 bra 	$L__BB4_112;
	setp.neu.f32 	%p588, %f137, 0f7F800000;
	@%p588 bra 	$L__BB4_107;
	mov.f32 	%f3816, 0f00000000;
	mul.rn.f32 	%f5801, %f135, %f3816;
	mov.b32 	%r3332, 0;
	bra.uni 	$L__BB4_112;
$L__BB4_107:
	mov.b32 	%r90, %f135;
	shl.b32 	%r2244, %r90, 8;
	or.b32  	%r91, %r2244, -2147483648;
	mov.b64 	%rd1228, 0;
	mov.b32 	%r3329, 0;
	mov.u64 	%rd1226, __cudart_i2opi_f;
	mov.u64 	%rd1227, %rd1;
$L__BB4_108:
	.pragma "nounroll";
	ld.global.nc.u32 	%r2245, [%rd1226];
	mad.wide.u32 	%rd886, %r2245, %r91, %rd1228;
	shr.u64 	%rd1228, %rd886, 32;
	st.local.u32 	[%rd1227], %rd886;
	add.s32 	%r3329, %r3329, 1;
	add.s64 	%rd1227, %rd1227, 4;
	add.s64 	%rd1226, %rd1226, 4;
	setp.ne.s32 	%p589, %r3329, 6;
	@%p589 bra 	$L__BB4_108;
	shr.u32 	%r2246, %r90, 23;
	st.local.u32 	[%rd1+24], %rd1228;
	and.b32  	%r94, %r2246, 31;
	and.b32  	%r2247, %r2246, 224;
	add.s32 	%r2248, %r2247, -128;
	shr.u32 	%r2249, %r2248, 5;
	mul.wide.u32 	%rd887, %r2249, 4;
	sub.s64 	%rd50, %rd1, %rd887;
	ld.local.u32 	%r3330, [%rd50+24];
	ld.local.u32 	%r3331, [%rd50+20];
	setp.eq.s32 	%p590, %r94, 0;
	@%p590 bra 	$L__BB4_111;
	shf.l.wrap.b32 	%r3330, %r3331, %r3330, %r94;
	ld.local.u32 	%r2250, [%rd50+16];
	shf.l.wrap.b32 	%r3331, %r2250, %r3331, %r94;
$L__BB4_111:
	shr.u32 	%r2251, %r3330, 30;
	shf.l.wrap.b32 	%r2252, %r3331, %r3330, 2;
	shl.b32 	%r2253, %r3331, 2;
	shr.u32 	%r2254, %r2252, 31;
	add.s32 	%r2255, %r2254, %r2251;
	neg.s32 	%r2256, %r2255;
	setp.lt.s32 	%p591, %r90, 0;
	selp.b32 	%r3332, %r2256, %r2255, %p591;
	xor.b32  	%r2257, %r2252, %r90;
	shr.s32 	%r2258, %r2252, 31;
	xor.b32  	%r2259, %r2258, %r2252;
	xor.b32  	%r2260, %r2258, %r2253;
	cvt.u64.u32 	%rd888, %r2259;
	shl.b64 	%rd889, %rd888, 32;
	cvt.u64.u32 	%rd890, %r2260;
	or.b64  	%rd891, %rd889, %rd890;
	cvt.rn.f64.s64 	%fd92, %rd891;
	mul.f64 	%fd93, %fd92, 0d3BF921FB54442D19;
	cvt.rn.f32.f64 	%f3814, %fd93;
	neg.f32 	%f3815, %f3814;
	setp.lt.s32 	%p592, %r2257, 0;
	selp.f32 	%f5801, %f3815, %f3814, %p592;
$L__BB4_112:
	add.s32 	%r2262, %r3332, 1;
	mul.rn.f32 	%f3817, %f5801, %f5801;
	and.b32  	%r2263, %r3332, 1;
	setp.eq.b32 	%p594, %r2263, 1;
	selp.f32 	%f3818, %f5801, 0f3F800000, %p594;
	fma.rn.f32 	%f3819, %f3817, %f3818, 0f00000000;
	fma.rn.f32 	%f3820, %f3817, 0f37CBAC00, 0fBAB607ED;
	selp.f32 	%f3821, 0fB94D4153, %f3820, %p594;
	selp.f32 	%f3822, 0f3C0885E4, 0f3D2AAABB, %p594;
	fma.rn.f32 	%f3823, %f3821, %f3817, %f3822;
	selp.f32 	%f3824, 0fBE2AAAA8, 0fBEFFFFFF, %p594;
	fma.rn.f32 	%f3825, %f3823, %f3817, %f3824;
	fma.rn.f32 	%f3826, %f3825, %f3819, %f3818;
	and.b32  	%r2264, %r2262, 2;
	setp.eq.s32 	%p595, %r2264, 0;
	mov.f32 	%f3827, 0f00000000;
	sub.f32 	%f3828, %f3827, %f3826;
	selp.f32 	%f3829, %f3826, %f3828, %p595;
	mov.f32 	%f3830, 0f3F800000;
	sub.f32 	%f3831, %f3830, %f3829;
	setp.gt.f32 	%p596, %f134, 0f3E800000;
	setp.lt.f32 	%p597, %f134, 0f3F400000;
	mov.f32 	%f3832, 0f40800000;
	sub.f32 	%f3833, %f3832, %f3831;
	selp.f32 	%f3834, %f3833, %f3831, %p597;
	selp.f32 	%f3835, %f3834, %f3831, %p596;
	mul.f32 	%f141, %f3835, 0f3F19999A;
	mul.f32 	%f3836, %f141, %f141;
	mov.f32 	%f3837, 0f3F000000;
	mul.rn.f32 	%f3838, %f3837, %f3827;
	mov.f32 	%f3839, 0f3DF6384F;
	mul.rn.f32 	%f3840, %f3839, %f3827;
	fma.rn.f32 	%f3841, %f3838, 0f3FB8AA3B, 0f00000000;
	add.f32 	%f3842, %f3841, 0f00000000;
	mul.f32 	%f3843, %f3840, 0f40400000;
	fma.rn.f32 	%f3844, %f3843, %f3838, %f3842;
	fma.rn.f32 	%f3845, %f3840, 0f00000000, %f3844;
	mov.f32 	%f3846, 0f40C00000;
	add.rn.f32 	%f3847, %f3846, %f3845;
	mov.f32 	%f3848, 0fC0C00000;
	add.rn.f32 	%f3849, %f3847, %f3848;
	neg.f32 	%f3850, %f3849;
	add.rn.f32 	%f3851, %f3845, %f3850;
	mov.f32 	%f3852, 0fBF800000;
	mul.rn.f32 	%f3853, %f3847, %f3852;
	neg.f32 	%f3854, %f3853;
	sub.f32 	%f3855, %f3854, %f3847;
	sub.f32 	%f3856, %f3855, %f3851;
	cvt.rni.f32.f32 	%f3857, %f3853;
	sub.f32 	%f3858, %f3853, %f3857;
	add.f32 	%f3859, %f3858, %f3856;
	fma.rn.f32 	%f3860, %f3859, 0f391FCB8E, 0f3AAF85ED;
	fma.rn.f32 	%f3861, %f3860, %f3859, 0f3C1D9856;
	fma.rn.f32 	%f3862, %f3861, %f3859, 0f3D6357BB;
	fma.rn.f32 	%f3863, %f3862, %f3859, 0f3E75FDEC;
	fma.rn.f32 	%f3864, %f3863, %f3859, 0f3F317218;
	fma.rn.f32 	%f3865, %f3864, %f3859, 0f3F800000;
	cvt.rzi.s32.f32 	%r2265, %f3857;
	setp.gt.f32 	%p598, %f3857, 0f00000000;
	selp.b32 	%r2266, 0, -2097152000, %p598;
	add.s32 	%r2267, %r2266, 2130706432;
	mov.b32 	%f3866, %r2267;
	mul.f32 	%f3867, %f3865, %f3866;
	shl.b32 	%r2268, %r2265, 23;
	sub.s32 	%r2269, %r2268, %r2266;
	mov.b32 	%f3868, %r2269;
	mul.f32 	%f3869, %f3867, %f3868;
	abs.f32 	%f3870, %f3853;
	setp.gt.f32 	%p599, %f3870, 0f43180000;
	setp.lt.f32 	%p600, %f3853, 0f00000000;
	selp.f32 	%f3871, 0f00000000, 0f7F800000, %p600;
	selp.f32 	%f142, %f3871, %f3869, %p599;
	mul.f32 	%f3872, %f142, %f3836;
	fma.rn.f32 	%f143, %f117, %f3872, %f102;
	fma.rn.f32 	%f144, %f118, %f3872, %f103;
	fma.rn.f32 	%f145, %f119, %f3872, %f104;
	@%p587 bra 	$L__BB4_120;
	setp.neu.f32 	%p601, %f137, 0f7F800000;
	@%p601 bra 	$L__BB4_115;
	mov.f32 	%f3875, 0f00000000;
	mul.rn.f32 	%f5802, %f135, %f3875;
	mov.b32 	%r3336, 0;
	bra.uni 	$L__BB4_120;
$L__BB4_115:
	mov.b32 	%r103, %f135;
	shl.b32 	%r2271, %r103, 8;
	or.b32  	%r104, %r2271, -2147483648;
	mov.b64 	%rd1231, 0;
	mov.b32 	%r3333, 0;
	mov.u64 	%rd1229, __cudart_i2opi_f;
	mov.u64 	%rd1230, %rd1;
$L__BB4_116:
	.pragma "nounroll";
	ld.global.nc.u32 	%r2272, [%rd1229];
	mad.wide.u32 	%rd894, %r2272, %r104, %rd1231;
	shr.u64 	%rd1231, %rd894, 32;
	st.local.u32 	[%rd1230], %rd894;
	add.s32 	%r3333, %r3333, 1;
	add.s64 	%rd1230, %rd1230, 4;
	add.s64 	%rd1229, %rd1229, 4;
	setp.ne.s32 	%p602, %r3333, 6;
	@%p602 bra 	$L__BB4_116;
	shr.u32 	%r2273, %r103, 23;
	st.local.u32 	[%rd1+24], %rd1231;
	and.b32  	%r107, %r2273, 31;
	and.b32  	%r2274, %r2273, 224;
	add.s32 	%r2275, %r2274, -128;
	shr.u32 	%r2276, %r2275, 5;
	mul.wide.u32 	%rd895, %r2276, 4;
	sub.s64 	%rd57, %rd1, %rd895;
	ld.local.u32 	%r3334, [%rd57+24];
	ld.local.u32 	%r3335, [%rd57+20];
	setp.eq.s32 	%p603, %r107, 0;
	@%p603 bra 	$L__BB4_119;
	shf.l.wrap.b32 	%r3334, %r3335, %r3334, %r107;
	ld.local.u32 	%r2277, [%rd57+16];
	shf.l.wrap.b32 	%r3335, %r2277, %r3335, %r107;
$L__BB4_119:
	shr.u32 	%r2278, %r3334, 30;
	shf.l.wrap.b32 	%r2279, %r3335, %r3334, 2;
	shl.b32 	%r2280, %r3335, 2;
	shr.u32 	%r2281, %r2279, 31;
	add.s32 	%r2282, %r2281, %r2278;
	neg.s32 	%r2283, %r2282;
	setp.lt.s32 	%p604, %r103, 0;
	selp.b32 	%r3336, %r2283, %r2282, %p604;
	xor.b32  	%r2284, %r2279, %r103;
	shr.s32 	%r2285, %r2279, 31;
	xor.b32  	%r2286, %r2285, %r2279;
	xor.b32  	%r2287, %r2285, %r2280;
	cvt.u64.u32 	%rd896, %r2286;
	shl.b64 	%rd897, %rd896, 32;
	cvt.u64.u32 	%rd898, %r2287;
	or.b64  	%rd899, %rd897, %rd898;
	cvt.rn.f64.s64 	%fd94, %rd899;
	mul.f64 	%fd95, %fd94, 0d3BF921FB54442D19;
	cvt.rn.f32.f64 	%f3873, %fd95;
	neg.f32 	%f3874, %f3873;
	setp.lt.s32 	%p605, %r2284, 0;
	selp.f32 	%f5802, %f3874, %f3873, %p605;
$L__BB4_120:
	mul.rn.f32 	%f3876, %f5802, %f5802;
	and.b32  	%r2289, %r3336, 1;
	setp.eq.b32 	%p606, %r2289, 1;
	selp.f32 	%f3877, 0f3F800000, %f5802, %p606;
	fma.rn.f32 	%f3878, %f3876, %f3877, 0f00000000;
	fma.rn.f32 	%f3879, %f3876, 0f37CBAC00, 0fBAB607ED;
	selp.f32 	%f3880, %f3879, 0fB94D4153, %p606;
	selp.f32 	%f3881, 0f3D2AAABB, 0f3C0885E4, %p606;
	fma.rn.f32 	%f3882, %f3880, %f3876, %f3881;
	selp.f32 	%f3883, 0fBEFFFFFF, 0fBE2AAAA8, %p606;
	fma.rn.f32 	%f3884, %f3882, %f3876, %f3883;
	fma.rn.f32 	%f3885, %f3884, %f3878, %f3877;
	and.b32  	%r2290, %r3336, 2;
	setp.eq.s32 	%p607, %r2290, 0;
	mov.f32 	%f3886, 0f00000000;
	sub.f32 	%f3887, %f3886, %f3885;
	selp.f32 	%f3888, %f3885, %f3887, %p607;
	mul.f32 	%f149, %f114, %f3888;
	mul.f32 	%f150, %f115, %f3888;
	mul.f32 	%f151, %f116, %f3888;
	mul.f32 	%f152, %f134, 0f40C90FDA;
	mul.f32 	%f3889, %f152, 0f3F22F983;
	cvt.rni.s32.f32 	%r3340, %f3889;
	cvt.rn.f32.s32 	%f3890, %r3340;
	fma.rn.f32 	%f3891, %f3890, 0fBFC90FDA, %f152;
	fma.rn.f32 	%f3892, %f3890, 0fB3A22168, %f3891;
	fma.rn.f32 	%f5803, %f3890, 0fA7C234C5, %f3892;
	abs.f32 	%f154, %f152;
	setp.ltu.f32 	%p608, %f154, 0f47CE4780;
	@%p608 bra 	$L__BB4_128;
	setp.neu.f32 	%p609, %f154, 0f7F800000;
	@%p609 bra 	$L__BB4_123;
	mov.f32 	%f3895, 0f00000000;
	mul.rn.f32 	%f5803, %f152, %f3895;
	mov.b32 	%r3340, 0;
	bra.uni 	$L__BB4_128;
$L__BB4_123:
	mov.b32 	%r117, %f152;
	shl.b32 	%r2292, %r117, 8;
	or.b32  	%r118, %r2292, -2147483648;
	mov.b64 	%rd1234, 0;
	mov.b32 	%r3337, 0;
	mov.u64 	%rd1232, __cudart_i2opi_f;
	mov.u64 	%rd1233, %rd1;
$L__BB4_124:
	.pragma "nounroll";
	ld.global.nc.u32 	%r2293, [%rd1232];
	mad.wide.u32 	%rd902, %r2293, %r118, %rd1234;
	shr.u64 	%rd1234, %rd902, 32;
	st.local.u32 	[%rd1233], %rd902;
	add.s32 	%r3337, %r3337, 1;
	add.s64 	%rd1233, %rd1233, 4;
	add.s64 	%rd1232, %rd1232, 4;
	setp.ne.s32 	%p610, %r3337, 6;
	@%p610 bra 	$L__BB4_124;
	shr.u32 	%r2294, %r117, 23;
	st.local.u32 	[%rd1+24], %rd1234;
	and.b32  	%r121, %r2294, 31;
	and.b32  	%r2295, %r2294, 224;
	add.s32 	%r2296, %r2295, -128;
	shr.u32 	%r2297, %r2296, 5;
	mul.wide.u32 	%rd903, %r2297, 4;
	sub.s64 	%rd64, %rd1, %rd903;
	ld.local.u32 	%r3338, [%rd64+24];
	ld.local.u32 	%r3339, [%rd64+20];
	setp.eq.s32 	%p611, %r121, 0;
	@%p611 bra 	$L__BB4_127;
	shf.l.wrap.b32 	%r3338, %r3339, %r3338, %r121;
	ld.local.u32 	%r2298, [%rd64+16];
	shf.l.wrap.b32 	%r3339, %r2298, %r3339, %r121;
$L__BB4_127:
	shr.u32 	%r2299, %r3338, 30;
	shf.l.wrap.b32 	%r2300, %r3339, %r3338, 2;
	shl.b32 	%r2301, %r3339, 2;
	shr.u32 	%r2302, %r2300, 31;
	add.s32 	%r2303, %r2302, %r2299;
	neg.s32 	%r2304, %r2303;
	setp.lt.s32 	%p612, %r117, 0;
	selp.b32 	%r3340, %r2304, %r2303, %p612;
	xor.b32  	%r2305, %r2300, %r117;
	shr.s32 	%r2306, %r2300, 31;
	xor.b32  	%r2307, %r2306, %r2300;
	xor.b32  	%r2308, %r2306, %r2301;
	cvt.u64.u32 	%rd904, %r2307;
	shl.b64 	%rd905, %rd904, 32;
	cvt.u64.u32 	%rd906, %r2308;
	or.b64  	%rd907, %rd905, %rd906;
	cvt.rn.f64.s64 	%fd96, %rd907;
	mul.f64 	%fd97, %fd96, 0d3BF921FB54442D19;
	cvt.rn.f32.f64 	%f3893, %fd97;
	neg.f32 	%f3894, %f3893;
	setp.lt.s32 	%p613, %r2305, 0;
	selp.f32 	%f5803, %f3894, %f3893, %p613;
$L__BB4_128:
	mul.f32 	%f3896, %f67, %f67;
	add.f32 	%f3897, %f67, %f67;
	sub.f32 	%f3898, %f3897, %f3896;
	add.s32 	%r2310, %r3340, 1;
	mul.rn.f32 	%f3899, %f5803, %f5803;
	and.b32  	%r2311, %r3340, 1;
	setp.eq.b32 	%p614, %r2311, 1;
	selp.f32 	%f3900, %f5803, 0f3F800000, %p614;
	fma.rn.f32 	%f3901, %f3899, %f3900, 0f00000000;
	fma.rn.f32 	%f3902, %f3899, 0f37CBAC00, 0fBAB607ED;
	selp.f32 	%f3903, 0fB94D4153, %f3902, %p614;
	selp.f32 	%f3904, 0f3C0885E4, 0f3D2AAABB, %p614;
	fma.rn.f32 	%f3905, %f3903, %f3899, %f3904;
	selp.f32 	%f3906, 0fBE2AAAA8, 0fBEFFFFFF, %p614;
	fma.rn.f32 	%f3907, %f3905, %f3899, %f3906;
	fma.rn.f32 	%f3908, %f3907, %f3901, %f3900;
	and.b32  	%r2312, %r2310, 2;
	setp.eq.s32 	%p615, %r2312, 0;
	mov.f32 	%f3909, 0f00000000;
	sub.f32 	%f3910, %f3909, %f3908;
	selp.f32 	%f3911, %f3908, %f3910, %p615;
	add.f32 	%f3912, %f3911, %f3911;
	mov.f32 	%f3913, 0f40000000;
	sub.f32 	%f3914, %f3913, %f3912;
	mov.f32 	%f3915, 0f3F800000;
	sub.f32 	%f3916, %f3915, %f3898;
	mul.f32 	%f3917, %f3916, %f3914;
	fma.rn.f32 	%f3918, %f3898, %f141, %f3917;
	fma.rn.f32 	%f3919, %f143, %f3918, %f149;
	fma.rn.f32 	%f3920, %f144, %f3918, %f150;
	fma.rn.f32 	%f3921, %f145, %f3918, %f151;
	fma.rn.f32 	%f158, %f8, %f19, %f3919;
	fma.rn.f32 	%f159, %f9, %f30, %f3920;
	add.f32 	%f160, %f39, %f3921;
	mul.f32 	%f161, %f6, 0f3F000000;
	mul.f32 	%f3922, %f161, 0f3F22F983;
	cvt.rni.s32.f32 	%r3394, %f3922;
	cvt.rn.f32.s32 	%f3923, %r3394;
	fma.rn.f32 	%f3924, %f3923, 0fBFC90FDA, %f161;
	fma.rn.f32 	%f3925, %f3923, 0fB3A22168, %f3924;
	fma.rn.f32 	%f5829, %f3923, 0fA7C234C5, %f3925;
	abs.f32 	%f163, %f161;
	setp.ltu.f32 	%p616, %f163, 0f47CE4780;
	mov.u32 	%r3344, %r3394;
	mov.f32 	%f5804, %f5829;
	@%p616 bra 	$L__BB4_136;
	setp.neu.f32 	%p617, %f163, 0f7F800000;
	@%p617 bra 	$L__BB4_131;
	mov.f32 	%f3928, 0f00000000;
	mul.rn.f32 	%f5804, %f161, %f3928;
	mov.b32 	%r3344, 0;
	bra.uni 	$L__BB4_136;
$L__BB4_131:
	mov.b32 	%r131, %f161;
	shl.b32 	%r2314, %r131, 8;
	or.b32  	%r132, %r2314, -2147483648;
	mov.b64 	%rd1237, 0;
	mov.b32 	%r3341, 0;
	mov.u64 	%rd1235, __cudart_i2opi_f;
	mov.u64 	%rd1236, %rd1;
$L__BB4_132:
	.pragma "nounroll";
	ld.global.nc.u32 	%r2315, [%rd1235];
	mad.wide.u32 	%rd910, %r2315, %r132, %rd1237;
	shr.u64 	%rd1237, %rd910, 32;
	st.local.u32 	[%rd1236], %rd910;
	add.s32 	%r3341, %r3341, 1;
	add.s64 	%rd1236, %rd1236, 4;
	add.s64 	%rd1235, %rd1235, 4;
	setp.ne.s32 	%p618, %r3341, 6;
	@%p618 bra 	$L__BB4_132;
	shr.u32 	%r2316, %r131, 23;
	st.local.u32 	[%rd1+24], %rd1237;
	and.b32  	%r135, %r2316, 31;
	and.b32  	%r2317, %r2316, 224;
	add.s32 	%r2318, %r2317, -128;
	shr.u32 	%r2319, %r2318, 5;
	mul.wide.u32 	%rd911, %r2319, 4;
	sub.s64 	%rd71, %rd1, %rd911;
	ld.local.u32 	%r3342, [%rd71+24];
	ld.local.u32 	%r3343, [%rd71+20];
	setp.eq.s32 	%p619, %r135, 0;
	@%p619 bra 	$L__BB4_135;
	shf.l.wrap.b32 	%r3342, %r3343, %r3342, %r135;
	ld.local.u32 	%r2320, [%rd71+16];
	shf.l.wrap.b32 	%r3343, %r2320, %r3343, %r135;
$L__BB4_135:
	shr.u32 	%r2321, %r3342, 30;
	shf.l.wrap.b32 	%r2322, %r3343, %r3342, 2;
	shl.b32 	%r2323, %r3343, 2;
	shr.u32 	%r2324, %r2322, 31;
	add.s32 	%r2325, %r2324, %r2321;
	neg.s32 	%r2326, %r2325;
	setp.lt.s32 	%p620, %r131, 0;
	selp.b32 	%r3344, %r2326, %r2325, %p620;
	xor.b32  	%r2327, %r2322, %r131;
	shr.s32 	%r2328, %r2322, 31;
	xor.b32  	%r2329, %r2328, %r2322;
	xor.b32  	%r2330, %r2328, %r2323;
	cvt.u64.u32 	%rd912, %r2329;
	shl.b64 	%rd913, %rd912, 32;
	cvt.u64.u32 	%rd914, %r2330;
	or.b64  	%rd915, %rd913, %rd914;
	cvt.rn.f64.s64 	%fd98, %rd915;
	mul.f64 	%fd99, %fd98, 0d3BF921FB54442D19;
	cvt.rn.f32.f64 	%f3926, %fd99;
	neg.f32 	%f3927, %f3926;
	setp.lt.s32 	%p621, %r2327, 0;
	selp.f32 	%f5804, %f3927, %f3926, %p621;
$L__BB4_136:
	setp.ltu.f32 	%p622, %f163, 0f47CE4780;
	add.s32 	%r2332, %r3344, 1;
	mul.rn.f32 	%f3929, %f5804, %f5804;
	and.b32  	%r2333, %r3344, 1;
	setp.eq.b32 	%p623, %r2333, 1;
	selp.f32 	%f3930, %f5804, 0f3F800000, %p623;
	fma.rn.f32 	%f3931, %f3929, %f3930, 0f00000000;
	fma.rn.f32 	%f3932, %f3929, 0f37CBAC00, 0fBAB607ED;
	selp.f32 	%f3933, 0fB94D4153, %f3932, %p623;
	selp.f32 	%f3934, 0f3C0885E4, 0f3D2AAABB, %p623;
	fma.rn.f32 	%f3935, %f3933, %f3929, %f3934;
	selp.f32 	%f3936, 0fBE2AAAA8, 0fBEFFFFFF, %p623;
	fma.rn.f32 	%f3937, %f3935, %f3929, %f3936;
	fma.rn.f32 	%f3938, %f3937, %f3931, %f3930;
	and.b32  	%r2334, %r2332, 2;
	setp.eq.s32 	%p624, %r2334, 0;
	mov.f32 	%f3939, 0f00000000;
	sub.f32 	%f3940, %f3939, %f3938;
	selp.f32 	%f167, %f3938, %f3940, %p624;
	mov.u32 	%r3348, %r3394;
	mov.f32 	%f5805, %f5829;
	@%p622 bra 	$L__BB4_144;
	setp.neu.f32 	%p625, %f163, 0f7F800000;
	@%p625 bra 	$L__BB4_139;
	mov.f32 	%f3943, 0f00000000;
	mul.rn.f32 	%f5805, %f161, %f3943;
	mov.b32 	%r3348, 0;
	bra.uni 	$L__BB4_144;
$L__BB4_139:
	mov.b32 	%r144, %f161;
	shl.b32 	%r2336, %r144, 8;
	or.b32  	%r145, %r2336, -2147483648;
	mov.b64 	%rd1240, 0;
	mov.b32 	%r3345, 0;
	mov.u64 	%rd1238, __cudart_i2opi_f;
	mov.u64 	%rd1239, %rd1;
$L__BB4_140:
	.pragma "nounroll";
	ld.global.nc.u32 	%r2337, [%rd1238];
	mad.wide.u32 	%rd918, %r2337, %r145, %rd1240;
	shr.u64 	%rd1240, %rd918, 32;
	st.local.u32 	[%rd1239], %rd918;
	add.s32 	%r3345, %r3345, 1;
	add.s64 	%rd1239, %rd1239, 4;
	add.s64 	%rd1238, %rd1238, 4;
	setp.ne.s32 	%p626, %r3345, 6;
	@%p626 bra 	$L__BB4_140;
	shr.u32 	%r2338, %r144, 23;
	st.local.u32 	[%rd1+24], %rd1240;
	and.b32  	%r148, %r2338, 31;
	and.b32  	%r2339, %r2338, 224;
	add.s32 	%r2340, %r2339, -128;
	shr.u32 	%r2341, %r2340, 5;
	mul.wide.u32 	%rd919, %r2341, 4;
	sub.s64 	%rd78, %rd1, %rd919;
	ld.local.u32 	%r3346, [%rd78+24];
	ld.local.u32 	%r3347, [%rd78+20];
	setp.eq.s32 	%p627, %r148, 0;
	@%p627 bra 	$L__BB4_143;
	shf.l.wrap.b32 	%r3346, %r3347, %r3346, %r148;
	ld.local.u32 	%r2342, [%rd78+16];
	shf.l.wrap.b32 	%r3347, %r2342, %r3347, %r148;
$L__BB4_143:
	shr.u32 	%r2343, %r3346, 30;
	shf.l.wrap.b32 	%r2344, %r3347, %r3346, 2;
	shl.b32 	%r2345, %r3347, 2;
	shr.u32 	%r2346, %r2344, 31;
	add.s32 	%r2347, %r2346, %r2343;
	neg.s32 	%r2348, %r2347;
	setp.lt.s32 	%p628, %r144, 0;
	selp.b32 	%r3348, %r2348, %r2347, %p628;
	xor.b32  	%r2349, %r2344, %r144;
	shr.s32 	%r2350, %r2344, 31;
	xor.b32  	%r2351, %r2350, %r2344;
	xor.b32  	%r2352, %r2350, %r2345;
	cvt.u64.u32 	%rd920, %r2351;
	shl.b64 	%rd921, %rd920, 32;
	cvt.u64.u32 	%rd922, %r2352;
	or.b64  	%rd923, %rd921, %rd922;
	cvt.rn.f64.s64 	%fd100, %rd923;
	mul.f64 	%fd101, %fd100, 0d3BF921FB54442D19;
	cvt.rn.f32.f64 	%f3941, %fd101;
	neg.f32 	%f3942, %f3941;
	setp.lt.s32 	%p629, %r2349, 0;
	selp.f32 	%f5805, %f3942, %f3941, %p629;
$L__BB4_144:
	mul.rn.f32 	%f3944, %f5805, %f5805;
	and.b32  	%r2354, %r3348, 1;
	setp.eq.b32 	%p630, %r2354, 1;
	selp.f32 	%f3945, 0f3F800000, %f5805, %p630;
	fma.rn.f32 	%f3946, %f3944, %f3945, 0f00000000;
	fma.rn.f32 	%f3947, %f3944, 0f37CBAC00, 0fBAB607ED;
	selp.f32 	%f3948, %f3947, 0fB94D4153, %p630;
	selp.f32 	%f3949, 0f3D2AAABB, 0f3C0885E4, %p630;
	fma.rn.f32 	%f3950, %f3948, %f3944, %f3949;
	selp.f32 	%f3951, 0fBEFFFFFF, 0fBE2AAAA8, %p630;
	fma.rn.f32 	%f3952, %f3950, %f3944, %f3951;
	fma.rn.f32 	%f3953, %f3952, %f3946, %f3945;
	and.b32  	%r2355, %r3348, 2;
	setp.eq.s32 	%p631, %r2355, 0;
	mov.f32 	%f3954, 0f00000000;
	sub.f32 	%f3955, %f3954, %f3953;
	selp.f32 	%f3956, %f3953, %f3955, %p631;
	mul.f32 	%f3957, %f3956, 0f00000000;
	mul.f32 	%f3958, %f158, %f3957;
	fma.rn.f32 	%f3959, %f167, 0f00000000, %f3958;
	mul.f32 	%f3960, %f159, %f3957;
	add.f32 	%f3961, %f3960, %f3959;
	fma.rn.f32 	%f3962, %f160, %f3956, %f3961;
	mul.f32 	%f3963, %f3957, 0f80000000;
	fma.rn.f32 	%f3964, %f158, %f167, %f3963;
	mul.f32 	%f3965, %f160, %f3957;
	sub.f32 	%f3966, %f3964, %f3965;
	fma.rn.f32 	%f3967, %f159, %f3956, %f3966;
	fma.rn.f32 	%f3968, %f159, %f167, %f3965;
	fma.rn.f32 	%f3969, %f3957, 0f80000000, %f3968;
	mul.f32 	%f3970, %f158, %f3956;
	sub.f32 	%f3971, %f3969, %f3970;
	mul.f32 	%f3972, %f160, %f167;
	sub.f32 	%f3973, %f3972, %f3960;
	fma.rn.f32 	%f3974, %f158, %f3957, %f3973;
	sub.f32 	%f3975, %f3974, %f3957;
	mul.f32 	%f3976, %f3957, %f3962;
	fma.rn.f32 	%f3977, %f167, %f3967, %f3976;
	fma.rn.f32 	%f3978, %f3956, %f3971, %f3977;
	mul.f32 	%f3979, %f3957, %f3975;
	sub.f32 	%f5963, %f3978, %f3979;
	mul.f32 	%f3980, %f3956, %f3967;
	sub.f32 	%f3981, %f3976, %f3980;
	fma.rn.f32 	%f3982, %f167, %f3971, %f3981;
	add.f32 	%f5964, %f3979, %f3982;
	mul.f32 	%f3983, %f3957, %f3967;
	fma.rn.f32 	%f3984, %f3956, %f3962, %f3983;
	mul.f32 	%f3985, %f3957, %f3971;
	sub.f32 	%f3986, %f3984, %f3985;
	fma.rn.f32 	%f5965, %f167, %f3975, %f3986;
	add.f32 	%f174, %f2, %f4;
	mul.f32 	%f3987, %f174, 0f3F22F983;
	cvt.rni.s32.f32 	%r3464, %f3987;
	cvt.rn.f32.s32 	%f3988, %r3464;
	fma.rn.f32 	%f3989, %f3988, 0fBFC90FDA, %f174;
	fma.rn.f32 	%f3990, %f3988, 0fB3A22168, %f3989;
	fma.rn.f32 	%f5859, %f3988, 0fA7C234C5, %f3990;
	abs.f32 	%f176, %f174;
	setp.ltu.f32 	%p632, %f176, 0f47CE4780;
	mov.u32 	%r3352, %r3464;
	mov.f32 	%f5806, %f5859;
	@%p632 bra 	$L__BB4_152;
	setp.neu.f32 	%p633, %f176, 0f7F800000;
	@%p633 bra 	$L__BB4_147;
	mov.f32 	%f3993, 0f00000000;
	mul.rn.f32 	%f5806, %f174, %f3993;
	mov.b32 	%r3352, 0;
	bra.uni 	$L__BB4_152;
$L__BB4_147:
	mov.b32 	%r158, %f174;
	shl.b32 	%r2357, %r158, 8;
	or.b32  	%r159, %r2357, -2147483648;
	mov.b64 	%rd1243, 0;
	mov.b32 	%r3349, 0;
	mov.u64 	%rd1241, __cudart_i2opi_f;
	mov.u64 	%rd1242, %rd1;
$L__BB4_148:
	.pragma "nounroll";
	ld.global.nc.u32 	%r2358, [%rd1241];
	mad.wide.u32 	%rd926, %r2358, %r159, %rd1243;
	shr.u64 	%rd1243, %rd926, 32;
	st.local.u32 	[%rd1242], %rd926;
	add.s32 	%r3349, %r3349, 1;
	add.s64 	%rd1242, %rd1242, 4;
	add.s64 	%rd1241, %rd1241, 4;
	setp.ne.s32 	%p634, %r3349, 6;
	@%p634 bra 	$L__BB4_148;
	shr.u32 	%r2359, %r158, 23;
	st.local.u32 	[%rd1+24], %rd1243;
	and.b32  	%r162, %r2359, 31;
	and.b32  	%r2360, %r2359, 224;
	add.s32 	%r2361, %r2360, -128;
	shr.u32 	%r2362, %r2361, 5;
	mul.wide.u32 	%rd927, %r2362, 4;
	sub.s64 	%rd85, %rd1, %rd927;
	ld.local.u32 	%r3350, [%rd85+24];
	ld.local.u32 	%r3351, [%rd85+20];
	setp.eq.s32 	%p635, %r162, 0;
	@%p635 bra 	$L__BB4_151;
	shf.l.wrap.b32 	%r3350, %r3351, %r3350, %r162;
	ld.local.u32 	%r2363, [%rd85+16];
	shf.l.wrap.b32 	%r3351, %r2363, %r3351, %r162;
$L__BB4_151:
	shr.u32 	%r2364, %r3350, 30;
	shf.l.wrap.b32 	%r2365, %r3351, %r3350, 2;
	shl.b32 	%r2366, %r3351, 2;
	shr.u32 	%r2367, %r2365, 31;
	add.s32 	%r2368, %r2367, %r2364;
	neg.s32 	%r2369, %r2368;
	setp.lt.s32 	%p636, %r158, 0;
	selp.b32 	%r3352, %r2369, %r2368, %p636;
	xor.b32  	%r2370, %r2365, %r158;
	shr.s32 	%r2371, %r2365, 31;
	xor.b32  	%r2372, %r2371, %r2365;
	xor.b32  	%r2373, %r2371, %r2366;
	cvt.u64.u32 	%rd928, %r2372;
	shl.b64 	%rd929, %rd928, 32;
	cvt.u64.u32 	%rd930, %r2373;
	or.b64  	%rd931, %rd929, %rd930;
	cvt.rn.f64.s64 	%fd102, %rd931;
	mul.f64 	%fd103, %fd102, 0d3BF921FB54442D19;
	cvt.rn.f32.f64 	%f3991, %fd103;
	neg.f32 	%f3992, %f3991;
	setp.lt.s32 	%p637, %r2370, 0;
	selp.f32 	%f5806, %f3992, %f3991, %p637;
$L__BB4_152:
	setp.ltu.f32 	%p638, %f176, 0f47CE4780;
	mul.rn.f32 	%f3994, %f5806, %f5806;
	and.b32  	%r2375, %r3352, 1;
	setp.eq.b32 	%p639, %r2375, 1;
	selp.f32 	%f3995, 0f3F800000, %f5806, %p639;
	fma.rn.f32 	%f3996, %f3994, %f3995, 0f00000000;
	fma.rn.f32 	%f3997, %f3994, 0f37CBAC00, 0fBAB607ED;
	selp.f32 	%f3998, %f3997, 0fB94D4153, %p639;
	selp.f32 	%f3999, 0f3D2AAABB, 0f3C0885E4, %p639;
	fma.rn.f32 	%f4000, %f3998, %f3994, %f3999;
	selp.f32 	%f4001, 0fBEFFFFFF, 0fBE2AAAA8, %p639;
	fma.rn.f32 	%f4002, %f4000, %f3994, %f4001;
	fma.rn.f32 	%f4003, %f4002, %f3996, %f3995;
	and.b32  	%r2376, %r3352, 2;
	setp.eq.s32 	%p640, %r2376, 0;
	mov.f32 	%f4004, 0f00000000;
	sub.f32 	%f4005, %f4004, %f4003;
	selp.f32 	%f180, %f4003, %f4005, %p640;
	mov.u32 	%r3356, %r3464;
	mov.f32 	%f5807, %f5859;
	@%p638 bra 	$L__BB4_160;
	setp.neu.f32 	%p641, %f176, 0f7F800000;
	@%p641 bra 	$L__BB4_155;
	mov.f32 	%f4008, 0f00000000;
	mul.rn.f32 	%f5807, %f174, %f4008;
	mov.b32 	%r3356, 0;
	bra.uni 	$L__BB4_160;
$L__BB4_155:
	mov.b32 	%r171, %f174;
	shl.b32 	%r2378, %r171, 8;
	or.b32  	%r172, %r2378, -2147483648;
	mov.b64 	%rd1246, 0;
	mov.b32 	%r3353, 0;
	mov.u64 	%rd1244, __cudart_i2opi_f;
	mov.u64 	%rd1245, %rd1;
$L__BB4_156:
	.pragma "nounroll";
	ld.global.nc.u32 	%r2379, [%rd1244];
	mad.wide.u32 	%rd934, %r2379, %r172, %rd1246;
	shr.u64 	%rd1246, %rd934, 32;
	st.local.u32 	[%rd1245], %rd934;
	add.s32 	%r3353, %r3353, 1;
	add.s64 	%rd1245, %rd1245, 4;
	add.s64 	%rd1244, %rd1244, 4;
	setp.ne.s32 	%p642, %r3353, 6;
	@%p642 bra 	$L__BB4_156;
	shr.u32 	%r2380, %r171, 23;
	st.local.u32 	[%rd1+24], %rd1246;
	and.b32  	%r175, %r2380, 31;
	and.b32  	%r2381, %r2380, 224;
	add.s32 	%r2382, %r2381, -128;
	shr.u32 	%r2383, %r2382, 5;
	mul.wide.u32 	%rd935, %r2383, 4;
	sub.s64 	%rd92, %rd1, %rd935;
	ld.local.u32 	%r3354, [%rd92+24];
	ld.local.u32 	%r3355, [%rd92+20];
	setp.eq.s32 	%p643, %r175, 0;
	@%p643 bra 	$L__BB4_159;
	shf.l.wrap.b32 	%r3354, %r3355, %r3354, %r175;
	ld.local.u32 	%r2384, [%rd92+16];
	shf.l.wrap.b32 	%r3355, %r2384, %r3355, %r175;
$L__BB4_159:
	shr.u32 	%r2385, %r3354, 30;
	shf.l.wrap.b32 	%r2386, %r3355, %r3354, 2;
	shl.b32 	%r2387, %r3355, 2;
	shr.u32 	%r2388, %r2386, 31;
	add.s32 	%r2389, %r2388, %r2385;
	neg.s32 	%r2390, %r2389;
	setp.lt.s32 	%p644, %r171, 0;
	selp.b32 	%r3356, %r2390, %r2389, %p644;
	xor.b32  	%r2391, %r2386, %r171;
	shr.s32 	%r2392, %r2386, 31;
	xor.b32  	%r2393, %r2392, %r2386;
	xor.b32  	%r2394, %r2392, %r2387;
	cvt.u64.u32 	%rd936, %r2393;
	shl.b64 	%rd937, %rd936, 32;
	cvt.u64.u32 	%rd938, %r2394;
	or.b64  	%rd939, %rd937, %rd938;
	cvt.rn.f64.s64 	%fd104, %rd939;
	mul.f64 	%fd105, %fd104, 0d3BF921FB54442D19;
	cvt.rn.f32.f64 	%f4006, %fd105;
	neg.f32 	%f4007, %f4006;
	setp.lt.s32 	%p645, %r2391, 0;
	selp.f32 	%f5807, %f4007, %f4006, %p645;
$L__BB4_160:
	setp.ltu.f32 	%p646, %f176, 0f47CE4780;
	add.s32 	%r2396, %r3356, 1;
	mul.rn.f32 	%f4009, %f5807, %f5807;
	and.b32  	%r2397, %r3356, 1;
	setp.eq.b32 	%p647, %r2397, 1;
	selp.f32 	%f4010, %f5807, 0f3F800000, %p647;
	fma.rn.f32 	%f4011, %f4009, %f4010, 0f00000000;
	fma.rn.f32 	%f4012, %f4009, 0f37CBAC00, 0fBAB607ED;
	selp.f32 	%f4013, 0fB94D4153, %f4012, %p647;
	selp.f32 	%f4014, 0f3C0885E4, 0f3D2AAABB, %p647;
	fma.rn.f32 	%f4015, %f4013, %f4009, %f4014;
	selp.f32 	%f4016, 0fBE2AAAA8, 0fBEFFFFFF, %p647;
	fma.rn.f32 	%f4017, %f4015, %f4009, %f4016;
	fma.rn.f32 	%f4018, %f4017, %f4011, %f4010;
	and.b32  	%r2398, %r2396, 2;
	setp.eq.s32 	%p648, %r2398, 0;
	mov.f32 	%f4019, 0f00000000;
	sub.f32 	%f4020, %f4019, %f4018;
	selp.f32 	%f4021, %f4018, %f4020, %p648;
	mul.f32 	%f4022, %f4021, 0f00000000;
	mul.f32 	%f4023, %f8, %f4021;
	fma.rn.f32 	%f184, %f12, %f180, %f4023;
	mul.f32 	%f4024, %f8, %f4022;
	fma.rn.f32 	%f185, %f13, %f180, %f4024;
	mov.u32 	%r3360, %r3464;
	mov.f32 	%f5808, %f5859;
	@%p646 bra 	$L__BB4_168;
	setp.neu.f32 	%p649, %f176, 0f7F800000;
	@%p649 bra 	$L__BB4_163;
	mov.f32 	%f4027, 0f00000000;
	mul.rn.f32 	%f5808, %f174, %f4027;
	mov.b32 	%r3360, 0;
	bra.uni 	$L__BB4_168;
$L__BB4_163:
	mov.b32 	%r184, %f174;
	shl.b32 	%r2400, %r184, 8;
	or.b32  	%r185, %r2400, -2147483648;
	mov.b64 	%rd1249, 0;
	mov.b32 	%r3357, 0;
	mov.u64 	%rd1247, __cudart_i2opi_f;
	mov.u64 	%rd1248, %rd1;
$L__BB4_164:
	.pragma "nounroll";
	ld.global.nc.u32 	%r2401, [%rd1247];
	mad.wide.u32 	%rd942, %r2401, %r185, %rd1249;
	shr.u64 	%rd1249, %rd942, 32;
	st.local.u32 	[%rd1248], %rd942;
	add.s32 	%r3357, %r3357, 1;
	add.s64 	%rd1248, %rd1248, 4;
	add.s64 	%rd1247, %rd1247, 4;
	setp.ne.s32 	%p650, %r3357, 6;
	@%p650 bra 	$L__BB4_164;
	shr.u32 	%r2402, %r184, 23;
	st.local.u32 	[%rd1+24], %rd1249;
	and.b32  	%r188, %r2402, 31;
	and.b32  	%r2403, %r2402, 224;
	add.s32 	%r2404, %r2403, -128;
	shr.u32 	%r2405, %r2404, 5;
	mul.wide.u32 	%rd943, %r2405, 4;
	sub.s64 	%rd99, %rd1, %rd943;
	ld.local.u32 	%r3358, [%rd99+24];
	ld.local.u32 	%r3359, [%rd99+20];
	setp.eq.s32 	%p651, %r188, 0;
	@%p651 bra 	$L__BB4_167;
	shf.l.wrap.b32 	%r3358, %r3359, %r3358, %r188;
	ld.local.u32 	%r2406, [%rd99+16];
	shf.l.wrap.b32 	%r3359, %r2406, %r3359, %r188;
$L__BB4_167:
	shr.u32 	%r2407, %r3358, 30;
	shf.l.wrap.b32 	%r2408, %r3359, %r3358, 2;
	shl.b32 	%r2409, %r3359, 2;
	shr.u32 	%r2410, %r2408, 31;
	add.s32 	%r2411, %r2410, %r2407;
	neg.s32 	%r2412, %r2411;
	setp.lt.s32 	%p652, %r184, 0;
	selp.b32 	%r3360, %r2412, %r2411, %p652;
	xor.b32  	%r2413, %r2408, %r184;
	shr.s32 	%r2414, %r2408, 31;
	xor.b32  	%r2415, %r2414, %r2408;
	xor.b32  	%r2416, %r2414, %r2409;
	cvt.u64.u32 	%rd944, %r2415;
	shl.b64 	%rd945, %rd944, 32;
	cvt.u64.u32 	%rd946, %r2416;
	or.b64  	%rd947, %rd945, %rd946;
	cvt.rn.f64.s64 	%fd106, %rd947;
	mul.f64 	%fd107, %fd106, 0d3BF921FB54442D19;
	cvt.rn.f32.f64 	%f4025, %fd107;
	neg.f32 	%f4026, %f4025;
	setp.lt.s32 	%p653, %r2413, 0;
	selp.f32 	%f5808, %f4026, %f4025, %p653;
$L__BB4_168:
	setp.ltu.f32 	%p654, %f176, 0f47CE4780;
	mul.rn.f32 	%f4028, %f5808, %f5808;
	and.b32  	%r2418, %r3360, 1;
	setp.eq.b32 	%p655, %r2418, 1;
	selp.f32 	%f4029, 0f3F800000, %f5808, %p655;
	fma.rn.f32 	%f4030, %f4028, %f4029, 0f00000000;
	fma.rn.f32 	%f4031, %f4028, 0f37CBAC00, 0fBAB607ED;
	selp.f32 	%f4032, %f4031, 0fB94D4153, %p655;
	selp.f32 	%f4033, 0f3D2AAABB, 0f3C0885E4, %p655;
	fma.rn.f32 	%f4034, %f4032, %f4028, %f4033;
	selp.f32 	%f4035, 0fBEFFFFFF, 0fBE2AAAA8, %p655;
	fma.rn.f32 	%f4036, %f4034, %f4028, %f4035;
	fma.rn.f32 	%f4037, %f4036, %f4030, %f4029;
	and.b32  	%r2419, %r3360, 2;
	setp.eq.s32 	%p656, %r2419, 0;
	mov.f32 	%f4038, 0f00000000;
	sub.f32 	%f4039, %f4038, %f4037;
	selp.f32 	%f189, %f4037, %f4039, %p656;
	mov.u32 	%r3364, %r3464;
	mov.f32 	%f5809, %f5859;
	@%p654 bra 	$L__BB4_176;
	setp.neu.f32 	%p657, %f176, 0f7F800000;
	@%p657 bra 	$L__BB4_171;
	mov.f32 	%f4042, 0f00000000;
	mul.rn.f32 	%f5809, %f174, %f4042;
	mov.b32 	%r3364, 0;
	bra.uni 	$L__BB4_176;
$L__BB4_171:
	mov.b32 	%r197, %f174;
	shl.b32 	%r2421, %r197, 8;
	or.b32  	%r198, %r2421, -2147483648;
	mov.b64 	%rd1252, 0;
	mov.b32 	%r3361, 0;
	mov.u64 	%rd1250, __cudart_i2opi_f;
	mov.u64 	%rd1251, %rd1;
$L__BB4_172:
	.pragma "nounroll";
	ld.global.nc.u32 	%r2422, [%rd1250];
	mad.wide.u32 	%rd950, %r2422, %r198, %rd1252;
	shr.u64 	%rd1252, %rd950, 32;
	st.local.u32 	[%rd1251], %rd950;
	add.s32 	%r3361, %r3361, 1;
	add.s64 	%rd1251, %rd1251, 4;
	add.s64 	%rd1250, %rd1250, 4;
	setp.ne.s32 	%p658, %r3361, 6;
	@%p658 bra 	$L__BB4_172;
	shr.u32 	%r2423, %r197, 23;
	st.local.u32 	[%rd1+24], %rd1252;
	and.b32  	%r201, %r2423, 31;
	and.b32  	%r2424, %r2423, 224;
	add.s32 	%r2425, %r2424, -128;
	shr.u32 	%r2426, %r2425, 5;
	mul.wide.u32 	%rd951, %r2426, 4;
	sub.s64 	%rd106, %rd1, %rd951;
	ld.local.u32 	%r3362, [%rd106+24];
	ld.local.u32 	%r3363, [%rd106+20];
	setp.eq.s32 	%p659, %r201, 0;
	@%p659 bra 	$L__BB4_175;
	shf.l.wrap.b32 	%r3362, %r3363, %r3362, %r201;
	ld.local.u32 	%r2427, [%rd106+16];
	shf.l.wrap.b32 	%r3363, %r2427, %r3363, %r201;
$L__BB4_175:
	shr.u32 	%r2428, %r3362, 30;
	shf.l.wrap.b32 	%r2429, %r3363, %r3362, 2;
	shl.b32 	%r2430, %r3363, 2;
	shr.u32 	%r2431, %r2429, 31;
	add.s32 	%r2432, %r2431, %r2428;
	neg.s32 	%r2433, %r2432;
	setp.lt.s32 	%p660, %r197, 0;
	selp.b32 	%r3364, %r2433, %r2432, %p660;
	xor.b32  	%r2434, %r2429, %r197;
	shr.s32 	%r2435, %r2429, 31;
	xor.b32  	%r2436, %r2435, %r2429;
	xor.b32  	%r2437, %r2435, %r2430;
	cvt.u64.u32 	%rd952, %r2436;
	shl.b64 	%rd953, %rd952, 32;
	cvt.u64.u32 	%rd954, %r2437;
	or.b64  	%rd955, %rd953, %rd954;
	cvt.rn.f64.s64 	%fd108, %rd955;
	mul.f64 	%fd109, %fd108, 0d3BF921FB54442D19;
	cvt.rn.f32.f64 	%f4040, %fd109;
	neg.f32 	%f4041, %f4040;
	setp.lt.s32 	%p661, %r2434, 0;
	selp.f32 	%f5809, %f4041, %f4040, %p661;
$L__BB4_176:
	setp.ltu.f32 	%p662, %f176, 0f47CE4780;
	add.s32 	%r2439, %r3364, 1;
	mul.rn.f32 	%f4043, %f5809, %f5809;
	and.b32  	%r2440, %r3364, 1;
	setp.eq.b32 	%p663, %r2440, 1;
	selp.f32 	%f4044, %f5809, 0f3F800000, %p663;
	fma.rn.f32 	%f4045, %f4043, %f4044, 0f00000000;
	fma.rn.f32 	%f4046, %f4043, 0f37CBAC00, 0fBAB607ED;
	selp.f32 	%f4047, 0fB94D4153, %f4046, %p663;
	selp.f32 	%f4048, 0f3C0885E4, 0f3D2AAABB, %p663;
	fma.rn.f32 	%f4049, %f4047, %f4043, %f4048;
	selp.f32 	%f4050, 0fBE2AAAA8, 0fBEFFFFFF, %p663;
	fma.rn.f32 	%f4051, %f4049, %f4043, %f4050;
	fma.rn.f32 	%f4052, %f4051, %f4045, %f4044;
	and.b32  	%r2441, %r2439, 2;
	setp.eq.s32 	%p664, %r2441, 0;
	mov.f32 	%f4053, 0f00000000;
	sub.f32 	%f4054, %f4053, %f4052;
	selp.f32 	%f4055, %f4052, %f4054, %p664;
	mul.f32 	%f4056, %f4055, 0f00000000;
	mul.f32 	%f4057, %f9, %f4055;
	fma.rn.f32 	%f193, %f25, %f189, %f4057;
	mul.f32 	%f4058, %f9, %f4056;
	fma.rn.f32 	%f194, %f26, %f189, %f4058;
	mov.u32 	%r3368, %r3464;
	mov.f32 	%f5810, %f5859;
	@%p662 bra 	$L__BB4_184;
	setp.neu.f32 	%p665, %f176, 0f7F800000;
	@%p665 bra 	$L__BB4_179;
	mov.f32 	%f4061, 0f00000000;
	mul.rn.f32 	%f5810, %f174, %f4061;
	mov.b32 	%r3368, 0;
	bra.uni 	$L__BB4_184;
$L__BB4_179:
	mov.b32 	%r210, %f174;
	shl.b32 	%r2443, %r210, 8;
	or.b32  	%r211, %r2443, -2147483648;
	mov.b64 	%rd1255, 0;
	mov.b32 	%r3365, 0;
	mov.u64 	%rd1253, __cudart_i2opi_f;
	mov.u64 	%rd1254, %rd1;
$L__BB4_180:
	.pragma "nounroll";
	ld.global.nc.u32 	%r2444, [%rd1253];
	mad.wide.u32 	%rd958, %r2444, %r211, %rd1255;
	shr.u64 	%rd1255, %rd958, 32;
	st.local.u32 	[%rd1254], %rd958;
	add.s32 	%r3365, %r3365, 1;
	add.s64 	%rd1254, %rd1254, 4;
	add.s64 	%rd1253, %rd1253, 4;
	setp.ne.s32 	%p666, %r3365, 6;
	@%p666 bra 	$L__BB4_180;
	shr.u32 	%r2445, %r210, 23;
	st.local.u32 	[%rd1+24], %rd1255;
	and.b32  	%r214, %r2445, 31;
	and.b32  	%r2446, %r2445, 224;
	add.s32 	%r2447, %r2446, -128;
	shr.u32 	%r2448, %r2447, 5;
	mul.wide.u32 	%rd959, %r2448, 4;
	sub.s64 	%rd113, %rd1, %rd959;
	ld.local.u32 	%r3366, [%rd113+24];
	ld.local.u32 	%r3367, [%rd113+20];
	setp.eq.s32 	%p667, %r214, 0;
	@%p667 bra 	$L__BB4_183;
	shf.l.wrap.b32 	%r3366, %r3367, %r3366, %r214;
	ld.local.u32 	%r2449, [%rd113+16];
	shf.l.wrap.b32 	%r3367, %r2449, %r3367, %r214;
$L__BB4_183:
	shr.u32 	%r2450, %r3366, 30;
	shf.l.wrap.b32 	%r2451, %r3367, %r3366, 2;
	shl.b32 	%r2452, %r3367, 2;
	shr.u32 	%r2453, %r2451, 31;
	add.s32 	%r2454, %r2453, %r2450;
	neg.s32 	%r2455, %r2454;
	setp.lt.s32 	%p668, %r210, 0;
	selp.b32 	%r3368, %r2455, %r2454, %p668;
	xor.b32  	%r2456, %r2451, %r210;
	shr.s32 	%r2457, %r2451, 31;
	xor.b32  	%r2458, %r2457, %r2451;
	xor.b32  	%r2459, %r2457, %r2452;
	cvt.u64.u32 	%rd960, %r2458;
	shl.b64 	%rd961, %rd960, 32;
	cvt.u64.u32 	%rd962, %r2459;
	or.b64  	%rd963, %rd961, %rd962;
	cvt.rn.f64.s64 	%fd110, %rd963;
	mul.f64 	%fd111, %fd110, 0d3BF921FB54442D19;
	cvt.rn.f32.f64 	%f4059, %fd111;
	neg.f32 	%f4060, %f4059;
	setp.lt.s32 	%p669, %r2456, 0;
	selp.f32 	%f5810, %f4060, %f4059, %p669;
$L__BB4_184:
	add.s32 	%r2461, %r3368, 1;
	mul.rn.f32 	%f4062, %f5810, %f5810;
	and.b32  	%r2462, %r3368, 1;
	setp.eq.b32 	%p671, %r2462, 1;
	selp.f32 	%f4063, %f5810, 0f3F800000, %p671;
	fma.rn.f32 	%f4064, %f4062, %f4063, 0f00000000;
	fma.rn.f32 	%f4065, %f4062, 0f37CBAC00, 0fBAB607ED;
	selp.f32 	%f4066, 0fB94D4153, %f4065, %p671;
	selp.f32 	%f4067, 0f3C0885E4, 0f3D2AAABB, %p671;
	fma.rn.f32 	%f4068, %f4066, %f4062, %f4067;
	selp.f32 	%f4069, 0fBE2AAAA8, 0fBEFFFFFF, %p671;
	fma.rn.f32 	%f4070, %f4068, %f4062, %f4069;
	fma.rn.f32 	%f4071, %f4070, %f4064, %f4063;
	and.b32  	%r2463, %r2461, 2;
	setp.eq.s32 	%p672, %r2463, 0;
	mov.f32 	%f4072, 0f00000000;
	sub.f32 	%f4073, %f4072, %f4071;
	selp.f32 	%f198, %f4071, %f4073, %p672;
	mov.u32 	%r3372, %r3464;
	mov.f32 	%f5811, %f5859;
	@%p662 bra 	$L__BB4_192;
	setp.neu.f32 	%p673, %f176, 0f7F800000;
	@%p673 bra 	$L__BB4_187;
	mov.f32 	%f4076, 0f00000000;
	mul.rn.f32 	%f5811, %f174, %f4076;
	mov.b32 	%r3372, 0;
	bra.uni 	$L__BB4_192;
$L__BB4_187:
	mov.b32 	%r223, %f174;
	shl.b32 	%r2465, %r223, 8;
	or.b32  	%r224, %r2465, -2147483648;
	mov.b64 	%rd1258, 0;
	mov.b32 	%r3369, 0;
	mov.u64 	%rd1256, __cudart_i2opi_f;
	mov.u64 	%rd1257, %rd1;
$L__BB4_188:
	.pragma "nounroll";
	ld.global.nc.u32 	%r2466, [%rd1256];
	mad.wide.u32 	%rd966, %r2466, %r224, %rd1258;
	shr.u64 	%rd1258, %rd966, 32;
	st.local.u32 	[%rd1257], %rd966;
	add.s32 	%r3369, %r3369, 1;
	add.s64 	%rd1257, %rd1257, 4;
	add.s64 	%rd1256, %rd1256, 4;
	setp.ne.s32 	%p674, %r3369, 6;
	@%p674 bra 	$L__BB4_188;
	shr.u32 	%r2467, %r223, 23;
	st.local.u32 	[%rd1+24], %rd1258;
	and.b32  	%r227, %r2467, 31;
	and.b32  	%r2468, %r2467, 224;
	add.s32 	%r2469, %r2468, -128;
	shr.u32 	%r2470, %r2469, 5;
	mul.wide.u32 	%rd967, %r2470, 4;
	sub.s64 	%rd120, %rd1, %rd967;
	ld.local.u32 	%r3370, [%rd120+24];
	ld.local.u32 	%r3371, [%rd120+20];
	setp.eq.s32 	%p675, %r227, 0;
	@%p675 bra 	$L__BB4_191;
	shf.l.wrap.b32 	%r3370, %r3371, %r3370, %r227;
	ld.local.u32 	%r2471, [%rd120+16];
	shf.l.wrap.b32 	%r3371, %r2471, %r3371, %r227;
$L__BB4_191:
	shr.u32 	%r2472, %r3370, 30;
	shf.l.wrap.b32 	%r2473, %r3371, %r3370, 2;
	shl.b32 	%r2474, %r3371, 2;
	shr.u32 	%r2475, %r2473, 31;
	add.s32 	%r2476, %r2475, %r2472;
	neg.s32 	%r2477, %r2476;
	setp.lt.s32 	%p676, %r223, 0;
	selp.b32 	%r3372, %r2477, %r2476, %p676;
	xor.b32  	%r2478, %r2473, %r223;
	shr.s32 	%r2479, %r2473, 31;
	xor.b32  	%r2480, %r2479, %r2473;
	xor.b32  	%r2481, %r2479, %r2474;
	cvt.u64.u32 	%rd968, %r2480;
	shl.b64 	%rd969, %rd968, 32;
	cvt.u64.u32 	%rd970, %r2481;
	or.b64  	%rd971, %rd969, %rd970;
	cvt.rn.f64.s64 	%fd112, %rd971;
	mul.f64 	%fd113, %fd112, 0d3BF921FB54442D19;
	cvt.rn.f32.f64 	%f4074, %fd113;
	neg.f32 	%f4075, %f4074;
	setp.lt.s32 	%p677, %r2478, 0;
	selp.f32 	%f5811, %f4075, %f4074, %p677;
$L__BB4_192:
	mul.rn.f32 	%f4078, %f5811, %f5811;
	and.b32  	%r2483, %r3372, 1;
	setp.eq.b32 	%p678, %r2483, 1;
	selp.f32 	%f4079, 0f3F800000, %f5811, %p678;
	fma.rn.f32 	%f4080, %f4078, %f4079, 0f00000000;
	fma.rn.f32 	%f4081, %f4078, 0f37CBAC00, 0fBAB607ED;
	selp.f32 	%f4082, %f4081, 0fB94D4153, %p678;
	selp.f32 	%f4083, 0f3D2AAABB, 0f3C0885E4, %p678;
	fma.rn.f32 	%f4084, %f4082, %f4078, %f4083;
	selp.f32 	%f4085, 0fBEFFFFFF, 0fBE2AAAA8, %p678;
	fma.rn.f32 	%f4086, %f4084, %f4078, %f4085;
	fma.rn.f32 	%f4087, %f4086, %f4080, %f4079;
	and.b32  	%r2484, %r3372, 2;
	setp.eq.s32 	%p679, %r2484, 0;
	mov.f32 	%f4088, 0f00000000;
	sub.f32 	%f4089, %f4088, %f4087;
	selp.f32 	%f4090, %f4087, %f4089, %p679;
	mul.f32 	%f4091, %f198, 0f00000000;
	sub.f32 	%f202, %f4091, %f4090;
	mul.f32 	%f4092, %f4090, 0f00000000;
	sub.f32 	%f203, %f4091, %f4092;
	cvt.f64.f32 	%fd114, %f174;
	setp.gt.f64 	%p680, %fd114, 0d3FF921FB54442D18;
	mov.f32 	%f4093, 0f40490FDB;
	sub.f32 	%f4094, %f4093, %f174;
	selp.f32 	%f204, %f4094, %f174, %p680;
	selp.f32 	%f205, 0fBF800000, 0f3F800000, %p680;
	abs.f32 	%f206, %f204;
	setp.lt.f32 	%p681, %f206, 0f00800000;
	mul.f32 	%f4095, %f206, 0f4B800000;
	selp.f32 	%f4096, %f4095, %f206, %p681;
	selp.f32 	%f4097, 0fC1C00000, 0f00000000, %p681;
	mov.b32 	%r2485, %f4096;
	add.s32 	%r2486, %r2485, -1060439283;
	and.b32  	%r2487, %r2486, -8388608;
	sub.s32 	%r2488, %r2485, %r2487;
	mov.b32 	%f4098, %r2488;
	cvt.rn.f32.s32 	%f4099, %r2487;
	fma.rn.f32 	%f4100, %f4099, 0f34000000, %f4097;
	add.f32 	%f4101, %f4098, 0fBF800000;
	add.f32 	%f4102, %f4098, 0f3F800000;
	rcp.approx.ftz.f32 	%f4103, %f4102;
	add.f32 	%f4104, %f4101, %f4101;
	mul.f32 	%f4105, %f4104, %f4103;
	mul.f32 	%f4106, %f4105, %f4105;
	sub.f32 	%f4107, %f4101, %f4105;
	add.f32 	%f4108, %f4107, %f4107;
	neg.f32 	%f4109, %f4105;
	fma.rn.f32 	%f4110, %f4109, %f4101, %f4108;
	mul.rn.f32 	%f4111, %f4103, %f4110;
	fma.rn.f32 	%f4112, %f4106, 0f3A2C32E4, 0f3B52E7DB;
	fma.rn.f32 	%f4113, %f4112, %f4106, 0f3C93BB73;
	fma.rn.f32 	%f4114, %f4113, %f4106, 0f3DF6384F;
	mul.rn.f32 	%f4115, %f4114, %f4106;
	fma.rn.f32 	%f4116, %f4105, 0f3FB8AA3B, %f4100;
	sub.f32 	%f4117, %f4100, %f4116;
	fma.rn.f32 	%f4118, %f4105, 0f3FB8AA3B, %f4117;
	fma.rn.f32 	%f4119, %f4111, 0f3FB8AA3B, %f4118;
	fma.rn.f32 	%f4120, %f4105, 0f32A55E34, %f4119;
	mul.f32 	%f4121, %f4115, 0f40400000;
	fma.rn.f32 	%f4122, %f4121, %f4111, %f4120;
	fma.rn.f32 	%f4123, %f4115, %f4105, %f4122;
	add.rn.f32 	%f207, %f4116, %f4123;
	neg.f32 	%f4124, %f4116;
	add.rn.f32 	%f4125, %f207, %f4124;
	neg.f32 	%f4126, %f4125;
	add.rn.f32 	%f208, %f4123, %f4126;
	mov.f32 	%f4127, 0f40400000;
	mul.rn.f32 	%f4128, %f207, %f4127;
	neg.f32 	%f4129, %f4128;
	fma.rn.f32 	%f4130, %f207, 0f40400000, %f4129;
	fma.rn.f32 	%f4131, %f208, 0f40400000, %f4130;
	cvt.rni.f32.f32 	%f4132, %f4128;
	sub.f32 	%f4133, %f4128, %f4132;
	add.f32 	%f4134, %f4133, %f4131;
	fma.rn.f32 	%f4135, %f4134, 0f391FCB8E, 0f3AAF85ED;
	fma.rn.f32 	%f4136, %f4135, %f4134, 0f3C1D9856;
	fma.rn.f32 	%f4137, %f4136, %f4134, 0f3D6357BB;
	fma.rn.f32 	%f4138, %f4137, %f4134, 0f3E75FDEC;
	fma.rn.f32 	%f4139, %f4138, %f4134, 0f3F317218;
	fma.rn.f32 	%f4140, %f4139, %f4134, 0f3F800000;
	cvt.rzi.s32.f32 	%r2489, %f4132;
	setp.gt.f32 	%p682, %f4132, 0f00000000;
	selp.b32 	%r2490, 0, -2097152000, %p682;
	add.s32 	%r2491, %r2490, 2130706432;
	mov.b32 	%f4141, %r2491;
	mul.f32 	%f4142, %f4140, %f4141;
	shl.b32 	%r2492, %r2489, 23;
	sub.s32 	%r2493, %r2492, %r2490;
	mov.b32 	%f4143, %r2493;
	mul.f32 	%f4144, %f4142, %f4143;
	abs.f32 	%f4145, %f4128;
	setp.gt.f32 	%p683, %f4145, 0f43180000;
	setp.lt.f32 	%p684, %f4128, 0f00000000;
	selp.f32 	%f4146, 0f00000000, 0f7F800000, %p684;
	selp.f32 	%f209, %f4146, %f4144, %p683;
	setp.eq.f32 	%p685, %f204, 0f3F800000;
	mov.f32 	%f5812, 0f3F800000;
	@%p685 bra 	$L__BB4_199;
	setp.num.f32 	%p686, %f206, %f206;
	@%p686 bra 	$L__BB4_195;
	mov.f32 	%f4147, 0f40400000;
	add.rn.f32 	%f5812, %f204, %f4147;
	bra.uni 	$L__BB4_199;
$L__BB4_195:
	setp.neu.f32 	%p687, %f204, 0f00000000;
	setp.neu.f32 	%p688, %f206, 0f7F800000;
	and.pred  	%p689, %p687, %p688;
	@%p689 bra 	$L__BB4_197;
	add.f32 	%f5812, %f204, %f204;
	bra.uni 	$L__BB4_199;
$L__BB4_197:
	setp.geu.f32 	%p690, %f204, 0f00000000;
	mov.f32 	%f5812, %f209;
	@%p690 bra 	$L__BB4_199;
	neg.f32 	%f5812, %f209;
$L__BB4_199:
	setp.eq.f32 	%p691, %f204, 0f00000000;
	mov.f32 	%f5813, 0f00000000;
	@%p691 bra 	$L__BB4_201;
	mul.f32 	%f4149, %f5812, 0f40400000;
	div.rn.f32 	%f5813, %f4149, %f204;
$L__BB4_201:
	mul.f32 	%f216, %f205, %f5813;
	mul.f32 	%f217, %f5812, 0f00000000;
	mov.f32 	%f4151, 0f40000000;
	mul.rn.f32 	%f4152, %f207, %f4151;
	neg.f32 	%f4153, %f4152;
	fma.rn.f32 	%f4154, %f207, 0f40000000, %f4153;
	fma.rn.f32 	%f4155, %f208, 0f40000000, %f4154;
	cvt.rni.f32.f32 	%f4156, %f4152;
	sub.f32 	%f4157, %f4152, %f4156;
	add.f32 	%f4158, %f4157, %f4155;
	fma.rn.f32 	%f4159, %f4158, 0f391FCB8E, 0f3AAF85ED;
	fma.rn.f32 	%f4160, %f4159, %f4158, 0f3C1D9856;
	fma.rn.f32 	%f4161, %f4160, %f4158, 0f3D6357BB;
	fma.rn.f32 	%f4162, %f4161, %f4158, 0f3E75FDEC;
	fma.rn.f32 	%f4163, %f4162, %f4158, 0f3F317218;
	fma.rn.f32 	%f4164, %f4163, %f4158, 0f3F800000;
	cvt.rzi.s32.f32 	%r2494, %f4156;
	setp.gt.f32 	%p693, %f4156, 0f00000000;
	selp.b32 	%r2495, 0, -2097152000, %p693;
	add.s32 	%r2496, %r2495, 2130706432;
	mov.b32 	%f4165, %r2496;
	mul.f32 	%f4166, %f4164, %f4165;
	shl.b32 	%r2497, %r2494, 23;
	sub.s32 	%r2498, %r2497, %r2495;
	mov.b32 	%f4167, %r2498;
	mul.f32 	%f4168, %f4166, %f4167;
	abs.f32 	%f4169, %f4152;
	setp.gt.f32 	%p694, %f4169, 0f43180000;
	setp.lt.f32 	%p695, %f4152, 0f00000000;
	selp.f32 	%f4170, 0f00000000, 0f7F800000, %p695;
	selp.f32 	%f218, %f4170, %f4168, %p694;
	mov.f32 	%f5814, 0f3F800000;
	@%p685 bra 	$L__BB4_206;
	setp.num.f32 	%p696, %f206, %f206;
	@%p696 bra 	$L__BB4_204;
	mov.f32 	%f4172, 0f40000000;
	add.rn.f32 	%f5814, %f204, %f4172;
	bra.uni 	$L__BB4_206;
$L__BB4_204:
	setp.neu.f32 	%p697, %f204, 0f00000000;
	setp.neu.f32 	%p698, %f206, 0f7F800000;
	and.pred  	%p699, %p697, %p698;
	mov.f32 	%f5814, %f218;
	@%p699 bra 	$L__BB4_206;
	add.f32 	%f4171, %f204, %f204;
	mov.b32 	%r2499, %f4171;
	and.b32  	%r2500, %r2499, 2147483647;
	mov.b32 	%f5814, %r2500;
$L__BB4_206:
	mov.f32 	%f5815, 0f00000000;
	@%p691 bra 	$L__BB4_208;
	add.f32 	%f4174, %f5814, %f5814;
	div.rn.f32 	%f5815, %f4174, %f204;
$L__BB4_208:
	mul.f32 	%f4176, %f205, %f5815;
	mul.f32 	%f4177, %f5814, 0f3F9BA11C;
	mul.f32 	%f224, %f5814, 0f00000000;
	fma.rn.f32 	%f4178, %f4176, 0f3F9BA11C, %f224;
	mul.f32 	%f4179, %f5812, 0f3F041A2F;
	sub.f32 	%f225, %f4177, %f4179;
	mul.f32 	%f4180, %f216, 0f3F041A2F;
	sub.f32 	%f4181, %f217, %f4180;
	add.f32 	%f4182, %f4181, %f4178;
	mul.f32 	%f226, %f1138, %f225;
	mul.f32 	%f227, %f225, 0f00000000;
	fma.rn.f32 	%f228, %f1138, %f4182, %f227;
	mov.f32 	%f5816, 0f00000000;
	@%p691 bra 	$L__BB4_210;
	mul.f32 	%f4183, %f5812, 0f40400000;
	div.rn.f32 	%f5816, %f4183, %f204;
$L__BB4_210:
	mul.f32 	%f4185, %f205, %f5816;
	fma.rn.f32 	%f231, %f4185, 0fBF041A2F, %f217;
	mov.f32 	%f5817, 0f00000000;
	@%p691 bra 	$L__BB4_212;
	add.f32 	%f4186, %f5814, %f5814;
	div.rn.f32 	%f5817, %f4186, %f204;
$L__BB4_212:
	mul.f32 	%f4188, %f205, %f5817;
	fma.rn.f32 	%f4189, %f4188, 0f3F9BA11C, %f224;
	add.f32 	%f4190, %f231, %f4189;
	mul.f32 	%f234, %f225, 0fBE4CCCCD;
	fma.rn.f32 	%f4191, %f4190, 0fBE4CCCCD, %f227;
	mul.f32 	%f4192, %f226, %f4191;
	fma.rn.f32 	%f235, %f234, %f228, %f4192;
	mul.f32 	%f4193, %f193, %f193;
	fma.rn.f32 	%f4194, %f184, %f184, %f4193;
	fma.rn.f32 	%f236, %f202, %f202, %f4194;
	setp.leu.f32 	%p703, %f236, 0f00000000;
	mov.f32 	%f5818, 0f00000000;
	@%p703 bra 	$L__BB4_218;
	abs.f32 	%f237, %f236;
	setp.eq.f32 	%p704, %f236, 0f3F800000;
	mov.f32 	%f5818, 0f3F800000;
	@%p704 bra 	$L__BB4_218;
	setp.num.f32 	%p705, %f237, %f237;
	@%p705 bra 	$L__BB4_216;
	mov.f32 	%f4251, 0fBF000000;
	add.rn.f32 	%f5818, %f236, %f4251;
	bra.uni 	$L__BB4_218;
$L__BB4_216:
	setp.lt.f32 	%p706, %f237, 0f00800000;
	mul.f32 	%f4196, %f237, 0f4B800000;
	selp.f32 	%f4197, %f4196, %f237, %p706;
	mov.b32 	%r2501, %f4197;
	add.s32 	%r2502, %r2501, -1060439283;
	and.b32  	%r2503, %r2502, -8388608;
	sub.s32 	%r2504, %r2501, %r2503;
	mov.b32 	%f4198, %r2504;
	cvt.rn.f32.s32 	%f4199, %r2503;
	selp.f32 	%f4200, 0fC1C00000, 0f00000000, %p706;
	fma.rn.f32 	%f4201, %f4199, 0f34000000, %f4200;
	add.f32 	%f4202, %f4198, 0fBF800000;
	add.f32 	%f4203, %f4198, 0f3F800000;
	rcp.approx.ftz.f32 	%f4204, %f4203;
	add.f32 	%f4205, %f4202, %f4202;
	mul.f32 	%f4206, %f4205, %f4204;
	mul.f32 	%f4207, %f4206, %f4206;
	neg.f32 	%f4208, %f4206;
	sub.f32 	%f4209, %f4202, %f4206;
	add.f32 	%f4210, %f4209, %f4209;
	fma.rn.f32 	%f4211, %f4208, %f4202, %f4210;
	mul.rn.f32 	%f4212, %f4204, %f4211;
	fma.rn.f32 	%f4213, %f4207, 0f3A2C32E4, 0f3B52E7DB;
	fma.rn.f32 	%f4214, %f4213, %f4207, 0f3C93BB73;
	fma.rn.f32 	%f4215, %f4214, %f4207, 0f3DF6384F;
	mul.rn.f32 	%f4216, %f4215, %f4207;
	fma.rn.f32 	%f4217, %f4206, 0f3FB8AA3B, %f4201;
	mul.f32 	%f4218, %f4216, 0f40400000;
	sub.f32 	%f4219, %f4201, %f4217;
	fma.rn.f32 	%f4220, %f4206, 0f3FB8AA3B, %f4219;
	fma.rn.f32 	%f4221, %f4212, 0f3FB8AA3B, %f4220;
	fma.rn.f32 	%f4222, %f4206, 0f32A55E34, %f4221;
	fma.rn.f32 	%f4223, %f4218, %f4212, %f4222;
	fma.rn.f32 	%f4224, %f4216, %f4206, %f4223;
	add.rn.f32 	%f4225, %f4217, %f4224;
	mov.f32 	%f4226, 0fBF000000;
	mul.rn.f32 	%f4227, %f4225, %f4226;
	cvt.rni.f32.f32 	%f4228, %f4227;
	sub.f32 	%f4229, %f4227, %f4228;
	neg.f32 	%f4230, %f4227;
	fma.rn.f32 	%f4231, %f4225, 0fBF000000, %f4230;
	neg.f32 	%f4232, %f4217;
	add.rn.f32 	%f4233, %f4225, %f4232;
	neg.f32 	%f4234, %f4233;
	add.rn.f32 	%f4235, %f4224, %f4234;
	fma.rn.f32 	%f4236, %f4235, 0fBF000000, %f4231;
	add.f32 	%f4237, %f4229, %f4236;
	setp.gt.f32 	%p707, %f4228, 0f00000000;
	selp.b32 	%r2505, 0, -2097152000, %p707;
	setp.neu.f32 	%p708, %f237, 0f7F800000;
	setp.lt.f32 	%p709, %f4227, 0f00000000;
	selp.f32 	%f4238, 0f00000000, 0f7F800000, %p709;
	abs.f32 	%f4239, %f4227;
	setp.gt.f32 	%p710, %f4239, 0f43180000;
	cvt.rzi.s32.f32 	%r2506, %f4228;
	shl.b32 	%r2507, %r2506, 23;
	sub.s32 	%r2508, %r2507, %r2505;
	mov.b32 	%f4240, %r2508;
	add.s32 	%r2509, %r2505, 2130706432;
	mov.b32 	%f4241, %r2509;
	fma.rn.f32 	%f4242, %f4237, 0f391FCB8E, 0f3AAF85ED;
	fma.rn.f32 	%f4243, %f4242, %f4237, 0f3C1D9856;
	fma.rn.f32 	%f4244, %f4243, %f4237, 0f3D6357BB;
	fma.rn.f32 	%f4245, %f4244, %f4237, 0f3E75FDEC;
	fma.rn.f32 	%f4246, %f4245, %f4237, 0f3F317218;
	fma.rn.f32 	%f4247, %f4246, %f4237, 0f3F800000;
	mul.f32 	%f4248, %f4247, %f4241;
	mul.f32 	%f4249, %f4248, %f4240;
	selp.f32 	%f5818, %f4238, %f4249, %p710;
	@%p708 bra 	$L__BB4_218;
	add.f32 	%f4250, %f236, %f236;
	mov.b32 	%r2510, %f4250;
	and.b32  	%r2511, %r2510, 2147483647;
	xor.b32  	%r2512, %r2511, 2139095040;
	mov.b32 	%f5818, %r2512;
$L__BB4_218:
	mul.f32 	%f242, %f184, %f5818;
	mul.f32 	%f243, %f193, %f5818;
	mul.f32 	%f244, %f202, %f5818;
	mul.f32 	%f4253, %f194, %f194;
	fma.rn.f32 	%f4254, %f185, %f185, %f4253;
	fma.rn.f32 	%f245, %f203, %f203, %f4254;
	setp.leu.f32 	%p711, %f245, 0f00000000;
	mov.f32 	%f5819, 0f00000000;
	@%p711 bra 	$L__BB4_224;
	abs.f32 	%f246, %f245;
	setp.eq.f32 	%p712, %f245, 0f3F800000;
	mov.f32 	%f5819, 0f3F800000;
	@%p712 bra 	$L__BB4_224;
	setp.num.f32 	%p713, %f246, %f246;
	@%p713 bra 	$L__BB4_222;
	mov.f32 	%f4311, 0fBF000000;
	add.rn.f32 	%f5819, %f245, %f4311;
	bra.uni 	$L__BB4_224;
$L__BB4_222:
	setp.lt.f32 	%p714, %f246, 0f00800000;
	mul.f32 	%f4256, %f246, 0f4B800000;
	selp.f32 	%f4257, %f4256, %f246, %p714;
	mov.b32 	%r2513, %f4257;
	add.s32 	%r2514, %r2513, -1060439283;
	and.b32  	%r2515, %r2514, -8388608;
	sub.s32 	%r2516, %r2513, %r2515;
	mov.b32 	%f4258, %r2516;
	cvt.rn.f32.s32 	%f4259, %r2515;
	selp.f32 	%f4260, 0fC1C00000, 0f00000000, %p714;
	fma.rn.f32 	%f4261, %f4259, 0f34000000, %f4260;
	add.f32 	%f4262, %f4258, 0fBF800000;
	add.f32 	%f4263, %f4258, 0f3F800000;
	rcp.approx.ftz.f32 	%f4264, %f4263;
	add.f32 	%f4265, %f4262, %f4262;
	mul.f32 	%f4266, %f4265, %f4264;
	mul.f32 	%f4267, %f4266, %f4266;
	neg.f32 	%f4268, %f4266;
	sub.f32 	%f4269, %f4262, %f4266;
	add.f32 	%f4270, %f4269, %f4269;
	fma.rn.f32 	%f4271, %f4268, %f4262, %f4270;
	mul.rn.f32 	%f4272, %f4264, %f4271;
	fma.rn.f32 	%f4273, %f4267, 0f3A2C32E4, 0f3B52E7DB;
	fma.rn.f32 	%f4274, %f4273, %f4267, 0f3C93BB73;
	fma.rn.f32 	%f4275, %f4274, %f4267, 0f3DF6384F;
	mul.rn.f32 	%f4276, %f4275, %f4267;
	fma.rn.f32 	%f4277, %f4266, 0f3FB8AA3B, %f4261;
	mul.f32 	%f4278, %f4276, 0f40400000;
	sub.f32 	%f4279, %f4261, %f4277;
	fma.rn.f32 	%f4280, %f4266, 0f3FB8AA3B, %f4279;
	fma.rn.f32 	%f4281, %f4272, 0f3FB8AA3B, %f4280;
	fma.rn.f32 	%f4282, %f4266, 0f32A55E34, %f4281;
	fma.rn.f32 	%f4283, %f4278, %f4272, %f4282;
	fma.rn.f32 	%f4284, %f4276, %f4266, %f4283;
	add.rn.f32 	%f4285, %f4277, %f4284;
	mov.f32 	%f4286, 0fBF000000;
	mul.rn.f32 	%f4287, %f4285, %f4286;
	cvt.rni.f32.f32 	%f4288, %f4287;
	sub.f32 	%f4289, %f4287, %f4288;
	neg.f32 	%f4290, %f4287;
	fma.rn.f32 	%f4291, %f4285, 0fBF000000, %f4290;
	neg.f32 	%f4292, %f4277;
	add.rn.f32 	%f4293, %f4285, %f4292;
	neg.f32 	%f4294, %f4293;
	add.rn.f32 	%f4295, %f4284, %f4294;
	fma.rn.f32 	%f4296, %f4295, 0fBF000000, %f4291;
	add.f32 	%f4297, %f4289, %f4296;
	setp.gt.f32 	%p715, %f4288, 0f00000000;
	selp.b32 	%r2517, 0, -2097152000, %p715;
	setp.neu.f32 	%p716, %f246, 0f7F800000;
	setp.lt.f32 	%p717, %f4287, 0f00000000;
	selp.f32 	%f4298, 0f00000000, 0f7F800000, %p717;
	abs.f32 	%f4299, %f4287;
	setp.gt.f32 	%p718, %f4299, 0f43180000;
	cvt.rzi.s32.f32 	%r2518, %f4288;
	shl.b32 	%r2519, %r2518, 23;
	sub.s32 	%r2520, %r2519, %r2517;
	mov.b32 	%f4300, %r2520;
	add.s32 	%r2521, %r2517, 2130706432;
	mov.b32 	%f4301, %r2521;
	fma.rn.f32 	%f4302, %f4297, 0f391FCB8E, 0f3AAF85ED;
	fma.rn.f32 	%f4303, %f4302, %f4297, 0f3C1D9856;
	fma.rn.f32 	%f4304, %f4303, %f4297, 0f3D6357BB;
	fma.rn.f32 	%f4305, %f4304, %f4297, 0f3E75FDEC;
	fma.rn.f32 	%f4306, %f4305, %f4297, 0f3F317218;
	fma.rn.f32 	%f4307, %f4306, %f4297, 0f3F800000;
	mul.f32 	%f4308, %f4307, %f4301;
	mul.f32 	%f4309, %f4308, %f4300;
	selp.f32 	%f5819, %f4298, %f4309, %p718;
	@%p716 bra 	$L__BB4_224;
	add.f32 	%f4310, %f245, %f245;
	mov.b32 	%r2522, %f4310;
	and.b32  	%r2523, %r2522, 2147483647;
	xor.b32  	%r2524, %r2523, 2139095040;
	mov.b32 	%f5819, %r2524;
$L__BB4_224:
	mul.f32 	%f4313, %f185, %f5819;
	mul.f32 	%f4314, %f194, %f5819;
	mul.f32 	%f4315, %f203, %f5819;
	mul.f32 	%f4316, %f243, %f4315;
	mul.f32 	%f4317, %f244, %f4314;
	sub.f32 	%f251, %f4316, %f4317;
	mul.f32 	%f4318, %f244, %f4313;
	mul.f32 	%f4319, %f242, %f4315;
	sub.f32 	%f252, %f4318, %f4319;
	mul.f32 	%f4320, %f242, %f4314;
	mul.f32 	%f4321, %f243, %f4313;
	sub.f32 	%f253, %f4320, %f4321;
	mul.f32 	%f4322, %f252, %f252;
	fma.rn.f32 	%f4323, %f251, %f251, %f4322;
	fma.rn.f32 	%f254, %f253, %f253, %f4323;
	setp.leu.f32 	%p719, %f254, 0f00000000;
	mov.f32 	%f5820, 0f00000000;
	@%p719 bra 	$L__BB4_230;
	abs.f32 	%f255, %f254;
	setp.eq.f32 	%p720, %f254, 0f3F800000;
	mov.f32 	%f5820, 0f3F800000;
	@%p720 bra 	$L__BB4_230;
	setp.num.f32 	%p721, %f255, %f255;
	@%p721 bra 	$L__BB4_228;
	mov.f32 	%f4380, 0fBF000000;
	add.rn.f32 	%f5820, %f254, %f4380;
	bra.uni 	$L__BB4_230;
$L__BB4_228:
	setp.lt.f32 	%p722, %f255, 0f00800000;
	mul.f32 	%f4325, %f255, 0f4B800000;
	selp.f32 	%f4326, %f4325, %f255, %p722;
	mov.b32 	%r2525, %f4326;
	add.s32 	%r2526, %r2525, -1060439283;
	and.b32  	%r2527, %r2526, -8388608;
	sub.s32 	%r2528, %r2525, %r2527;
	mov.b32 	%f4327, %r2528;
	cvt.rn.f32.s32 	%f4328, %r2527;
	selp.f32 	%f4329, 0fC1C00000, 0f00000000, %p722;
	fma.rn.f32 	%f4330, %f4328, 0f34000000, %f4329;
	add.f32 	%f4331, %f4327, 0fBF800000;
	add.f32 	%f4332, %f4327, 0f3F800000;
	rcp.approx.ftz.f32 	%f4333, %f4332;
	add.f32 	%f4334, %f4331, %f4331;
	mul.f32 	%f4335, %f4334, %f4333;
	mul.f32 	%f4336, %f4335, %f4335;
	neg.f32 	%f4337, %f4335;
	sub.f32 	%f4338, %f4331, %f4335;
	add.f32 	%f4339, %f4338, %f4338;
	fma.rn.f32 	%f4340, %f4337, %f4331, %f4339;
	mul.rn.f32 	%f4341, %f4333, %f4340;
	fma.rn.f32 	%f4342, %f4336, 0f3A2C32E4, 0f3B52E7DB;
	fma.rn.f32 	%f4343, %f4342, %f4336, 0f3C93BB73;
	fma.rn.f32 	%f4344, %f4343, %f4336, 0f3DF6384F;
	mul.rn.f32 	%f4345, %f4344, %f4336;
	fma.rn.f32 	%f4346, %f4335, 0f3FB8AA3B, %f4330;
	mul.f32 	%f4347, %f4345, 0f40400000;
	sub.f32 	%f4348, %f4330, %f4346;
	fma.rn.f32 	%f4349, %f4335, 0f3FB8AA3B, %f4348;
	fma.rn.f32 	%f4350, %f4341, 0f3FB8AA3B, %f4349;
	fma.rn.f32 	%f4351, %f4335, 0f32A55E34, %f4350;
	fma.rn.f32 	%f4352, %f4347, %f4341, %f4351;
	fma.rn.f32 	%f4353, %f4345, %f4335, %f4352;
	add.rn.f32 	%f4354, %f4346, %f4353;
	mov.f32 	%f4355, 0fBF000000;
	mul.rn.f32 	%f4356, %f4354, %f4355;
	cvt.rni.f32.f32 	%f4357, %f4356;
	sub.f32 	%f4358, %f4356, %f4357;
	neg.f32 	%f4359, %f4356;
	fma.rn.f32 	%f4360, %f4354, 0fBF000000, %f4359;
	neg.f32 	%f4361, %f4346;
	add.rn.f32 	%f4362, %f4354, %f4361;
	neg.f32 	%f4363, %f4362;
	add.rn.f32 	%f4364, %f4353, %f4363;
	fma.rn.f32 	%f4365, %f4364, 0fBF000000, %f4360;
	add.f32 	%f4366, %f4358, %f4365;
	setp.gt.f32 	%p723, %f4357, 0f00000000;
	selp.b32 	%r2529, 0, -2097152000, %p723;
	setp.neu.f32 	%p724, %f255, 0f7F800000;
	setp.lt.f32 	%p725, %f4356, 0f00000000;
	selp.f32 	%f4367, 0f00000000, 0f7F800000, %p725;
	abs.f32 	%f4368, %f4356;
	setp.gt.f32 	%p726, %f4368, 0f43180000;
	cvt.rzi.s32.f32 	%r2530, %f4357;
	shl.b32 	%r2531, %r2530, 23;
	sub.s32 	%r2532, %r2531, %r2529;
	mov.b32 	%f4369, %r2532;
	add.s32 	%r2533, %r2529, 2130706432;
	mov.b32 	%f4370, %r2533;
	fma.rn.f32 	%f4371, %f4366, 0f391FCB8E, 0f3AAF85ED;
	fma.rn.f32 	%f4372, %f4371, %f4366, 0f3C1D9856;
	fma.rn.f32 	%f4373, %f4372, %f4366, 0f3D6357BB;
	fma.rn.f32 	%f4374, %f4373, %f4366, 0f3E75FDEC;
	fma.rn.f32 	%f4375, %f4374, %f4366, 0f3F317218;
	fma.rn.f32 	%f4376, %f4375, %f4366, 0f3F800000;
	mul.f32 	%f4377, %f4376, %f4370;
	mul.f32 	%f4378, %f4377, %f4369;
	selp.f32 	%f5820, %f4367, %f4378, %p726;
	@%p724 bra 	$L__BB4_230;
	add.f32 	%f4379, %f254, %f254;
	mov.b32 	%r2534, %f4379;
	and.b32  	%r2535, %r2534, 2147483647;
	xor.b32  	%r2536, %r2535, 2139095040;
	mov.b32 	%f5820, %r2536;
$L__BB4_230:
	mul.f32 	%f260, %f234, %f226;
	mul.f32 	%f4382, %f251, %f5820;
	mul.f32 	%f4383, %f252, %f5820;
	mul.f32 	%f4384, %f253, %f5820;
	mul.f32 	%f261, %f260, %f4382;
	mul.f32 	%f262, %f260, %f4383;
	mul.f32 	%f263, %f260, %f4384;
	mul.f32 	%f4385, %f244, %f262;
	mul.f32 	%f4386, %f243, %f263;
	sub.f32 	%f264, %f4385, %f4386;
	mul.f32 	%f4387, %f242, %f263;
	mul.f32 	%f4388, %f244, %f261;
	sub.f32 	%f265, %f4387, %f4388;
	mul.f32 	%f4389, %f243, %f261;
	mul.f32 	%f4390, %f242, %f262;
	sub.f32 	%f266, %f4389, %f4390;
	mul.f32 	%f4391, %f265, %f265;
	fma.rn.f32 	%f4392, %f264, %f264, %f4391;
	fma.rn.f32 	%f267, %f266, %f266, %f4392;
	setp.leu.f32 	%p727, %f267, 0f00000000;
	mov.f32 	%f5821, 0f00000000;
	@%p727 bra 	$L__BB4_236;
	setp.eq.f32 	%p728, %f267, 0f3F800000;
	mov.f32 	%f5821, 0f3F800000;
	@%p728 bra 	$L__BB4_236;
	abs.f32 	%f4394, %f267;
	setp.num.f32 	%p729, %f4394, %f4394;
	@%p729 bra 	$L__BB4_234;
	mov.f32 	%f4451, 0fBF000000;
	add.rn.f32 	%f5821, %f267, %f4451;
	bra.uni 	$L__BB4_236;
$L__BB4_234:
	abs.f32 	%f4395, %f267;
	setp.lt.f32 	%p730, %f4395, 0f00800000;
	mul.f32 	%f4396, %f4395, 0f4B800000;
	selp.f32 	%f4397, %f4396, %f4395, %p730;
	mov.b32 	%r2537, %f4397;
	add.s32 	%r2538, %r2537, -1060439283;
	and.b32  	%r2539, %r2538, -8388608;
	sub.s32 	%r2540, %r2537, %r2539;
	mov.b32 	%f4398, %r2540;
	cvt.rn.f32.s32 	%f4399, %r2539;
	selp.f32 	%f4400, 0fC1C00000, 0f00000000, %p730;
	fma.rn.f32 	%f4401, %f4399, 0f34000000, %f4400;
	add.f32 	%f4402, %f4398, 0fBF800000;
	add.f32 	%f4403, %f4398, 0f3F800000;
	rcp.approx.ftz.f32 	%f4404, %f4403;
	add.f32 	%f4405, %f4402, %f4402;
	mul.f32 	%f4406, %f4405, %f4404;
	mul.f32 	%f4407, %f4406, %f4406;
	neg.f32 	%f4408, %f4406;
	sub.f32 	%f4409, %f4402, %f4406;
	add.f32 	%f4410, %f4409, %f4409;
	fma.rn.f32 	%f4411, %f4408, %f4402, %f4410;
	mul.rn.f32 	%f4412, %f4404, %f4411;
	fma.rn.f32 	%f4413, %f4407, 0f3A2C32E4, 0f3B52E7DB;
	fma.rn.f32 	%f4414, %f4413, %f4407, 0f3C93BB73;
	fma.rn.f32 	%f4415, %f4414, %f4407, 0f3DF6384F;
	mul.rn.f32 	%f4416, %f4415, %f4407;
	fma.rn.f32 	%f4417, %f4406, 0f3FB8AA3B, %f4401;
	mul.f32 	%f4418, %f4416, 0f40400000;
	sub.f32 	%f4419, %f4401, %f4417;
	fma.rn.f32 	%f4420, %f4406, 0f3FB8AA3B, %f4419;
	fma.rn.f32 	%f4421, %f4412, 0f3FB8AA3B, %f4420;
	fma.rn.f32 	%f4422, %f4406, 0f32A55E34, %f4421;
	fma.rn.f32 	%f4423, %f4418, %f4412, %f4422;
	fma.rn.f32 	%f4424, %f4416, %f4406, %f4423;
	add.rn.f32 	%f4425, %f4417, %f4424;
	mov.f32 	%f4426, 0fBF000000;
	mul.rn.f32 	%f4427, %f4425, %f4426;
	cvt.rni.f32.f32 	%f4428, %f4427;
	sub.f32 	%f4429, %f4427, %f4428;
	neg.f32 	%f4430, %f4427;
	fma.rn.f32 	%f4431, %f4425, 0fBF000000, %f4430;
	neg.f32 	%f4432, %f4417;
	add.rn.f32 	%f4433, %f4425, %f4432;
	neg.f32 	%f4434, %f4433;
	add.rn.f32 	%f4435, %f4424, %f4434;
	fma.rn.f32 	%f4436, %f4435, 0fBF000000, %f4431;
	add.f32 	%f4437, %f4429, %f4436;
	setp.gt.f32 	%p731, %f4428, 0f00000000;
	selp.b32 	%r2541, 0, -2097152000, %p731;
	setp.neu.f32 	%p732, %f4395, 0f7F800000;
	setp.lt.f32 	%p733, %f4427, 0f00000000;
	selp.f32 	%f4438, 0f00000000, 0f7F800000, %p733;
	abs.f32 	%f4439, %f4427;
	setp.gt.f32 	%p734, %f4439, 0f43180000;
	cvt.rzi.s32.f32 	%r2542, %f4428;
	shl.b32 	%r2543, %r2542, 23;
	sub.s32 	%r2544, %r2543, %r2541;
	mov.b32 	%f4440, %r2544;
	add.s32 	%r2545, %r2541, 2130706432;
	mov.b32 	%f4441, %r2545;
	fma.rn.f32 	%f4442, %f4437, 0f391FCB8E, 0f3AAF85ED;
	fma.rn.f32 	%f4443, %f4442, %f4437, 0f3C1D9856;
	fma.rn.f32 	%f4444, %f4443, %f4437, 0f3D6357BB;
	fma.rn.f32 	%f4445, %f4444, %f4437, 0f3E75FDEC;
	fma.rn.f32 	%f4446, %f4445, %f4437, 0f3F317218;
	fma.rn.f32 	%f4447, %f4446, %f4437, 0f3F800000;
	mul.f32 	%f4448, %f4447, %f4441;
	mul.f32 	%f4449, %f4448, %f4440;
	selp.f32 	%f5821, %f4438, %f4449, %p734;
	@%p732 bra 	$L__BB4_236;
	add.f32 	%f4450, %f267, %f267;
	mov.b32 	%r2546, %f4450;
	and.b32  	%r2547, %r2546, 2147483647;
	xor.b32  	%r2548, %r2547, 2139095040;
	mov.b32 	%f5821, %r2548;
$L__BB4_236:
	mul.f32 	%f4452, %f260, 0f3F8CCCCD;
	setp.lt.f32 	%p735, %f5824, 0f3F800000;
	mul.f32 	%f4453, %f264, %f5821;
	mul.f32 	%f4454, %f265, %f5821;
	mul.f32 	%f4455, %f266, %f5821;
	mul.f32 	%f272, %f4452, %f4453;
	mul.f32 	%f273, %f4452, %f4454;
	mul.f32 	%f274, %f4452, %f4455;
	mul.f32 	%f275, %f235, %f242;
	mul.f32 	%f276, %f235, %f243;
	mul.f32 	%f277, %f235, %f244;
	@%p735 bra 	$L__BB4_247;
	setp.gtu.f32 	%p736, %f5824, 0f4B000000;
	@%p736 bra 	$L__BB4_244;
	mov.f32 	%f4456, 0f3F800000;
	div.approx.f32 	%f4457, %f5824, %f4456;
	cvt.rzi.f32.f32 	%f5822, %f4457;
	sub.f32 	%f279, %f5824, %f5822;
	mov.b32 	%r236, %f279;
	setp.lt.u32 	%p737, %r236, 1065353216;
	@%p737 bra 	$L__BB4_243;
	setp.lt.u32 	%p738, %r236, -2147483647;
	@%p738 bra 	$L__BB4_241;
	add.f32 	%f4461, %f5822, 0fBF800000;
	setp.lt.f32 	%p741, %f279, 0fBF800000;
	add.f32 	%f4462, %f4461, 0fBF800000;
	selp.f32 	%f5822, %f4462, %f4461, %p741;
	bra.uni 	$L__BB4_243;
$L__BB4_241:
	add.f32 	%f5822, %f5822, 0f3F800000;
	setp.ltu.f32 	%p739, %f279, 0f40000000;
	@%p739 bra 	$L__BB4_243;
	add.f32 	%f4458, %f5822, 0f3F800000;
	add.f32 	%f4459, %f279, 0fC0400000;
	setp.ge.f32 	%p740, %f4459, 0f00000000;
	add.f32 	%f4460, %f4458, 0f3F800000;
	selp.f32 	%f5822, %f4460, %f4458, %p740;
$L__BB4_243:
	sub.f32 	%f5824, %f5824, %f5822;
	bra.uni 	$L__BB4_247;
$L__BB4_244:
	mov.b32 	%r237, %f5824;
	and.b32  	%r2549, %r237, 8388607;
	or.b32  	%r3373, %r2549, 1065353216;
	mov.b32 	%f5823, %r3373;
	and.b32  	%r2550, %r237, -8388608;
	add.s32 	%r3374, %r2550, -1065353216;
	setp.eq.s32 	%p742, %r3374, 0;
	@%p742 bra 	$L__BB4_246;
$L__BB4_245:
	min.u32 	%r2551, %r3374, 192937984;
	add.s32 	%r2552, %r3373, %r2551;
	mov.b32 	%f4463, %r2552;
	sub.f32 	%f4464, %f4463, %f4463;
	add.f32 	%f4465, %f4464, %f4463;
	sub.f32 	%f4466, %f4463, %f4465;
	mov.f32 	%f4467, 0f3F800000;
	fma.rz.f32 	%f4468, %f4466, %f4467, %f4465;
	cvt.rzi.f32.f32 	%f4469, %f4468;
	sub.f32 	%f5823, %f4463, %f4469;
	sub.s32 	%r3374, %r3374, %r2551;
	mov.b32 	%r3373, %f5823;
	setp.ne.s32 	%p743, %r3374, 0;
	setp.ne.s32 	%p744, %r3373, 0;
	and.pred  	%p745, %p743, %p744;
	@%p745 bra 	$L__BB4_245;
$L__BB4_246:
	setp.gt.u32 	%p746, %r237, 2139095039;
	selp.f32 	%f4471, 0f7FFFFFFF, 0f4B000000, %p746;
	mul.f32 	%f4472, %f5823, 0f34000000;
	mul.f32 	%f5824, %f4471, %f4472;
$L__BB4_247:
	abs.f32 	%f4473, %f5824;
	setp.nan.f32 	%p747, %f4473, %f4473;
	copysign.f32 	%f4474, %f120, %f5824;
	selp.f32 	%f4475, %f5824, %f4474, %p747;
	setp.lt.f32 	%p748, %f4475, 0f00000000;
	add.f32 	%f4476, %f4475, 0f3F800000;
	selp.f32 	%f290, %f4476, %f4475, %p748;
	mul.f32 	%f291, %f290, 0f41490FDA;
	mul.f32 	%f4477, %f291, 0f3F22F983;
	cvt.rni.s32.f32 	%r3382, %f4477;
	cvt.rn.f32.s32 	%f4478, %r3382;
	fma.rn.f32 	%f4479, %f4478, 0fBFC90FDA, %f291;
	fma.rn.f32 	%f4480, %f4478, 0fB3A22168, %f4479;
	fma.rn.f32 	%f5826, %f4478, 0fA7C234C5, %f4480;
	abs.f32 	%f293, %f291;
	setp.ltu.f32 	%p749, %f293, 0f47CE4780;
	mov.u32 	%r3378, %r3382;
	mov.f32 	%f5825, %f5826;
	@%p749 bra 	$L__BB4_255;
	setp.neu.f32 	%p750, %f293, 0f7F800000;
	@%p750 bra 	$L__BB4_250;
	mov.f32 	%f4483, 0f00000000;
	mul.rn.f32 	%f5825, %f291, %f4483;
	mov.b32 	%r3378, 0;
	bra.uni 	$L__BB4_255;
$L__BB4_250:
	mov.b64 	%rd1261, 0;
	mov.b32 	%r3375, 0;
	mov.u64 	%rd1259, __cudart_i2opi_f;
	mov.b32 	%r2555, %f291;
	shl.b32 	%r2556, %r2555, 8;
	or.b32  	%r2557, %r2556, -2147483648;
	mov.u64 	%rd1260, %rd1;
$L__BB4_251:
	.pragma "nounroll";
	ld.global.nc.u32 	%r2554, [%rd1259];
	mad.wide.u32 	%rd974, %r2554, %r2557, %rd1261;
	shr.u64 	%rd1261, %rd974, 32;
	st.local.u32 	[%rd1260], %rd974;
	add.s32 	%r3375, %r3375, 1;
	add.s64 	%rd1260, %rd1260, 4;
	add.s64 	%rd1259, %rd1259, 4;
	setp.ne.s32 	%p751, %r3375, 6;
	@%p751 bra 	$L__BB4_251;
	mov.b32 	%r2558, %f291;
	shr.u32 	%r2559, %r2558, 23;
	st.local.u32 	[%rd1+24], %rd1261;
	and.b32  	%r247, %r2559, 31;
	and.b32  	%r2560, %r2559, 224;
	add.s32 	%r2561, %r2560, -128;
	shr.u32 	%r2562, %r2561, 5;
	mul.wide.u32 	%rd975, %r2562, 4;
	sub.s64 	%rd127, %rd1, %rd975;
	ld.local.u32 	%r3376, [%rd127+24];
	ld.local.u32 	%r3377, [%rd127+20];
	setp.eq.s32 	%p752, %r247, 0;
	@%p752 bra 	$L__BB4_254;
	shf.l.wrap.b32 	%r3376, %r3377, %r3376, %r247;
	ld.local.u32 	%r2563, [%rd127+16];
	shf.l.wrap.b32 	%r3377, %r2563, %r3377, %r247;
$L__BB4_254:
	shr.u32 	%r2564, %r3376, 30;
	shf.l.wrap.b32 	%r2565, %r3377, %r3376, 2;
	shl.b32 	%r2566, %r3377, 2;
	shr.u32 	%r2567, %r2565, 31;
	add.s32 	%r2568, %r2567, %r2564;
	neg.s32 	%r2569, %r2568;
	mov.b32 	%r2570, %f291;
	setp.lt.s32 	%p753, %r2570, 0;
	selp.b32 	%r3378, %r2569, %r2568, %p753;
	xor.b32  	%r2571, %r2565, %r2570;
	shr.s32 	%r2572, %r2565, 31;
	xor.b32  	%r2573, %r2572, %r2565;
	xor.b32  	%r2574, %r2572, %r2566;
	cvt.u64.u32 	%rd976, %r2573;
	shl.b64 	%rd977, %rd976, 32;
	cvt.u64.u32 	%rd978, %r2574;
	or.b64  	%rd979, %rd977, %rd978;
	cvt.rn.f64.s64 	%fd115, %rd979;
	mul.f64 	%fd116, %fd115, 0d3BF921FB54442D19;
	cvt.rn.f32.f64 	%f4481, %fd116;
	neg.f32 	%f4482, %f4481;
	setp.lt.s32 	%p754, %r2571, 0;
	selp.f32 	%f5825, %f4482, %f4481, %p754;
$L__BB4_255:
	add.s32 	%r2576, %r3378, 1;
	mul.rn.f32 	%f4484, %f5825, %f5825;
	and.b32  	%r2577, %r3378, 1;
	setp.eq.b32 	%p756, %r2577, 1;
	selp.f32 	%f4485, %f5825, 0f3F800000, %p756;
	fma.rn.f32 	%f4486, %f4484, %f4485, 0f00000000;
	fma.rn.f32 	%f4487, %f4484, 0f37CBAC00, 0fBAB607ED;
	selp.f32 	%f4488, 0fB94D4153, %f4487, %p756;
	selp.f32 	%f4489, 0f3C0885E4, 0f3D2AAABB, %p756;
	fma.rn.f32 	%f4490, %f4488, %f4484, %f4489;
	selp.f32 	%f4491, 0fBE2AAAA8, 0fBEFFFFFF, %p756;
	fma.rn.f32 	%f4492, %f4490, %f4484, %f4491;
	fma.rn.f32 	%f4493, %f4492, %f4486, %f4485;
	and.b32  	%r2578, %r2576, 2;
	setp.eq.s32 	%p757, %r2578, 0;
	mov.f32 	%f4494, 0f00000000;
	sub.f32 	%f4495, %f4494, %f4493;
	selp.f32 	%f4496, %f4493, %f4495, %p757;
	mov.f32 	%f4497, 0f3F800000;
	sub.f32 	%f4498, %f4497, %f4496;
	setp.gt.f32 	%p758, %f290, 0f3E800000;
	setp.lt.f32 	%p759, %f290, 0f3F400000;
	mov.f32 	%f4499, 0f40800000;
	sub.f32 	%f4500, %f4499, %f4498;
	selp.f32 	%f4501, %f4500, %f4498, %p759;
	selp.f32 	%f4502, %f4501, %f4498, %p758;
	mul.f32 	%f297, %f4502, 0f3F19999A;
	mul.f32 	%f4503, %f297, %f297;
	mul.f32 	%f4504, %f142, %f4503;
	fma.rn.f32 	%f298, %f275, %f4504, %f261;
	fma.rn.f32 	%f299, %f276, %f4504, %f262;
	fma.rn.f32 	%f300, %f277, %f4504, %f263;
	@%p749 bra 	$L__BB4_263;
	setp.neu.f32 	%p760, %f293, 0f7F800000;
	@%p760 bra 	$L__BB4_258;
	mov.f32 	%f4507, 0f00000000;
	mul.rn.f32 	%f5826, %f291, %f4507;
	mov.b32 	%r3382, 0;
	bra.uni 	$L__BB4_263;
$L__BB4_258:
	mov.b32 	%r256, %f291;
	shl.b32 	%r2580, %r256, 8;
	or.b32  	%r257, %r2580, -2147483648;
	mov.b64 	%rd1264, 0;
	mov.b32 	%r3379, 0;
	mov.u64 	%rd1262, __cudart_i2opi_f;
	mov.u64 	%rd1263, %rd1;
$L__BB4_259:
	.pragma "nounroll";
	ld.global.nc.u32 	%r2581, [%rd1262];
	mad.wide.u32 	%rd982, %r2581, %r257, %rd1264;
	shr.u64 	%rd1264, %rd982, 32;
	st.local.u32 	[%rd1263], %rd982;
	add.s32 	%r3379, %r3379, 1;
	add.s64 	%rd1263, %rd1263, 4;
	add.s64 	%rd1262, %rd1262, 4;
	setp.ne.s32 	%p761, %r3379, 6;
	@%p761 bra 	$L__BB4_259;
	shr.u32 	%r2582, %r256, 23;
	st.local.u32 	[%rd1+24], %rd1264;
	and.b32  	%r260, %r2582, 31;
	and.b32  	%r2583, %r2582, 224;
	add.s32 	%r2584, %r2583, -128;
	shr.u32 	%r2585, %r2584, 5;
	mul.wide.u32 	%rd983, %r2585, 4;
	sub.s64 	%rd134, %rd1, %rd983;
	ld.local.u32 	%r3380, [%rd134+24];
	ld.local.u32 	%r3381, [%rd134+20];
	setp.eq.s32 	%p762, %r260, 0;
	@%p762 bra 	$L__BB4_262;
	shf.l.wrap.b32 	%r3380, %r3381, %r3380, %r260;
	ld.local.u32 	%r2586, [%rd134+16];
	shf.l.wrap.b32 	%r3381, %r2586, %r3381, %r260;
$L__BB4_262:
	shr.u32 	%r2587, %r3380, 30;
	shf.l.wrap.b32 	%r2588, %r3381, %r3380, 2;
	shl.b32 	%r2589, %r3381, 2;
	shr.u32 	%r2590, %r2588, 31;
	add.s32 	%r2591, %r2590, %r2587;
	neg.s32 	%r2592, %r2591;
	setp.lt.s32 	%p763, %r256, 0;
	selp.b32 	%r3382, %r2592, %r2591, %p763;
	xor.b32  	%r2593, %r2588, %r256;
	shr.s32 	%r2594, %r2588, 31;
	xor.b32  	%r2595, %r2594, %r2588;
	xor.b32  	%r2596, %r2594, %r2589;
	cvt.u64.u32 	%rd984, %r2595;
	shl.b64 	%rd985, %rd984, 32;
	cvt.u64.u32 	%rd986, %r2596;
	or.b64  	%rd987, %rd985, %rd986;
	cvt.rn.f64.s64 	%fd117, %rd987;
	mul.f64 	%fd118, %fd117, 0d3BF921FB54442D19;
	cvt.rn.f32.f64 	%f4505, %fd118;
	neg.f32 	%f4506, %f4505;
	setp.lt.s32 	%p764, %r2593, 0;
	selp.f32 	%f5826, %f4506, %f4505, %p764;
$L__BB4_263:
	mul.rn.f32 	%f4508, %f5826, %f5826;
	and.b32  	%r2598, %r3382, 1;
	setp.eq.b32 	%p765, %r2598, 1;
	selp.f32 	%f4509, 0f3F800000, %f5826, %p765;
	fma.rn.f32 	%f4510, %f4508, %f4509, 0f00000000;
	fma.rn.f32 	%f4511, %f4508, 0f37CBAC00, 0fBAB607ED;
	selp.f32 	%f4512, %f4511, 0fB94D4153, %p765;
	selp.f32 	%f4513, 0f3D2AAABB, 0f3C0885E4, %p765;
	fma.rn.f32 	%f4514, %f4512, %f4508, %f4513;
	selp.f32 	%f4515, 0fBEFFFFFF, 0fBE2AAAA8, %p765;
	fma.rn.f32 	%f4516, %f4514, %f4508, %f4515;
	fma.rn.f32 	%f4517, %f4516, %f4510, %f4509;
	and.b32  	%r2599, %r3382, 2;
	setp.eq.s32 	%p766, %r2599, 0;
	mov.f32 	%f4518, 0f00000000;
	sub.f32 	%f4519, %f4518, %f4517;
	selp.f32 	%f4520, %f4517, %f4519, %p766;
	mul.f32 	%f304, %f272, %f4520;
	mul.f32 	%f305, %f273, %f4520;
	mul.f32 	%f306, %f274, %f4520;
	mul.f32 	%f307, %f290, 0f40C90FDA;
	mul.f32 	%f4521, %f307, 0f3F22F983;
	cvt.rni.s32.f32 	%r3386, %f4521;
	cvt.rn.f32.s32 	%f4522, %r3386;
	fma.rn.f32 	%f4523, %f4522, 0fBFC90FDA, %f307;
	fma.rn.f32 	%f4524, %f4522, 0fB3A22168, %f4523;
	fma.rn.f32 	%f5827, %f4522, 0fA7C234C5, %f4524;
	abs.f32 	%f309, %f307;
	setp.ltu.f32 	%p767, %f309, 0f47CE4780;
	@%p767 bra 	$L__BB4_271;
	setp.neu.f32 	%p768, %f309, 0f7F800000;
	@%p768 bra 	$L__BB4_266;
	mov.f32 	%f4527, 0f00000000;
	mul.rn.f32 	%f5827, %f307, %f4527;
	mov.b32 	%r3386, 0;
	bra.uni 	$L__BB4_271;
$L__BB4_266:
	mov.b32 	%r270, %f307;
	shl.b32 	%r2601, %r270, 8;
	or.b32  	%r271, %r2601, -2147483648;
	mov.b64 	%rd1267, 0;
	mov.b32 	%r3383, 0;
	mov.u64 	%rd1265, __cudart_i2opi_f;
	mov.u64 	%rd1266, %rd1;
$L__BB4_267:
	.pragma "nounroll";
	ld.global.nc.u32 	%r2602, [%rd1265];
	mad.wide.u32 	%rd990, %r2602, %r271, %rd1267;
	shr.u64 	%rd1267, %rd990, 32;
	st.local.u32 	[%rd1266], %rd990;
	add.s32 	%r3383, %r3383, 1;
	add.s64 	%rd1266, %rd1266, 4;
	add.s64 	%rd1265, %rd1265, 4;
	setp.ne.s32 	%p769, %r3383, 6;
	@%p769 bra 	$L__BB4_267;
	shr.u32 	%r2603, %r270, 23;
	st.local.u32 	[%rd1+24], %rd1267;
	and.b32  	%r274, %r2603, 31;
	and.b32  	%r2604, %r2603, 224;
	add.s32 	%r2605, %r2604, -128;
	shr.u32 	%r2606, %r2605, 5;
	mul.wide.u32 	%rd991, %r2606, 4;
	sub.s64 	%rd141, %rd1, %rd991;
	ld.local.u32 	%r3384, [%rd141+24];
	ld.local.u32 	%r3385, [%rd141+20];
	setp.eq.s32 	%p770, %r274, 0;
	@%p770 bra 	$L__BB4_270;
	shf.l.wrap.b32 	%r3384, %r3385, %r3384, %r274;
	ld.local.u32 	%r2607, [%rd141+16];
	shf.l.wrap.b32 	%r3385, %r2607, %r3385, %r274;
$L__BB4_270:
	shr.u32 	%r2608, %r3384, 30;
	shf.l.wrap.b32 	%r2609, %r3385, %r3384, 2;
	shl.b32 	%r2610, %r3385, 2;
	shr.u32 	%r2611, %r2609, 31;
	add.s32 	%r2612, %r2611, %r2608;
	neg.s32 	%r2613, %r2612;
	setp.lt.s32 	%p771, %r270, 0;
	selp.b32 	%r3386, %r2613, %r2612, %p771;
	xor.b32  	%r2614, %r2609, %r270;
	shr.s32 	%r2615, %r2609, 31;
	xor.b32  	%r2616, %r2615, %r2609;
	xor.b32  	%r2617, %r2615, %r2610;
	cvt.u64.u32 	%rd992, %r2616;
	shl.b64 	%rd993, %rd992, 32;
	cvt.u64.u32 	%rd994, %r2617;
	or.b64  	%rd995, %rd993, %rd994;
	cvt.rn.f64.s64 	%fd119, %rd995;
	mul.f64 	%fd120, %fd119, 0d3BF921FB54442D19;
	cvt.rn.f32.f64 	%f4525, %fd120;
	neg.f32 	%f4526, %f4525;
	setp.lt.s32 	%p772, %r2614, 0;
	selp.f32 	%f5827, %f4526, %f4525, %p772;
$L__BB4_271:
	mul.f32 	%f4528, %f226, %f226;
	add.f32 	%f4529, %f226, %f226;
	sub.f32 	%f4530, %f4529, %f4528;
	setp.ltu.f32 	%p773, %f163, 0f47CE4780;
	add.s32 	%r2619, %r3386, 1;
	mul.rn.f32 	%f4531, %f5827, %f5827;
	and.b32  	%r2620, %r3386, 1;
	setp.eq.b32 	%p774, %r2620, 1;
	selp.f32 	%f4532, %f5827, 0f3F800000, %p774;
	fma.rn.f32 	%f4533, %f4531, %f4532, 0f00000000;
	fma.rn.f32 	%f4534, %f4531, 0f37CBAC00, 0fBAB607ED;
	selp.f32 	%f4535, 0fB94D4153, %f4534, %p774;
	selp.f32 	%f4536, 0f3C0885E4, 0f3D2AAABB, %p774;
	fma.rn.f32 	%f4537, %f4535, %f4531, %f4536;
	selp.f32 	%f4538, 0fBE2AAAA8, 0fBEFFFFFF, %p774;
	fma.rn.f32 	%f4539, %f4537, %f4531, %f4538;
	fma.rn.f32 	%f4540, %f4539, %f4533, %f4532;
	and.b32  	%r2621, %r2619, 2;
	setp.eq.s32 	%p775, %r2621, 0;
	mov.f32 	%f4541, 0f00000000;
	sub.f32 	%f4542, %f4541, %f4540;
	selp.f32 	%f4543, %f4540, %f4542, %p775;
	add.f32 	%f4544, %f4543, %f4543;
	mov.f32 	%f4545, 0f40000000;
	sub.f32 	%f4546, %f4545, %f4544;
	mov.f32 	%f4547, 0f3F800000;
	sub.f32 	%f4548, %f4547, %f4530;
	mul.f32 	%f4549, %f4548, %f4546;
	fma.rn.f32 	%f4550, %f4530, %f297, %f4549;
	fma.rn.f32 	%f4551, %f298, %f4550, %f304;
	fma.rn.f32 	%f4552, %f299, %f4550, %f305;
	fma.rn.f32 	%f4553, %f300, %f4550, %f306;
	fma.rn.f32 	%f313, %f8, %f180, %f4551;
	fma.rn.f32 	%f314, %f9, %f189, %f4552;
	add.f32 	%f315, %f198, %f4553;
	mov.u32 	%r3390, %r3394;
	mov.f32 	%f5828, %f5829;
	@%p773 bra 	$L__BB4_279;
	setp.neu.f32 	%p776, %f163, 0f7F800000;
	@%p776 bra 	$L__BB4_274;
	mov.f32 	%f4556, 0f00000000;
	mul.rn.f32 	%f5828, %f161, %f4556;
	mov.b32 	%r3390, 0;
	bra.uni 	$L__BB4_279;
$L__BB4_274:
	mov.b32 	%r283, %f161;
	shl.b32 	%r2623, %r283, 8;
	or.b32  	%r284, %r2623, -2147483648;
	mov.b64 	%rd1270, 0;
	mov.b32 	%r3387, 0;
	mov.u64 	%rd1268, __cudart_i2opi_f;
	mov.u64 	%rd1269, %rd1;
$L__BB4_275:
	.pragma "nounroll";
	ld.global.nc.u32 	%r2624, [%rd1268];
	mad.wide.u32 	%rd998, %r2624, %r284, %rd1270;
	shr.u64 	%rd1270, %rd998, 32;
	st.local.u32 	[%rd1269], %rd998;
	add.s32 	%r3387, %r3387, 1;
	add.s64 	%rd1269, %rd1269, 4;
	add.s64 	%rd1268, %rd1268, 4;
	setp.ne.s32 	%p777, %r3387, 6;
	@%p777 bra 	$L__BB4_275;
	shr.u32 	%r2625, %r283, 23;
	st.local.u32 	[%rd1+24], %rd1270;
	and.b32  	%r287, %r2625, 31;
	and.b32  	%r2626, %r2625, 224;
	add.s32 	%r2627, %r2626, -128;
	shr.u32 	%r2628, %r2627, 5;
	mul.wide.u32 	%rd999, %r2628, 4;
	sub.s64 	%rd148, %rd1, %rd999;
	ld.local.u32 	%r3388, [%rd148+24];
	ld.local.u32 	%r3389, [%rd148+20];
	setp.eq.s32 	%p778, %r287, 0;
	@%p778 bra 	$L__BB4_278;
	shf.l.wrap.b32 	%r3388, %r3389, %r3388, %r287;
	ld.local.u32 	%r2629, [%rd148+16];
	shf.l.wrap.b32 	%r3389, %r2629, %r3389, %r287;
$L__BB4_278:
	shr.u32 	%r2630, %r3388, 30;
	shf.l.wrap.b32 	%r2631, %r3389, %r3388, 2;
	shl.b32 	%r2632, %r3389, 2;
	shr.u32 	%r2633, %r2631, 31;
	add.s32 	%r2634, %r2633, %r2630;
	neg.s32 	%r2635, %r2634;
	setp.lt.s32 	%p779, %r283, 0;
	selp.b32 	%r3390, %r2635, %r2634, %p779;
	xor.b32  	%r2636, %r2631, %r283;
	shr.s32 	%r2637, %r2631, 31;
	xor.b32  	%r2638, %r2637, %r2631;
	xor.b32  	%r2639, %r2637, %r2632;
	cvt.u64.u32 	%rd1000, %r2638;
	shl.b64 	%rd1001, %rd1000, 32;
	cvt.u64.u32 	%rd1002, %r2639;
	or.b64  	%rd1003, %rd1001, %rd1002;
	cvt.rn.f64.s64 	%fd121, %rd1003;
	mul.f64 	%fd122, %fd121, 0d3BF921FB54442D19;
	cvt.rn.f32.f64 	%f4554, %fd122;
	neg.f32 	%f4555, %f4554;
	setp.lt.s32 	%p780, %r2636, 0;
	selp.f32 	%f5828, %f4555, %f4554, %p780;
$L__BB4_279:
	add.s32 	%r2641, %r3390, 1;
	mul.rn.f32 	%f4557, %f5828, %f5828;
	and.b32  	%r2642, %r3390, 1;
	setp.eq.b32 	%p782, %r2642, 1;
	selp.f32 	%f4558, %f5828, 0f3F800000, %p782;
	fma.rn.f32 	%f4559, %f4557, %f4558, 0f00000000;
	fma.rn.f32 	%f4560, %f4557, 0f37CBAC00, 0fBAB607ED;
	selp.f32 	%f4561, 0fB94D4153, %f4560, %p782;
	selp.f32 	%f4562, 0f3C0885E4, 0f3D2AAABB, %p782;
	fma.rn.f32 	%f4563, %f4561, %f4557, %f4562;
	selp.f32 	%f4564, 0fBE2AAAA8, 0fBEFFFFFF, %p782;
	fma.rn.f32 	%f4565, %f4563, %f4557, %f4564;
	fma.rn.f32 	%f4566, %f4565, %f4559, %f4558;
	and.b32  	%r2643, %r2641, 2;
	setp.eq.s32 	%p783, %r2643, 0;
	mov.f32 	%f4567, 0f00000000;
	sub.f32 	%f4568, %f4567, %f4566;
	selp.f32 	%f319, %f4566, %f4568, %p783;
	@%p773 bra 	$L__BB4_287;
	setp.neu.f32 	%p784, %f163, 0f7F800000;
	@%p784 bra 	$L__BB4_282;
	mov.f32 	%f4571, 0f00000000;
	mul.rn.f32 	%f5829, %f161, %f4571;
	mov.b32 	%r3394, 0;
	bra.uni 	$L__BB4_287;
$L__BB4_282:
	mov.b32 	%r296, %f161;
	shl.b32 	%r2645, %r296, 8;
	or.b32  	%r297, %r2645, -2147483648;
	mov.b64 	%rd1273, 0;
	mov.b32 	%r3391, 0;
	mov.u64 	%rd1271, __cudart_i2opi_f;
	mov.u64 	%rd1272, %rd1;
$L__BB4_283:
	.pragma "nounroll";
	ld.global.nc.u32 	%r2646, [%rd1271];
	mad.wide.u32 	%rd1006, %r2646, %r297, %rd1273;
	shr.u64 	%rd1273, %rd1006, 32;
	st.local.u32 	[%rd1272], %rd1006;
	add.s32 	%r3391, %r3391, 1;
	add.s64 	%rd1272, %rd1272, 4;
	add.s64 	%rd1271, %rd1271, 4;
	setp.ne.s32 	%p785, %r3391, 6;
	@%p785 bra 	$L__BB4_283;
	shr.u32 	%r2647, %r296, 23;
	st.local.u32 	[%rd1+24], %rd1273;
	and.b32  	%r300, %r2647, 31;
	and.b32  	%r2648, %r2647, 224;
	add.s32 	%r2649, %r2648, -128;
	shr.u32 	%r2650, %r2649, 5;
	mul.wide.u32 	%rd1007, %r2650, 4;
	sub.s64 	%rd155, %rd1, %rd1007;
	ld.local.u32 	%r3392, [%rd155+24];
	ld.local.u32 	%r3393, [%rd155+20];
	setp.eq.s32 	%p786, %r300, 0;
	@%p786 bra 	$L__BB4_286;
	shf.l.wrap.b32 	%r3392, %r3393, %r3392, %r300;
	ld.local.u32 	%r2651, [%rd155+16];
	shf.l.wrap.b32 	%r3393, %r2651, %r3393, %r300;
$L__BB4_286:
	shr.u32 	%r2652, %r3392, 30;
	shf.l.wrap.b32 	%r2653, %r3393, %r3392, 2;
	shl.b32 	%r2654, %r3393, 2;
	shr.u32 	%r2655, %r2653, 31;
	add.s32 	%r2656, %r2655, %r2652;
	neg.s32 	%r2657, %r2656;
	setp.lt.s32 	%p787, %r296, 0;
	selp.b32 	%r3394, %r2657, %r2656, %p787;
	xor.b32  	%r2658, %r2653, %r296;
	shr.s32 	%r2659, %r2653, 31;
	xor.b32  	%r2660, %r2659, %r2653;
	xor.b32  	%r2661, %r2659, %r2654;
	cvt.u64.u32 	%rd1008, %r2660;
	shl.b64 	%rd1009, %rd1008, 32;
	cvt.u64.u32 	%rd1010, %r2661;
	or.b64  	%rd1011, %rd1009, %rd1010;
	cvt.rn.f64.s64 	%fd123, %rd1011;
	mul.f64 	%fd124, %fd123, 0d3BF921FB54442D19;
	cvt.rn.f32.f64 	%f4569, %fd124;
	neg.f32 	%f4570, %f4569;
	setp.lt.s32 	%p788, %r2658, 0;
	selp.f32 	%f5829, %f4570, %f4569, %p788;
$L__BB4_287:
	setp.ltu.f32 	%p789, %f15, 0f47CE4780;
	mul.rn.f32 	%f4572, %f5829, %f5829;
	and.b32  	%r2663, %r3394, 1;
	setp.eq.b32 	%p790, %r2663, 1;
	selp.f32 	%f4573, 0f3F800000, %f5829, %p790;
	fma.rn.f32 	%f4574, %f4572, %f4573, 0f00000000;
	fma.rn.f32 	%f4575, %f4572, 0f37CBAC00, 0fBAB607ED;
	selp.f32 	%f4576, %f4575, 0fB94D4153, %p790;
	selp.f32 	%f4577, 0f3D2AAABB, 0f3C0885E4, %p790;
	fma.rn.f32 	%f4578, %f4576, %f4572, %f4577;
	selp.f32 	%f4579, 0fBEFFFFFF, 0fBE2AAAA8, %p790;
	fma.rn.f32 	%f4580, %f4578, %f4572, %f4579;
	fma.rn.f32 	%f4581, %f4580, %f4574, %f4573;
	and.b32  	%r2664, %r3394, 2;
	setp.eq.s32 	%p791, %r2664, 0;
	mov.f32 	%f4582, 0f00000000;
	sub.f32 	%f4583, %f4582, %f4581;
	selp.f32 	%f4584, %f4581, %f4583, %p791;
	mul.f32 	%f4585, %f4584, 0f00000000;
	mul.f32 	%f4586, %f313, %f4585;
	fma.rn.f32 	%f4587, %f319, 0f00000000, %f4586;
	mul.f32 	%f4588, %f314, %f4585;
	add.f32 	%f4589, %f4588, %f4587;
	fma.rn.f32 	%f4590, %f315, %f4584, %f4589;
	mul.f32 	%f4591, %f4585, 0f80000000;
	fma.rn.f32 	%f4592, %f313, %f319, %f4591;
	mul.f32 	%f4593, %f315, %f4585;
	sub.f32 	%f4594, %f4592, %f4593;
	fma.rn.f32 	%f4595, %f314, %f4584, %f4594;
	fma.rn.f32 	%f4596, %f314, %f319, %f4593;
	fma.rn.f32 	%f4597, %f4585, 0f80000000, %f4596;
	mul.f32 	%f4598, %f313, %f4584;
	sub.f32 	%f4599, %f4597, %f4598;
	mul.f32 	%f4600, %f315, %f319;
	sub.f32 	%f4601, %f4600, %f4588;
	fma.rn.f32 	%f4602, %f313, %f4585, %f4601;
	sub.f32 	%f4603, %f4602, %f4585;
	mul.f32 	%f4604, %f4585, %f4590;
	fma.rn.f32 	%f4605, %f319, %f4595, %f4604;
	fma.rn.f32 	%f4606, %f4584, %f4599, %f4605;
	mul.f32 	%f4607, %f4585, %f4603;
	sub.f32 	%f5960, %f4606, %f4607;
	mul.f32 	%f4608, %f4584, %f4595;
	sub.f32 	%f4609, %f4604, %f4608;
	fma.rn.f32 	%f4610, %f319, %f4599, %f4609;
	add.f32 	%f5961, %f4607, %f4610;
	mul.f32 	%f4611, %f4585, %f4595;
	fma.rn.f32 	%f4612, %f4584, %f4590, %f4611;
	mul.f32 	%f4613, %f4585, %f4599;
	sub.f32 	%f4614, %f4612, %f4613;
	fma.rn.f32 	%f5962, %f319, %f4603, %f4614;
	add.f32 	%f326, %f1, %f3;
	mov.u32 	%r3398, %r3418;
	mov.f32 	%f5830, %f5835;
	@%p789 bra 	$L__BB4_295;
	setp.neu.f32 	%p792, %f15, 0f7F800000;
	@%p792 bra 	$L__BB4_290;
	mov.f32 	%f4617, 0f00000000;
	mul.rn.f32 	%f5830, %f7, %f4617;
	mov.b32 	%r3398, 0;
	bra.uni 	$L__BB4_295;
$L__BB4_290:
	mov.b32 	%r309, %f7;
	shl.b32 	%r2666, %r309, 8;
	or.b32  	%r310, %r2666, -2147483648;
	mov.b64 	%rd1276, 0;
	mov.b32 	%r3395, 0;
	mov.u64 	%rd1274, __cudart_i2opi_f;
	mov.u64 	%rd1275, %rd1;
$L__BB4_291:
	.pragma "nounroll";
	ld.global.nc.u32 	%r2667, [%rd1274];
	mad.wide.u32 	%rd1014, %r2667, %r310, %rd1276;
	shr.u64 	%rd1276, %rd1014, 32;
	st.local.u32 	[%rd1275], %rd1014;
	add.s32 	%r3395, %r3395, 1;
	add.s64 	%rd1275, %rd1275, 4;
	add.s64 	%rd1274, %rd1274, 4;
	setp.ne.s32 	%p793, %r3395, 6;
	@%p793 bra 	$L__BB4_291;
	shr.u32 	%r2668, %r309, 23;
	st.local.u32 	[%rd1+24], %rd1276;
	and.b32  	%r313, %r2668, 31;
	and.b32  	%r2669, %r2668, 224;
	add.s32 	%r2670, %r2669, -128;
	shr.u32 	%r2671, %r2670, 5;
	mul.wide.u32 	%rd1015, %r2671, 4;
	sub.s64 	%rd162, %rd1, %rd1015;
	ld.local.u32 	%r3396, [%rd162+24];
	ld.local.u32 	%r3397, [%rd162+20];
	setp.eq.s32 	%p794, %r313, 0;
	@%p794 bra 	$L__BB4_294;
	shf.l.wrap.b32 	%r3396, %r3397, %r3396, %r313;
	ld.local.u32 	%r2672, [%rd162+16];
	shf.l.wrap.b32 	%r3397, %r2672, %r3397, %r313;
$L__BB4_294:
	shr.u32 	%r2673, %r3396, 30;
	shf.l.wrap.b32 	%r2674, %r3397, %r3396, 2;
	shl.b32 	%r2675, %r3397, 2;
	shr.u32 	%r2676, %r2674, 31;
	add.s32 	%r2677, %r2676, %r2673;
	neg.s32 	%r2678, %r2677;
	setp.lt.s32 	%p795, %r309, 0;
	selp.b32 	%r3398, %r2678, %r2677, %p795;
	xor.b32  	%r2679, %r2674, %r309;
	shr.s32 	%r2680, %r2674, 31;
	xor.b32  	%r2681, %r2680, %r2674;
	xor.b32  	%r2682, %r2680, %r2675;
	cvt.u64.u32 	%rd1016, %r2681;
	shl.b64 	%rd1017, %rd1016, 32;
	cvt.u64.u32 	%rd1018, %r2682;
	or.b64  	%rd1019, %rd1017, %rd1018;
	cvt.rn.f64.s64 	%fd125, %rd1019;
	mul.f64 	%fd126, %fd125, 0d3BF921FB54442D19;
	cvt.rn.f32.f64 	%f4615, %fd126;
	neg.f32 	%f4616, %f4615;
	setp.lt.s32 	%p796, %r2679, 0;
	selp.f32 	%f5830, %f4616, %f4615, %p796;
$L__BB4_295:
	setp.ltu.f32 	%p797, %f15, 0f47CE4780;
	mul.rn.f32 	%f4618, %f5830, %f5830;
	and.b32  	%r2684, %r3398, 1;
	setp.eq.b32 	%p798, %r2684, 1;
	selp.f32 	%f4619, 0f3F800000, %f5830, %p798;
	fma.rn.f32 	%f4620, %f4618, %f4619, 0f00000000;
	fma.rn.f32 	%f4621, %f4618, 0f37CBAC00, 0fBAB607ED;
	selp.f32 	%f4622, %f4621, 0fB94D4153, %p798;
	selp.f32 	%f4623, 0f3D2AAABB, 0f3C0885E4, %p798;
	fma.rn.f32 	%f4624, %f4622, %f4618, %f4623;
	selp.f32 	%f4625, 0fBEFFFFFF, 0fBE2AAAA8, %p798;
	fma.rn.f32 	%f4626, %f4624, %f4618, %f4625;
	fma.rn.f32 	%f4627, %f4626, %f4620, %f4619;
	and.b32  	%r2685, %r3398, 2;
	setp.eq.s32 	%p799, %r2685, 0;
	mov.f32 	%f4628, 0f00000000;
	sub.f32 	%f4629, %f4628, %f4627;
	selp.f32 	%f330, %f4627, %f4629, %p799;
	mov.u32 	%r3402, %r3418;
	mov.f32 	%f5831, %f5835;
	@%p797 bra 	$L__BB4_303;
	setp.neu.f32 	%p800, %f15, 0f7F800000;
	@%p800 bra 	$L__BB4_298;
	mov.f32 	%f4632, 0f00000000;
	mul.rn.f32 	%f5831, %f7, %f4632;
	mov.b32 	%r3402, 0;
	bra.uni 	$L__BB4_303;
$L__BB4_298:
	mov.b32 	%r322, %f7;
	shl.b32 	%r2687, %r322, 8;
	or.b32  	%r323, %r2687, -2147483648;
	mov.b64 	%rd1279, 0;
	mov.b32 	%r3399, 0;
	mov.u64 	%rd1277, __cudart_i2opi_f;
	mov.u64 	%rd1278, %rd1;
$L__BB4_299:
	.pragma "nounroll";
	ld.global.nc.u32 	%r2688, [%rd1277];
	mad.wide.u32 	%rd1022, %r2688, %r323, %rd1279;
	shr.u64 	%rd1279, %rd1022, 32;
	st.local.u32 	[%rd1278], %rd1022;
	add.s32 	%r3399, %r3399, 1;
	add.s64 	%rd1278, %rd1278, 4;
	add.s64 	%rd1277, %rd1277, 4;
	setp.ne.s32 	%p801, %r3399, 6;
	@%p801 bra 	$L__BB4_299;
	shr.u32 	%r2689, %r322, 23;
	st.local.u32 	[%rd1+24], %rd1279;
	and.b32  	%r326, %r2689, 31;
	and.b32  	%r2690, %r2689, 224;
	add.s32 	%r2691, %r2690, -128;
	shr.u32 	%r2692, %r2691, 5;
	mul.wide.u32 	%rd1023, %r2692, 4;
	sub.s64 	%rd169, %rd1, %rd1023;
	ld.local.u32 	%r3400, [%rd169+24];
	ld.local.u32 	%r3401, [%rd169+20];
	setp.eq.s32 	%p802, %r326, 0;
	@%p802 bra 	$L__BB4_302;
	shf.l.wrap.b32 	%r3400, %r3401, %r3400, %r326;
	ld.local.u32 	%r2693, [%rd169+16];
	shf.l.wrap.b32 	%r3401, %r2693, %r3401, %r326;
$L__BB4_302:
	shr.u32 	%r2694, %r3400, 30;
	shf.l.wrap.b32 	%r2695, %r3401, %r3400, 2;
	shl.b32 	%r2696, %r3401, 2;
	shr.u32 	%r2697, %r2695, 31;
	add.s32 	%r2698, %r2697, %r2694;
	neg.s32 	%r2699, %r2698;
	setp.lt.s32 	%p803, %r322, 0;
	selp.b32 	%r3402, %r2699, %r2698, %p803;
	xor.b32  	%r2700, %r2695, %r322;
	shr.s32 	%r2701, %r2695, 31;
	xor.b32  	%r2702, %r2701, %r2695;
	xor.b32  	%r2703, %r2701, %r2696;
	cvt.u64.u32 	%rd1024, %r2702;
	shl.b64 	%rd1025, %rd1024, 32;
	cvt.u64.u32 	%rd1026, %r2703;
	or.b64  	%rd1027, %rd1025, %rd1026;
	cvt.rn.f64.s64 	%fd127, %rd1027;
	mul.f64 	%fd128, %fd127, 0d3BF921FB54442D19;
	cvt.rn.f32.f64 	%f4630, %fd128;
	neg.f32 	%f4631, %f4630;
	setp.lt.s32 	%p804, %r2700, 0;
	selp.f32 	%f5831, %f4631, %f4630, %p804;
$L__BB4_303:
	setp.ltu.f32 	%p805, %f15, 0f47CE4780;
	add.s32 	%r2705, %r3402, 1;
	mul.rn.f32 	%f4633, %f5831, %f5831;
	and.b32  	%r2706, %r3402, 1;
	setp.eq.b32 	%p806, %r2706, 1;
	selp.f32 	%f4634, %f5831, 0f3F800000, %p806;
	fma.rn.f32 	%f4635, %f4633, %f4634, 0f00000000;
	fma.rn.f32 	%f4636, %f4633, 0f37CBAC00, 0fBAB607ED;
	selp.f32 	%f4637, 0fB94D4153, %f4636, %p806;
	selp.f32 	%f4638, 0f3C0885E4, 0f3D2AAABB, %p806;
	fma.rn.f32 	%f4639, %f4637, %f4633, %f4638;
	selp.f32 	%f4640, 0fBE2AAAA8, 0fBEFFFFFF, %p806;
	fma.rn.f32 	%f4641, %f4639, %f4633, %f4640;
	fma.rn.f32 	%f4642, %f4641, %f4635, %f4634;
	and.b32  	%r2707, %r2705, 2;
	setp.eq.s32 	%p807, %r2707, 0;
	mov.f32 	%f4643, 0f00000000;
	sub.f32 	%f4644, %f4643, %f4642;
	selp.f32 	%f4645, %f4642, %f4644, %p807;
	mul.f32 	%f4646, %f4645, 0f00000000;
	mul.f32 	%f4647, %f9, 0f00000000;
	fma.rn.f32 	%f4648, %f8, 0f00000000, %f4647;
	mul.f32 	%f4649, %f8, %f4645;
	fma.rn.f32 	%f334, %f4648, %f330, %f4649;
	fma.rn.f32 	%f4650, %f8, 0f00000000, %f9;
	mul.f32 	%f4651, %f8, %f4646;
	fma.rn.f32 	%f335, %f4650, %f330, %f4651;
	mov.u32 	%r3406, %r3418;
	mov.f32 	%f5832, %f5835;
	@%p805 bra 	$L__BB4_311;
	setp.neu.f32 	%p808, %f15, 0f7F800000;
	@%p808 bra 	$L__BB4_306;
	mov.f32 	%f4654, 0f00000000;
	mul.rn.f32 	%f5832, %f7, %f4654;
	mov.b32 	%r3406, 0;
	bra.uni 	$L__BB4_311;
$L__BB4_306:
	mov.b32 	%r335, %f7;
	shl.b32 	%r2709, %r335, 8;
	or.b32  	%r336, %r2709, -2147483648;
	mov.b64 	%rd1282, 0;
	mov.b32 	%r3403, 0;
	mov.u64 	%rd1280, __cudart_i2opi_f;
	mov.u64 	%rd1281, %rd1;
$L__BB4_307:
	.pragma "nounroll";
	ld.global.nc.u32 	%r2710, [%rd1280];
	mad.wide.u32 	%rd1030, %r2710, %r336, %rd1282;
	shr.u64 	%rd1282, %rd1030, 32;
	st.local.u32 	[%rd1281], %rd1030;
	add.s32 	%r3403, %r3403, 1;
	add.s64 	%rd1281, %rd1281, 4;
	add.s64 	%rd1280, %rd1280, 4;
	setp.ne.s32 	%p809, %r3403, 6;
	@%p809 bra 	$L__BB4_307;
	shr.u32 	%r2711, %r335, 23;
	st.local.u32 	[%rd1+24], %rd1282;
	and.b32  	%r339, %r2711, 31;
	and.b32  	%r2712, %r2711, 224;
	add.s32 	%r2713, %r2712, -128;
	shr.u32 	%r2714, %r2713, 5;
	mul.wide.u32 	%rd1031, %r2714, 4;
	sub.s64 	%rd176, %rd1, %rd1031;
	ld.local.u32 	%r3404, [%rd176+24];
	ld.local.u32 	%r3405, [%rd176+20];
	setp.eq.s32 	%p810, %r339, 0;
	@%p810 bra 	$L__BB4_310;
	shf.l.wrap.b32 	%r3404, %r3405, %r3404, %r339;
	ld.local.u32 	%r2715, [%rd176+16];
	shf.l.wrap.b32 	%r3405, %r2715, %r3405, %r339;
$L__BB4_310:
	shr.u32 	%r2716, %r3404, 30;
	shf.l.wrap.b32 	%r2717, %r3405, %r3404, 2;
	shl.b32 	%r2718, %r3405, 2;
	shr.u32 	%r2719, %r2717, 31;
	add.s32 	%r2720, %r2719, %r2716;
	neg.s32 	%r2721, %r2720;
	setp.lt.s32 	%p811, %r335, 0;
	selp.b32 	%r3406, %r2721, %r2720, %p811;
	xor.b32  	%r2722, %r2717, %r335;
	shr.s32 	%r2723, %r2717, 31;
	xor.b32  	%r2724, %r2723, %r2717;
	xor.b32  	%r2725, %r2723, %r2718;
	cvt.u64.u32 	%rd1032, %r2724;
	shl.b64 	%rd1033, %rd1032, 32;
	cvt.u64.u32 	%rd1034, %r2725;
	or.b64  	%rd1035, %rd1033, %rd1034;
	cvt.rn.f64.s64 	%fd129, %rd1035;
	mul.f64 	%fd130, %fd129, 0d3BF921FB54442D19;
	cvt.rn.f32.f64 	%f4652, %fd130;
	neg.f32 	%f4653, %f4652;
	setp.lt.s32 	%p812, %r2722, 0;
	selp.f32 	%f5832, %f4653, %f4652, %p812;
$L__BB4_311:
	setp.ltu.f32 	%p813, %f15, 0f47CE4780;
	mul.rn.f32 	%f4655, %f5832, %f5832;
	and.b32  	%r2727, %r3406, 1;
	setp.eq.b32 	%p814, %r2727, 1;
	selp.f32 	%f4656, 0f3F800000, %f5832, %p814;
	fma.rn.f32 	%f4657, %f4655, %f4656, 0f00000000;
	fma.rn.f32 	%f4658, %f4655, 0f37CBAC00, 0fBAB607ED;
	selp.f32 	%f4659, %f4658, 0fB94D4153, %p814;
	selp.f32 	%f4660, 0f3D2AAABB, 0f3C0885E4, %p814;
	fma.rn.f32 	%f4661, %f4659, %f4655, %f4660;
	selp.f32 	%f4662, 0fBEFFFFFF, 0fBE2AAAA8, %p814;
	fma.rn.f32 	%f4663, %f4661, %f4655, %f4662;
	fma.rn.f32 	%f4664, %f4663, %f4657, %f4656;
	and.b32  	%r2728, %r3406, 2;
	setp.eq.s32 	%p815, %r2728, 0;
	mov.f32 	%f4665, 0f00000000;
	sub.f32 	%f4666, %f4665, %f4664;
	selp.f32 	%f339, %f4664, %f4666, %p815;
	mov.u32 	%r3410, %r3418;
	mov.f32 	%f5833, %f5835;
	@%p813 bra 	$L__BB4_319;
	setp.neu.f32 	%p816, %f15, 0f7F800000;
	@%p816 bra 	$L__BB4_314;
	mov.f32 	%f4669, 0f00000000;
	mul.rn.f32 	%f5833, %f7, %f4669;
	mov.b32 	%r3410, 0;
	bra.uni 	$L__BB4_319;
$L__BB4_314:
	mov.b32 	%r348, %f7;
	shl.b32 	%r2730, %r348, 8;
	or.b32  	%r349, %r2730, -2147483648;
	mov.b64 	%rd1285, 0;
	mov.b32 	%r3407, 0;
	mov.u64 	%rd1283, __cudart_i2opi_f;
	mov.u64 	%rd1284, %rd1;
$L__BB4_315:
	.pragma "nounroll";
	ld.global.nc.u32 	%r2731, [%rd1283];
	mad.wide.u32 	%rd1038, %r2731, %r349, %rd1285;
	shr.u64 	%rd1285, %rd1038, 32;
	st.local.u32 	[%rd1284], %rd1038;
	add.s32 	%r3407, %r3407, 1;
	add.s64 	%rd1284, %rd1284, 4;
	add.s64 	%rd1283, %rd1283, 4;
	setp.ne.s32 	%p817, %r3407, 6;
	@%p817 bra 	$L__BB4_315;
	shr.u32 	%r2732, %r348, 23;
	st.local.u32 	[%rd1+24], %rd1285;
	and.b32  	%r352, %r2732, 31;
	and.b32  	%r2733, %r2732, 224;
	add.s32 	%r2734, %r2733, -128;
	shr.u32 	%r2735, %r2734, 5;
	mul.wide.u32 	%rd1039, %r2735, 4;
	sub.s64 	%rd183, %rd1, %rd1039;
	ld.local.u32 	%r3408, [%rd183+24];
	ld.local.u32 	%r3409, [%rd183+20];
	setp.eq.s32 	%p818, %r352, 0;
	@%p818 bra 	$L__BB4_318;
	shf.l.wrap.b32 	%r3408, %r3409, %r3408, %r352;
	ld.local.u32 	%r2736, [%rd183+16];
	shf.l.wrap.b32 	%r3409, %r2736, %r3409, %r352;
$L__BB4_318:
	shr.u32 	%r2737, %r3408, 30;
	shf.l.wrap.b32 	%r2738, %r3409, %r3408, 2;
	shl.b32 	%r2739, %r3409, 2;
	shr.u32 	%r2740, %r2738, 31;
	add.s32 	%r2741, %r2740, %r2737;
	neg.s32 	%r2742, %r2741;
	setp.lt.s32 	%p819, %r348, 0;
	selp.b32 	%r3410, %r2742, %r2741, %p819;
	xor.b32  	%r2743, %r2738, %r348;
	shr.s32 	%r2744, %r2738, 31;
	xor.b32  	%r2745, %r2744, %r2738;
	xor.b32  	%r2746, %r2744, %r2739;
	cvt.u64.u32 	%rd1040, %r2745;
	shl.b64 	%rd1041, %rd1040, 32;
	cvt.u64.u32 	%rd1042, %r2746;
	or.b64  	%rd1043, %rd1041, %rd1042;
	cvt.rn.f64.s64 	%fd131, %rd1043;
	mul.f64 	%fd132, %fd131, 0d3BF921FB54442D19;
	cvt.rn.f32.f64 	%f4667, %fd132;
	neg.f32 	%f4668, %f4667;
	setp.lt.s32 	%p820, %r2743, 0;
	selp.f32 	%f5833, %f4668, %f4667, %p820;
$L__BB4_319:
	add.s32 	%r2748, %r3410, 1;
	mul.rn.f32 	%f4670, %f5833, %f5833;
	and.b32  	%r2749, %r3410, 1;
	setp.eq.b32 	%p822, %r2749, 1;
	selp.f32 	%f4671, %f5833, 0f3F800000, %p822;
	fma.rn.f32 	%f4672, %f4670, %f4671, 0f00000000;
	fma.rn.f32 	%f4673, %f4670, 0f37CBAC00, 0fBAB607ED;
	selp.f32 	%f4674, 0fB94D4153, %f4673, %p822;
	selp.f32 	%f4675, 0f3C0885E4, 0f3D2AAABB, %p822;
	fma.rn.f32 	%f4676, %f4674, %f4670, %f4675;
	selp.f32 	%f4677, 0fBE2AAAA8, 0fBEFFFFFF, %p822;
	fma.rn.f32 	%f4678, %f4676, %f4670, %f4677;
	fma.rn.f32 	%f4679, %f4678, %f4672, %f4671;
	and.b32  	%r2750, %r2748, 2;
	setp.eq.s32 	%p823, %r2750, 0;
	mov.f32 	%f4680, 0f00000000;
	sub.f32 	%f4681, %f4680, %f4679;
	selp.f32 	%f4682, %f4679, %f4681, %p823;
	mul.f32 	%f4683, %f4682, 0f00000000;
	mul.f32 	%f4684, %f9, %f4682;
	fma.rn.f32 	%f343, %f25, %f339, %f4684;
	mul.f32 	%f4685, %f9, %f4683;
	fma.rn.f32 	%f344, %f26, %f339, %f4685;
	mov.u32 	%r3414, %r3418;
	mov.f32 	%f5834, %f5835;
	@%p813 bra 	$L__BB4_327;
	setp.neu.f32 	%p824, %f15, 0f7F800000;
	@%p824 bra 	$L__BB4_322;
	mov.f32 	%f4688, 0f00000000;
	mul.rn.f32 	%f5834, %f7, %f4688;
	mov.b32 	%r3414, 0;
	bra.uni 	$L__BB4_327;
$L__BB4_322:
	mov.b32 	%r361, %f7;
	shl.b32 	%r2752, %r361, 8;
	or.b32  	%r362, %r2752, -2147483648;
	mov.b64 	%rd1288, 0;
	mov.b32 	%r3411, 0;
	mov.u64 	%rd1286, __cudart_i2opi_f;
	mov.u64 	%rd1287, %rd1;
$L__BB4_323:
	.pragma "nounroll";
	ld.global.nc.u32 	%r2753, [%rd1286];
	mad.wide.u32 	%rd1046, %r2753, %r362, %rd1288;
	shr.u64 	%rd1288, %rd1046, 32;
	st.local.u32 	[%rd1287], %rd1046;
	add.s32 	%r3411, %r3411, 1;
	add.s64 	%rd1287, %rd1287, 4;
	add.s64 	%rd1286, %rd1286, 4;
	setp.ne.s32 	%p825, %r3411, 6;
	@%p825 bra 	$L__BB4_323;
	shr.u32 	%r2754, %r361, 23;
	st.local.u32 	[%rd1+24], %rd1288;
	and.b32  	%r365, %r2754, 31;
	and.b32  	%r2755, %r2754, 224;
	add.s32 	%r2756, %r2755, -128;
	shr.u32 	%r2757, %r2756, 5;
	mul.wide.u32 	%rd1047, %r2757, 4;
	sub.s64 	%rd190, %rd1, %rd1047;
	ld.local.u32 	%r3412, [%rd190+24];
	ld.local.u32 	%r3413, [%rd190+20];
	setp.eq.s32 	%p826, %r365, 0;
	@%p826 bra 	$L__BB4_326;
	shf.l.wrap.b32 	%r3412, %r3413, %r3412, %r365;
	ld.local.u32 	%r2758, [%rd190+16];
	shf.l.wrap.b32 	%r3413, %r2758, %r3413, %r365;
$L__BB4_326:
	shr.u32 	%r2759, %r3412, 30;
	shf.l.wrap.b32 	%r2760, %r3413, %r3412, 2;
	shl.b32 	%r2761, %r3413, 2;
	shr.u32 	%r2762, %r2760, 31;
	add.s32 	%r2763, %r2762, %r2759;
	neg.s32 	%r2764, %r2763;
	setp.lt.s32 	%p827, %r361, 0;
	selp.b32 	%r3414, %r2764, %r2763, %p827;
	xor.b32  	%r2765, %r2760, %r361;
	shr.s32 	%r2766, %r2760, 31;
	xor.b32  	%r2767, %r2766, %r2760;
	xor.b32  	%r2768, %r2766, %r2761;
	cvt.u64.u32 	%rd1048, %r2767;
	shl.b64 	%rd1049, %rd1048, 32;
	cvt.u64.u32 	%rd1050, %r2768;
	or.b64  	%rd1051, %rd1049, %rd1050;
	cvt.rn.f64.s64 	%fd133, %rd1051;
	mul.f64 	%fd134, %fd133, 0d3BF921FB54442D19;
	cvt.rn.f32.f64 	%f4686, %fd134;
	neg.f32 	%f4687, %f4686;
	setp.lt.s32 	%p828, %r2765, 0;
	selp.f32 	%f5834, %f4687, %f4686, %p828;
$L__BB4_327:
	add.s32 	%r2770, %r3414, 1;
	mul.rn.f32 	%f4689, %f5834, %f5834;
	and.b32  	%r2771, %r3414, 1;
	setp.eq.b32 	%p830, %r2771, 1;
	selp.f32 	%f4690, %f5834, 0f3F800000, %p830;
	fma.rn.f32 	%f4691, %f4689, %f4690, 0f00000000;
	fma.rn.f32 	%f4692, %f4689, 0f37CBAC00, 0fBAB607ED;
	selp.f32 	%f4693, 0fB94D4153, %f4692, %p830;
	selp.f32 	%f4694, 0f3C0885E4, 0f3D2AAABB, %p830;
	fma.rn.f32 	%f4695, %f4693, %f4689, %f4694;
	selp.f32 	%f4696, 0fBE2AAAA8, 0fBEFFFFFF, %p830;
	fma.rn.f32 	%f4697, %f4695, %f4689, %f4696;
	fma.rn.f32 	%f4698, %f4697, %f4691, %f4690;
	and.b32  	%r2772, %r2770, 2;
	setp.eq.s32 	%p831, %r2772, 0;
	mov.f32 	%f4699, 0f00000000;
	sub.f32 	%f4700, %f4699, %f4698;
	selp.f32 	%f348, %f4698, %f4700, %p831;
	@%p813 bra 	$L__BB4_335;
	setp.neu.f32 	%p832, %f15, 0f7F800000;
	@%p832 bra 	$L__BB4_330;
	mov.f32 	%f4703, 0f00000000;
	mul.rn.f32 	%f5835, %f7, %f4703;
	mov.b32 	%r3418, 0;
	bra.uni 	$L__BB4_335;
$L__BB4_330:
	mov.b32 	%r374, %f7;
	shl.b32 	%r2774, %r374, 8;
	or.b32  	%r375, %r2774, -2147483648;
	mov.b64 	%rd1291, 0;
	mov.b32 	%r3415, 0;
	mov.u64 	%rd1289, __cudart_i2opi_f;
	mov.u64 	%rd1290, %rd1;
$L__BB4_331:
	.pragma "nounroll";
	ld.global.nc.u32 	%r2775, [%rd1289];
	mad.wide.u32 	%rd1054, %r2775, %r375, %rd1291;
	shr.u64 	%rd1291, %rd1054, 32;
	st.local.u32 	[%rd1290], %rd1054;
	add.s32 	%r3415, %r3415, 1;
	add.s64 	%rd1290, %rd1290, 4;
	add.s64 	%rd1289, %rd1289, 4;
	setp.ne.s32 	%p833, %r3415, 6;
	@%p833 bra 	$L__BB4_331;
	shr.u32 	%r2776, %r374, 23;
	st.local.u32 	[%rd1+24], %rd1291;
	and.b32  	%r378, %r2776, 31;
	and.b32  	%r2777, %r2776, 224;
	add.s32 	%r2778, %r2777, -128;
	shr.u32 	%r2779, %r2778, 5;
	mul.wide.u32 	%rd1055, %r2779, 4;
	sub.s64 	%rd197, %rd1, %rd1055;
	ld.local.u32 	%r3416, [%rd197+24];
	ld.local.u32 	%r3417, [%rd197+20];
	setp.eq.s32 	%p834, %r378, 0;
	@%p834 bra 	$L__BB4_334;
	shf.l.wrap.b32 	%r3416, %r3417, %r3416, %r378;
	ld.local.u32 	%r2780, [%rd197+16];
	shf.l.wrap.b32 	%r3417, %r2780, %r3417, %r378;
$L__BB4_334:
	shr.u32 	%r2781, %r3416, 30;
	shf.l.wrap.b32 	%r2782, %r3417, %r3416, 2;
	shl.b32 	%r2783, %r3417, 2;
	shr.u32 	%r2784, %r2782, 31;
	add.s32 	%r2785, %r2784, %r2781;
	neg.s32 	%r2786, %r2785;
	setp.lt.s32 	%p835, %r374, 0;
	selp.b32 	%r3418, %r2786, %r2785, %p835;
	xor.b32  	%r2787, %r2782, %r374;
	shr.s32 	%r2788, %r2782, 31;
	xor.b32  	%r2789, %r2788, %r2782;
	xor.b32  	%r2790, %r2788, %r2783;
	cvt.u64.u32 	%rd1056, %r2789;
	shl.b64 	%rd1057, %rd1056, 32;
	cvt.u64.u32 	%rd1058, %r2790;
	or.b64  	%rd1059, %rd1057, %rd1058;
	cvt.rn.f64.s64 	%fd135, %rd1059;
	mul.f64 	%fd136, %fd135, 0d3BF921FB54442D19;
	cvt.rn.f32.f64 	%f4701, %fd136;
	neg.f32 	%f4702, %f4701;
	setp.lt.s32 	%p836, %r2787, 0;
	selp.f32 	%f5835, %f4702, %f4701, %p836;
$L__BB4_335:
	setp.eq.f32 	%p837, %f45, 0f3F800000;
	mul.rn.f32 	%f4705, %f5835, %f5835;
	and.b32  	%r2792, %r3418, 1;
	setp.eq.b32 	%p838, %r2792, 1;
	selp.f32 	%f4706, 0f3F800000, %f5835, %p838;
	fma.rn.f32 	%f4707, %f4705, %f4706, 0f00000000;
	fma.rn.f32 	%f4708, %f4705, 0f37CBAC00, 0fBAB607ED;
	selp.f32 	%f4709, %f4708, 0fB94D4153, %p838;
	selp.f32 	%f4710, 0f3D2AAABB, 0f3C0885E4, %p838;
	fma.rn.f32 	%f4711, %f4709, %f4705, %f4710;
	selp.f32 	%f4712, 0fBEFFFFFF, 0fBE2AAAA8, %p838;
	fma.rn.f32 	%f4713, %f4711, %f4705, %f4712;
	fma.rn.f32 	%f4714, %f4713, %f4707, %f4706;
	and.b32  	%r2793, %r3418, 2;
	setp.eq.s32 	%p839, %r2793, 0;
	mov.f32 	%f4715, 0f00000000;
	sub.f32 	%f4716, %f4715, %f4714;
	selp.f32 	%f4717, %f4714, %f4716, %p839;
	mul.f32 	%f4718, %f348, 0f00000000;
	sub.f32 	%f352, %f4718, %f4717;
	mul.f32 	%f4719, %f4717, 0f00000000;
	sub.f32 	%f353, %f4718, %f4719;
	mov.f32 	%f5836, 0f3F800000;
	@%p837 bra 	$L__BB4_342;
	setp.num.f32 	%p840, %f47, %f47;
	@%p840 bra 	$L__BB4_338;
	mov.f32 	%f4720, 0f40400000;
	add.rn.f32 	%f5836, %f45, %f4720;
	bra.uni 	$L__BB4_342;
$L__BB4_338:
	setp.neu.f32 	%p841, %f45, 0f00000000;
	setp.neu.f32 	%p842, %f47, 0f7F800000;
	and.pred  	%p843, %p841, %p842;
	@%p843 bra 	$L__BB4_340;
	add.f32 	%f5836, %f45, %f45;
	bra.uni 	$L__BB4_342;
$L__BB4_340:
	setp.geu.f32 	%p844, %f45, 0f00000000;
	mov.f32 	%f5836, %f50;
	@%p844 bra 	$L__BB4_342;
	neg.f32 	%f5836, %f50;
$L__BB4_342:
	setp.eq.f32 	%p845, %f45, 0f00000000;
	mov.f32 	%f5837, 0f00000000;
	@%p845 bra 	$L__BB4_344;
	mul.f32 	%f4722, %f5836, 0f40400000;
	div.rn.f32 	%f5837, %f4722, %f45;
$L__BB4_344:
	mul.f32 	%f360, %f46, %f5837;
	mul.f32 	%f361, %f5836, 0f00000000;
	mov.f32 	%f5838, 0f3F800000;
	@%p837 bra 	$L__BB4_349;
	setp.num.f32 	%p847, %f47, %f47;
	@%p847 bra 	$L__BB4_347;
	mov.f32 	%f4725, 0f40000000;
	add.rn.f32 	%f5838, %f45, %f4725;
	bra.uni 	$L__BB4_349;
$L__BB4_347:
	setp.neu.f32 	%p848, %f45, 0f00000000;
	setp.neu.f32 	%p849, %f47, 0f7F800000;
	and.pred  	%p850, %p848, %p849;
	mov.f32 	%f5838, %f59;
	@%p850 bra 	$L__BB4_349;
	add.f32 	%f4724, %f45, %f45;
	mov.b32 	%r2794, %f4724;
	and.b32  	%r2795, %r2794, 2147483647;
	mov.b32 	%f5838, %r2795;
$L__BB4_349:
	mov.f32 	%f5839, 0f00000000;
	@%p845 bra 	$L__BB4_351;
	add.f32 	%f4727, %f5838, %f5838;
	div.rn.f32 	%f5839, %f4727, %f45;
$L__BB4_351:
	mul.f32 	%f4729, %f46, %f5839;
	mul.f32 	%f4730, %f5838, 0f3F9BA11C;
	mul.f32 	%f367, %f5838, 0f00000000;
	fma.rn.f32 	%f4731, %f4729, 0f3F9BA11C, %f367;
	mul.f32 	%f4732, %f5836, 0f3F041A2F;
	sub.f32 	%f368, %f4730, %f4732;
	mul.f32 	%f4733, %f360, 0f3F041A2F;
	sub.f32 	%f4734, %f361, %f4733;
	add.f32 	%f4735, %f4734, %f4731;
	mul.f32 	%f369, %f1138, %f368;
	mul.f32 	%f370, %f368, 0f00000000;
	fma.rn.f32 	%f371, %f1138, %f4735, %f370;
	mov.f32 	%f5840, 0f00000000;
	@%p845 bra 	$L__BB4_353;
	mul.f32 	%f4736, %f5836, 0f40400000;
	div.rn.f32 	%f5840, %f4736, %f45;
$L__BB4_353:
	mul.f32 	%f4738, %f46, %f5840;
	fma.rn.f32 	%f374, %f4738, 0fBF041A2F, %f361;
	mov.f32 	%f5841, 0f00000000;
	@%p845 bra 	$L__BB4_355;
	add.f32 	%f4739, %f5838, %f5838;
	div.rn.f32 	%f5841, %f4739, %f45;
$L__BB4_355:
	mul.f32 	%f4741, %f46, %f5841;
	fma.rn.f32 	%f4742, %f4741, 0f3F9BA11C, %f367;
	add.f32 	%f4743, %f374, %f4742;
	mul.f32 	%f377, %f368, 0fBE4CCCCD;
	fma.rn.f32 	%f4744, %f4743, 0fBE4CCCCD, %f370;
	mul.f32 	%f4745, %f369, %f4744;
	fma.rn.f32 	%f378, %f377, %f371, %f4745;
	mul.f32 	%f4746, %f343, %f343;
	fma.rn.f32 	%f4747, %f334, %f334, %f4746;
	fma.rn.f32 	%f379, %f352, %f352, %f4747;
	setp.leu.f32 	%p854, %f379, 0f00000000;
	mov.f32 	%f5842, 0f00000000;
	@%p854 bra 	$L__BB4_361;
	abs.f32 	%f380, %f379;
	setp.eq.f32 	%p855, %f379, 0f3F800000;
	mov.f32 	%f5842, 0f3F800000;
	@%p855 bra 	$L__BB4_361;
	setp.num.f32 	%p856, %f380, %f380;
	@%p856 bra 	$L__BB4_359;
	mov.f32 	%f4804, 0fBF000000;
	add.rn.f32 	%f5842, %f379, %f4804;
	bra.uni 	$L__BB4_361;
$L__BB4_359:
	setp.lt.f32 	%p857, %f380, 0f00800000;
	mul.f32 	%f4749, %f380, 0f4B800000;
	selp.f32 	%f4750, %f4749, %f380, %p857;
	mov.b32 	%r2796, %f4750;
	add.s32 	%r2797, %r2796, -1060439283;
	and.b32  	%r2798, %r2797, -8388608;
	sub.s32 	%r2799, %r2796, %r2798;
	mov.b32 	%f4751, %r2799;
	cvt.rn.f32.s32 	%f4752, %r2798;
	selp.f32 	%f4753, 0fC1C00000, 0f00000000, %p857;
	fma.rn.f32 	%f4754, %f4752, 0f34000000, %f4753;
	add.f32 	%f4755, %f4751, 0fBF800000;
	add.f32 	%f4756, %f4751, 0f3F800000;
	rcp.approx.ftz.f32 	%f4757, %f4756;
	add.f32 	%f4758, %f4755, %f4755;
	mul.f32 	%f4759, %f4758, %f4757;
	mul.f32 	%f4760, %f4759, %f4759;
	neg.f32 	%f4761, %f4759;
	sub.f32 	%f4762, %f4755, %f4759;
	add.f32 	%f4763, %f4762, %f4762;
	fma.rn.f32 	%f4764, %f4761, %f4755, %f4763;
	mul.rn.f32 	%f4765, %f4757, %f4764;
	fma.rn.f32 	%f4766, %f4760, 0f3A2C32E4, 0f3B52E7DB;
	fma.rn.f32 	%f4767, %f4766, %f4760, 0f3C93BB73;
	fma.rn.f32 	%f4768, %f4767, %f4760, 0f3DF6384F;
	mul.rn.f32 	%f4769, %f4768, %f4760;
	fma.rn.f32 	%f4770, %f4759, 0f3FB8AA3B, %f4754;
	mul.f32 	%f4771, %f4769, 0f40400000;
	sub.f32 	%f4772, %f4754, %f4770;
	fma.rn.f32 	%f4773, %f4759, 0f3FB8AA3B, %f4772;
	fma.rn.f32 	%f4774, %f4765, 0f3FB8AA3B, %f4773;
	fma.rn.f32 	%f4775, %f4759, 0f32A55E34, %f4774;
	fma.rn.f32 	%f4776, %f4771, %f4765, %f4775;
	fma.rn.f32 	%f4777, %f4769, %f4759, %f4776;
	add.rn.f32 	%f4778, %f4770, %f4777;
	mov.f32 	%f4779, 0fBF000000;
	mul.rn.f32 	%f4780, %f4778, %f4779;
	cvt.rni.f32.f32 	%f4781, %f4780;
	sub.f32 	%f4782, %f4780, %f4781;
	neg.f32 	%f4783, %f4780;
	fma.rn.f32 	%f4784, %f4778, 0fBF000000, %f4783;
	neg.f32 	%f4785, %f4770;
	add.rn.f32 	%f4786, %f4778, %f4785;
	neg.f32 	%f4787, %f4786;
	add.rn.f32 	%f4788, %f4777, %f4787;
	fma.rn.f32 	%f4789, %f4788, 0fBF000000, %f4784;
	add.f32 	%f4790, %f4782, %f4789;
	setp.gt.f32 	%p858, %f4781, 0f00000000;
	selp.b32 	%r2800, 0, -2097152000, %p858;
	setp.neu.f32 	%p859, %f380, 0f7F800000;
	setp.lt.f32 	%p860, %f4780, 0f00000000;
	selp.f32 	%f4791, 0f00000000, 0f7F800000, %p860;
	abs.f32 	%f4792, %f4780;
	setp.gt.f32 	%p861, %f4792, 0f43180000;
	cvt.rzi.s32.f32 	%r2801, %f4781;
	shl.b32 	%r2802, %r2801, 23;
	sub.s32 	%r2803, %r2802, %r2800;
	mov.b32 	%f4793, %r2803;
	add.s32 	%r2804, %r2800, 2130706432;
	mov.b32 	%f4794, %r2804;
	fma.rn.f32 	%f4795, %f4790, 0f391FCB8E, 0f3AAF85ED;
	fma.rn.f32 	%f4796, %f4795, %f4790, 0f3C1D9856;
	fma.rn.f32 	%f4797, %f4796, %f4790, 0f3D6357BB;
	fma.rn.f32 	%f4798, %f4797, %f4790, 0f3E75FDEC;
	fma.rn.f32 	%f4799, %f4798, %f4790, 0f3F317218;
	fma.rn.f32 	%f4800, %f4799, %f4790, 0f3F800000;
	mul.f32 	%f4801, %f4800, %f4794;
	mul.f32 	%f4802, %f4801, %f4793;
	selp.f32 	%f5842, %f4791, %f4802, %p861;
	@%p859 bra 	$L__BB4_361;
	add.f32 	%f4803, %f379, %f379;
	mov.b32 	%r2805, %f4803;
	and.b32  	%r2806, %r2805, 2147483647;
	xor.b32  	%r2807, %r2806, 2139095040;
	mov.b32 	%f5842, %r2807;
$L__BB4_361:
	mul.f32 	%f385, %f334, %f5842;
	mul.f32 	%f386, %f343, %f5842;
	mul.f32 	%f387, %f352, %f5842;
	mul.f32 	%f4806, %f344, %f344;
	fma.rn.f32 	%f4807, %f335, %f335, %f4806;
	fma.rn.f32 	%f388, %f353, %f353, %f4807;
	setp.leu.f32 	%p862, %f388, 0f00000000;
	mov.f32 	%f5843, 0f00000000;
	@%p862 bra 	$L__BB4_367;
	abs.f32 	%f389, %f388;
	setp.eq.f32 	%p863, %f388, 0f3F800000;
	mov.f32 	%f5843, 0f3F800000;
	@%p863 bra 	$L__BB4_367;
	setp.num.f32 	%p864, %f389, %f389;
	@%p864 bra 	$L__BB4_365;
	mov.f32 	%f4864, 0fBF000000;
	add.rn.f32 	%f5843, %f388, %f4864;
	bra.uni 	$L__BB4_367;
$L__BB4_365:
	setp.lt.f32 	%p865, %f389, 0f00800000;
	mul.f32 	%f4809, %f389, 0f4B800000;
	selp.f32 	%f4810, %f4809, %f389, %p865;
	mov.b32 	%r2808, %f4810;
	add.s32 	%r2809, %r2808, -1060439283;
	and.b32  	%r2810, %r2809, -8388608;
	sub.s32 	%r2811, %r2808, %r2810;
	mov.b32 	%f4811, %r2811;
	cvt.rn.f32.s32 	%f4812, %r2810;
	selp.f32 	%f4813, 0fC1C00000, 0f00000000, %p865;
	fma.rn.f32 	%f4814, %f4812, 0f34000000, %f4813;
	add.f32 	%f4815, %f4811, 0fBF800000;
	add.f32 	%f4816, %f4811, 0f3F800000;
	rcp.approx.ftz.f32 	%f4817, %f4816;
	add.f32 	%f4818, %f4815, %f4815;
	mul.f32 	%f4819, %f4818, %f4817;
	mul.f32 	%f4820, %f4819, %f4819;
	neg.f32 	%f4821, %f4819;
	sub.f32 	%f4822, %f4815, %f4819;
	add.f32 	%f4823, %f4822, %f4822;
	fma.rn.f32 	%f4824, %f4821, %f4815, %f4823;
	mul.rn.f32 	%f4825, %f4817, %f4824;
	fma.rn.f32 	%f4826, %f4820, 0f3A2C32E4, 0f3B52E7DB;
	fma.rn.f32 	%f4827, %f4826, %f4820, 0f3C93BB73;
	fma.rn.f32 	%f4828, %f4827, %f4820, 0f3DF6384F;
	mul.rn.f32 	%f4829, %f4828, %f4820;
	fma.rn.f32 	%f4830, %f4819, 0f3FB8AA3B, %f4814;
	mul.f32 	%f4831, %f4829, 0f40400000;
	sub.f32 	%f4832, %f4814, %f4830;
	fma.rn.f32 	%f4833, %f4819, 0f3FB8AA3B, %f4832;
	fma.rn.f32 	%f4834, %f4825, 0f3FB8AA3B, %f4833;
	fma.rn.f32 	%f4835, %f4819, 0f32A55E34, %f4834;
	fma.rn.f32 	%f4836, %f4831, %f4825, %f4835;
	fma.rn.f32 	%f4837, %f4829, %f4819, %f4836;
	add.rn.f32 	%f4838, %f4830, %f4837;
	mov.f32 	%f4839, 0fBF000000;
	mul.rn.f32 	%f4840, %f4838, %f4839;
	cvt.rni.f32.f32 	%f4841, %f4840;
	sub.f32 	%f4842, %f4840, %f4841;
	neg.f32 	%f4843, %f4840;
	fma.rn.f32 	%f4844, %f4838, 0fBF000000, %f4843;
	neg.f32 	%f4845, %f4830;
	add.rn.f32 	%f4846, %f4838, %f4845;
	neg.f32 	%f4847, %f4846;
	add.rn.f32 	%f4848, %f4837, %f4847;
	fma.rn.f32 	%f4849, %f4848, 0fBF000000, %f4844;
	add.f32 	%f4850, %f4842, %f4849;
	setp.gt.f32 	%p866, %f4841, 0f00000000;
	selp.b32 	%r2812, 0, -2097152000, %p866;
	setp.neu.f32 	%p867, %f389, 0f7F800000;
	setp.lt.f32 	%p868, %f4840, 0f00000000;
	selp.f32 	%f4851, 0f00000000, 0f7F800000, %p868;
	abs.f32 	%f4852, %f4840;
	setp.gt.f32 	%p869, %f4852, 0f43180000;
	cvt.rzi.s32.f32 	%r2813, %f4841;
	shl.b32 	%r2814, %r2813, 23;
	sub.s32 	%r2815, %r2814, %r2812;
	mov.b32 	%f4853, %r2815;
	add.s32 	%r2816, %r2812, 2130706432;
	mov.b32 	%f4854, %r2816;
	fma.rn.f32 	%f4855, %f4850, 0f391FCB8E, 0f3AAF85ED;
	fma.rn.f32 	%f4856, %f4855, %f4850, 0f3C1D9856;
	fma.rn.f32 	%f4857, %f4856, %f4850, 0f3D6357BB;
	fma.rn.f32 	%f4858, %f4857, %f4850, 0f3E75FDEC;
	fma.rn.f32 	%f4859, %f4858, %f4850, 0f3F317218;
	fma.rn.f32 	%f4860, %f4859, %f4850, 0f3F800000;
	mul.f32 	%f4861, %f4860, %f4854;
	mul.f32 	%f4862, %f4861, %f4853;
	selp.f32 	%f5843, %f4851, %f4862, %p869;
	@%p867 bra 	$L__BB4_367;
	add.f32 	%f4863, %f388, %f388;
	mov.b32 	%r2817, %f4863;
	and.b32  	%r2818, %r2817, 2147483647;
	xor.b32  	%r2819, %r2818, 2139095040;
	mov.b32 	%f5843, %r2819;
$L__BB4_367:
	mul.f32 	%f4866, %f335, %f5843;
	mul.f32 	%f4867, %f344, %f5843;
	mul.f32 	%f4868, %f353, %f5843;
	mul.f32 	%f4869, %f386, %f4868;
	mul.f32 	%f4870, %f387, %f4867;
	sub.f32 	%f394, %f4869, %f4870;
	mul.f32 	%f4871, %f387, %f4866;
	mul.f32 	%f4872, %f385, %f4868;
	sub.f32 	%f395, %f4871, %f4872;
	mul.f32 	%f4873, %f385, %f4867;
	mul.f32 	%f4874, %f386, %f4866;
	sub.f32 	%f396, %f4873, %f4874;
	mul.f32 	%f4875, %f395, %f395;
	fma.rn.f32 	%f4876, %f394, %f394, %f4875;
	fma.rn.f32 	%f397, %f396, %f396, %f4876;
	setp.leu.f32 	%p870, %f397, 0f00000000;
	mov.f32 	%f5844, 0f00000000;
	@%p870 bra 	$L__BB4_373;
	abs.f32 	%f398, %f397;
	setp.eq.f32 	%p871, %f397, 0f3F800000;
	mov.f32 	%f5844, 0f3F800000;
	@%p871 bra 	$L__BB4_373;
	setp.num.f32 	%p872, %f398, %f398;
	@%p872 bra 	$L__BB4_371;
	mov.f32 	%f4933, 0fBF000000;
	add.rn.f32 	%f5844, %f397, %f4933;
	bra.uni 	$L__BB4_373;
$L__BB4_371:
	setp.lt.f32 	%p873, %f398, 0f00800000;
	mul.f32 	%f4878, %f398, 0f4B800000;
	selp.f32 	%f4879, %f4878, %f398, %p873;
	mov.b32 	%r2820, %f4879;
	add.s32 	%r2821, %r2820, -1060439283;
	and.b32  	%r2822, %r2821, -8388608;
	sub.s32 	%r2823, %r2820, %r2822;
	mov.b32 	%f4880, %r2823;
	cvt.rn.f32.s32 	%f4881, %r2822;
	selp.f32 	%f4882, 0fC1C00000, 0f00000000, %p873;
	fma.rn.f32 	%f4883, %f4881, 0f34000000, %f4882;
	add.f32 	%f4884, %f4880, 0fBF800000;
	add.f32 	%f4885, %f4880, 0f3F800000;
	rcp.approx.ftz.f32 	%f4886, %f4885;
	add.f32 	%f4887, %f4884, %f4884;
	mul.f32 	%f4888, %f4887, %f4886;
	mul.f32 	%f4889, %f4888, %f4888;
	neg.f32 	%f4890, %f4888;
	sub.f32 	%f4891, %f4884, %f4888;
	add.f32 	%f4892, %f4891, %f4891;
	fma.rn.f32 	%f4893, %f4890, %f4884, %f4892;
	mul.rn.f32 	%f4894, %f4886, %f4893;
	fma.rn.f32 	%f4895, %f4889, 0f3A2C32E4, 0f3B52E7DB;
	fma.rn.f32 	%f4896, %f4895, %f4889, 0f3C93BB73;
	fma.rn.f32 	%f4897, %f4896, %f4889, 0f3DF6384F;
	mul.rn.f32 	%f4898, %f4897, %f4889;
	fma.rn.f32 	%f4899, %f4888, 0f3FB8AA3B, %f4883;
	mul.f32 	%f4900, %f4898, 0f40400000;
	sub.f32 	%f4901, %f4883, %f4899;
	fma.rn.f32 	%f4902, %f4888, 0f3FB8AA3B, %f4901;
	fma.rn.f32 	%f4903, %f4894, 0f3FB8AA3B, %f4902;
	fma.rn.f32 	%f4904, %f4888, 0f32A55E34, %f4903;
	fma.rn.f32 	%f4905, %f4900, %f4894, %f4904;
	fma.rn.f32 	%f4906, %f4898, %f4888, %f4905;
	add.rn.f32 	%f4907, %f4899, %f4906;
	mov.f32 	%f4908, 0fBF000000;
	mul.rn.f32 	%f4909, %f4907, %f4908;
	cvt.rni.f32.f32 	%f4910, %f4909;
	sub.f32 	%f4911, %f4909, %f4910;
	neg.f32 	%f4912, %f4909;
	fma.rn.f32 	%f4913, %f4907, 0fBF000000, %f4912;
	neg.f32 	%f4914, %f4899;
	add.rn.f32 	%f4915, %f4907, %f4914;
	neg.f32 	%f4916, %f4915;
	add.rn.f32 	%f4917, %f4906, %f4916;
	fma.rn.f32 	%f4918, %f4917, 0fBF000000, %f4913;
	add.f32 	%f4919, %f4911, %f4918;
	setp.gt.f32 	%p874, %f4910, 0f00000000;
	selp.b32 	%r2824, 0, -2097152000, %p874;
	setp.neu.f32 	%p875, %f398, 0f7F800000;
	setp.lt.f32 	%p876, %f4909, 0f00000000;
	selp.f32 	%f4920, 0f00000000, 0f7F800000, %p876;
	abs.f32 	%f4921, %f4909;
	setp.gt.f32 	%p877, %f4921, 0f43180000;
	cvt.rzi.s32.f32 	%r2825, %f4910;
	shl.b32 	%r2826, %r2825, 23;
	sub.s32 	%r2827, %r2826, %r2824;
	mov.b32 	%f4922, %r2827;
	add.s32 	%r2828, %r2824, 2130706432;
	mov.b32 	%f4923, %r2828;
	fma.rn.f32 	%f4924, %f4919, 0f391FCB8E, 0f3AAF85ED;
	fma.rn.f32 	%f4925, %f4924, %f4919, 0f3C1D9856;
	fma.rn.f32 	%f4926, %f4925, %f4919, 0f3D6357BB;
	fma.rn.f32 	%f4927, %f4926, %f4919, 0f3E75FDEC;
	fma.rn.f32 	%f4928, %f4927, %f4919, 0f3F317218;
	fma.rn.f32 	%f4929, %f4928, %f4919, 0f3F800000;
	mul.f32 	%f4930, %f4929, %f4923;
	mul.f32 	%f4931, %f4930, %f4922;
	selp.f32 	%f5844, %f4920, %f4931, %p877;
	@%p875 bra 	$L__BB4_373;
	add.f32 	%f4932, %f397, %f397;
	mov.b32 	%r2829, %f4932;
	and.b32  	%r2830, %r2829, 2147483647;
	xor.b32  	%r2831, %r2830, 2139095040;
	mov.b32 	%f5844, %r2831;
$L__BB4_373:
	mul.f32 	%f403, %f377, %f369;
	mul.f32 	%f4935, %f394, %f5844;
	mul.f32 	%f4936, %f395, %f5844;
	mul.f32 	%f4937, %f396, %f5844;
	mul.f32 	%f404, %f403, %f4935;
	mul.f32 	%f405, %f403, %f4936;
	mul.f32 	%f406, %f403, %f4937;
	mul.f32 	%f4938, %f387, %f405;
	mul.f32 	%f4939, %f386, %f406;
	sub.f32 	%f407, %f4938, %f4939;
	mul.f32 	%f4940, %f385, %f406;
	mul.f32 	%f4941, %f387, %f404;
	sub.f32 	%f408, %f4940, %f4941;
	mul.f32 	%f4942, %f386, %f404;
	mul.f32 	%f4943, %f385, %f405;
	sub.f32 	%f409, %f4942, %f4943;
	mul.f32 	%f4944, %f408, %f408;
	fma.rn.f32 	%f4945, %f407, %f407, %f4944;
	fma.rn.f32 	%f410, %f409, %f409, %f4945;
	setp.leu.f32 	%p878, %f410, 0f00000000;
	mov.f32 	%f5845, 0f00000000;
	@%p878 bra 	$L__BB4_379;
	abs.f32 	%f411, %f410;
	setp.eq.f32 	%p879, %f410, 0f3F800000;
	mov.f32 	%f5845, 0f3F800000;
	@%p879 bra 	$L__BB4_379;
	setp.num.f32 	%p880, %f411, %f411;
	@%p880 bra 	$L__BB4_377;
	mov.f32 	%f5002, 0fBF000000;
	add.rn.f32 	%f5845, %f410, %f5002;
	bra.uni 	$L__BB4_379;
$L__BB4_377:
	setp.lt.f32 	%p881, %f411, 0f00800000;
	mul.f32 	%f4947, %f411, 0f4B800000;
	selp.f32 	%f4948, %f4947, %f411, %p881;
	mov.b32 	%r2832, %f4948;
	add.s32 	%r2833, %r2832, -1060439283;
	and.b32  	%r2834, %r2833, -8388608;
	sub.s32 	%r2835, %r2832, %r2834;
	mov.b32 	%f4949, %r2835;
	cvt.rn.f32.s32 	%f4950, %r2834;
	selp.f32 	%f4951, 0fC1C00000, 0f00000000, %p881;
	fma.rn.f32 	%f4952, %f4950, 0f34000000, %f4951;
	add.f32 	%f4953, %f4949, 0fBF800000;
	add.f32 	%f4954, %f4949, 0f3F800000;
	rcp.approx.ftz.f32 	%f4955, %f4954;
	add.f32 	%f4956, %f4953, %f4953;
	mul.f32 	%f4957, %f4956, %f4955;
	mul.f32 	%f4958, %f4957, %f4957;
	neg.f32 	%f4959, %f4957;
	sub.f32 	%f4960, %f4953, %f4957;
	add.f32 	%f4961, %f4960, %f4960;
	fma.rn.f32 	%f4962, %f4959, %f4953, %f4961;
	mul.rn.f32 	%f4963, %f4955, %f4962;
	fma.rn.f32 	%f4964, %f4958, 0f3A2C32E4, 0f3B52E7DB;
	fma.rn.f32 	%f4965, %f4964, %f4958, 0f3C93BB73;
	fma.rn.f32 	%f4966, %f4965, %f4958, 0f3DF6384F;
	mul.rn.f32 	%f4967, %f4966, %f4958;
	fma.rn.f32 	%f4968, %f4957, 0f3FB8AA3B, %f4952;
	mul.f32 	%f4969, %f4967, 0f40400000;
	sub.f32 	%f4970, %f4952, %f4968;
	fma.rn.f32 	%f4971, %f4957, 0f3FB8AA3B, %f4970;
	fma.rn.f32 	%f4972, %f4963, 0f3FB8AA3B, %f4971;
	fma.rn.f32 	%f4973, %f4957, 0f32A55E34, %f4972;
	fma.rn.f32 	%f4974, %f4969, %f4963, %f4973;
	fma.rn.f32 	%f4975, %f4967, %f4957, %f4974;
	add.rn.f32 	%f4976, %f4968, %f4975;
	mov.f32 	%f4977, 0fBF000000;
	mul.rn.f32 	%f4978, %f4976, %f4977;
	cvt.rni.f32.f32 	%f4979, %f4978;
	sub.f32 	%f4980, %f4978, %f4979;
	neg.f32 	%f4981, %f4978;
	fma.rn.f32 	%f4982, %f4976, 0fBF000000, %f4981;
	neg.f32 	%f4983, %f4968;
	add.rn.f32 	%f4984, %f4976, %f4983;
	neg.f32 	%f4985, %f4984;
	add.rn.f32 	%f4986, %f4975, %f4985;
	fma.rn.f32 	%f4987, %f4986, 0fBF000000, %f4982;
	add.f32 	%f4988, %f4980, %f4987;
	setp.gt.f32 	%p882, %f4979, 0f00000000;
	selp.b32 	%r2836, 0, -2097152000, %p882;
	setp.neu.f32 	%p883, %f411, 0f7F800000;
	setp.lt.f32 	%p884, %f4978, 0f00000000;
	selp.f32 	%f4989, 0f00000000, 0f7F800000, %p884;
	abs.f32 	%f4990, %f4978;
	setp.gt.f32 	%p885, %f4990, 0f43180000;
	cvt.rzi.s32.f32 	%r2837, %f4979;
	shl.b32 	%r2838, %r2837, 23;
	sub.s32 	%r2839, %r2838, %r2836;
	mov.b32 	%f4991, %r2839;
	add.s32 	%r2840, %r2836, 2130706432;
	mov.b32 	%f4992, %r2840;
	fma.rn.f32 	%f4993, %f4988, 0f391FCB8E, 0f3AAF85ED;
	fma.rn.f32 	%f4994, %f4993, %f4988, 0f3C1D9856;
	fma.rn.f32 	%f4995, %f4994, %f4988, 0f3D6357BB;
	fma.rn.f32 	%f4996, %f4995, %f4988, 0f3E75FDEC;
	fma.rn.f32 	%f4997, %f4996, %f4988, 0f3F317218;
	fma.rn.f32 	%f4998, %f4997, %f4988, 0f3F800000;
	mul.f32 	%f4999, %f4998, %f4992;
	mul.f32 	%f5000, %f4999, %f4991;
	selp.f32 	%f5845, %f4989, %f5000, %p885;
	@%p883 bra 	$L__BB4_379;
	add.f32 	%f5001, %f410, %f410;
	mov.b32 	%r2841, %f5001;
	and.b32  	%r2842, %r2841, 2147483647;
	xor.b32  	%r2843, %r2842, 2139095040;
	mov.b32 	%f5845, %r2843;
$L__BB4_379:
	mul.f32 	%f5003, %f403, 0f3F8CCCCD;
	mul.f32 	%f5004, %f407, %f5845;
	mul.f32 	%f5005, %f408, %f5845;
	mul.f32 	%f5006, %f409, %f5845;
	mul.f32 	%f416, %f5003, %f5004;
	mul.f32 	%f417, %f5003, %f5005;
	mul.f32 	%f418, %f5003, %f5006;
	mul.f32 	%f419, %f378, %f385;
	mul.f32 	%f420, %f378, %f386;
	mul.f32 	%f421, %f378, %f387;
	mul.f32 	%f422, %f326, 0f3FA2F984;
	abs.f32 	%f5872, %f422;
	setp.lt.f32 	%p886, %f5872, 0f3F800000;
	mov.f32 	%f5848, %f5872;
	@%p886 bra 	$L__BB4_390;
	setp.gtu.f32 	%p887, %f5872, 0f4B000000;
	@%p887 bra 	$L__BB4_387;
	mov.f32 	%f5007, 0f3F800000;
	div.approx.f32 	%f5008, %f5872, %f5007;
	cvt.rzi.f32.f32 	%f5846, %f5008;
	sub.f32 	%f425, %f5872, %f5846;
	mov.b32 	%r387, %f425;
	setp.lt.u32 	%p888, %r387, 1065353216;
	@%p888 bra 	$L__BB4_386;
	setp.lt.u32 	%p889, %r387, -2147483647;
	@%p889 bra 	$L__BB4_384;
	add.f32 	%f5012, %f5846, 0fBF800000;
	setp.lt.f32 	%p892, %f425, 0fBF800000;
	add.f32 	%f5013, %f5012, 0fBF800000;
	selp.f32 	%f5846, %f5013, %f5012, %p892;
	bra.uni 	$L__BB4_386;
$L__BB4_384:
	add.f32 	%f5846, %f5846, 0f3F800000;
	setp.ltu.f32 	%p890, %f425, 0f40000000;
	@%p890 bra 	$L__BB4_386;
	add.f32 	%f5009, %f5846, 0f3F800000;
	add.f32 	%f5010, %f425, 0fC0400000;
	setp.ge.f32 	%p891, %f5010, 0f00000000;
	add.f32 	%f5011, %f5009, 0f3F800000;
	selp.f32 	%f5846, %f5011, %f5009, %p891;
$L__BB4_386:
	sub.f32 	%f5848, %f5872, %f5846;
	bra.uni 	$L__BB4_390;
$L__BB4_387:
	mov.b32 	%r388, %f5872;
	and.b32  	%r2844, %r388, 8388607;
	or.b32  	%r3419, %r2844, 1065353216;
	mov.b32 	%f5847, %r3419;
	and.b32  	%r2845, %r388, -8388608;
	add.s32 	%r3420, %r2845, -1065353216;
	setp.eq.s32 	%p893, %r3420, 0;
	@%p893 bra 	$L__BB4_389;
$L__BB4_388:
	min.u32 	%r2846, %r3420, 192937984;
	add.s32 	%r2847, %r3419, %r2846;
	mov.b32 	%f5014, %r2847;
	sub.f32 	%f5015, %f5014, %f5014;
	add.f32 	%f5016, %f5015, %f5014;
	sub.f32 	%f5017, %f5014, %f5016;
	mov.f32 	%f5018, 0f3F800000;
	fma.rz.f32 	%f5019, %f5017, %f5018, %f5016;
	cvt.rzi.f32.f32 	%f5020, %f5019;
	sub.f32 	%f5847, %f5014, %f5020;
	sub.s32 	%r3420, %r3420, %r2846;
	mov.b32 	%r3419, %f5847;
	setp.ne.s32 	%p894, %r3420, 0;
	setp.ne.s32 	%p895, %r3419, 0;
	and.pred  	%p896, %p894, %p895;
	@%p896 bra 	$L__BB4_388;
$L__BB4_389:
	setp.gt.u32 	%p897, %r388, 2139095039;
	selp.f32 	%f5022, 0f7FFFFFFF, 0f4B000000, %p897;
	mul.f32 	%f5023, %f5847, 0f34000000;
	mul.f32 	%f5848, %f5022, %f5023;
$L__BB4_390:
	abs.f32 	%f5024, %f5848;
	setp.nan.f32 	%p898, %f5024, %f5024;
	copysign.f32 	%f5025, %f422, %f5848;
	selp.f32 	%f5026, %f5848, %f5025, %p898;
	setp.lt.f32 	%p899, %f5026, 0f00000000;
	add.f32 	%f5027, %f5026, 0f3F800000;
	selp.f32 	%f436, %f5027, %f5026, %p899;
	mul.f32 	%f437, %f436, 0f41490FDA;
	mul.f32 	%f5028, %f437, 0f3F22F983;
	cvt.rni.s32.f32 	%r3428, %f5028;
	cvt.rn.f32.s32 	%f5029, %r3428;
	fma.rn.f32 	%f5030, %f5029, 0fBFC90FDA, %f437;
	fma.rn.f32 	%f5031, %f5029, 0fB3A22168, %f5030;
	fma.rn.f32 	%f5850, %f5029, 0fA7C234C5, %f5031;
	abs.f32 	%f439, %f437;
	setp.ltu.f32 	%p900, %f439, 0f47CE4780;
	mov.u32 	%r3424, %r3428;
	mov.f32 	%f5849, %f5850;
	@%p900 bra 	$L__BB4_398;
	setp.neu.f32 	%p901, %f439, 0f7F800000;
	@%p901 bra 	$L__BB4_393;
	mov.f32 	%f5034, 0f00000000;
	mul.rn.f32 	%f5849, %f437, %f5034;
	mov.b32 	%r3424, 0;
	bra.uni 	$L__BB4_398;
$L__BB4_393:
	mov.b32 	%r396, %f437;
	shl.b32 	%r2849, %r396, 8;
	or.b32  	%r397, %r2849, -2147483648;
	mov.b64 	%rd1294, 0;
	mov.b32 	%r3421, 0;
	mov.u64 	%rd1292, __cudart_i2opi_f;
	mov.u64 	%rd1293, %rd1;
$L__BB4_394:
	.pragma "nounroll";
	ld.global.nc.u32 	%r2850, [%rd1292];
	mad.wide.u32 	%rd1062, %r2850, %r397, %rd1294;
	shr.u64 	%rd1294, %rd1062, 32;
	st.local.u32 	[%rd1293], %rd1062;
	add.s32 	%r3421, %r3421, 1;
	add.s64 	%rd1293, %rd1293, 4;
	add.s64 	%rd1292, %rd1292, 4;
	setp.ne.s32 	%p902, %r3421, 6;
	@%p902 bra 	$L__BB4_394;
	shr.u32 	%r2851, %r396, 23;
	st.local.u32 	[%rd1+24], %rd1294;
	and.b32  	%r400, %r2851, 31;
	and.b32  	%r2852, %r2851, 224;
	add.s32 	%r2853, %r2852, -128;
	shr.u32 	%r2854, %r2853, 5;
	mul.wide.u32 	%rd1063, %r2854, 4;
	sub.s64 	%rd204, %rd1, %rd1063;
	ld.local.u32 	%r3422, [%rd204+24];
	ld.local.u32 	%r3423, [%rd204+20];
	setp.eq.s32 	%p903, %r400, 0;
	@%p903 bra 	$L__BB4_397;
	shf.l.wrap.b32 	%r3422, %r3423, %r3422, %r400;
	ld.local.u32 	%r2855, [%rd204+16];
	shf.l.wrap.b32 	%r3423, %r2855, %r3423, %r400;
$L__BB4_397:
	shr.u32 	%r2856, %r3422, 30;
	shf.l.wrap.b32 	%r2857, %r3423, %r3422, 2;
	shl.b32 	%r2858, %r3423, 2;
	shr.u32 	%r2859, %r2857, 31;
	add.s32 	%r2860, %r2859, %r2856;
	neg.s32 	%r2861, %r2860;
	setp.lt.s32 	%p904, %r396, 0;
	selp.b32 	%r3424, %r2861, %r2860, %p904;
	xor.b32  	%r2862, %r2857, %r396;
	shr.s32 	%r2863, %r2857, 31;
	xor.b32  	%r2864, %r2863, %r2857;
	xor.b32  	%r2865, %r2863, %r2858;
	cvt.u64.u32 	%rd1064, %r2864;
	shl.b64 	%rd1065, %rd1064, 32;
	cvt.u64.u32 	%rd1066, %r2865;
	or.b64  	%rd1067, %rd1065, %rd1066;
	cvt.rn.f64.s64 	%fd137, %rd1067;
	mul.f64 	%fd138, %fd137, 0d3BF921FB54442D19;
	cvt.rn.f32.f64 	%f5032, %fd138;
	neg.f32 	%f5033, %f5032;
	setp.lt.s32 	%p905, %r2862, 0;
	selp.f32 	%f5849, %f5033, %f5032, %p905;
$L__BB4_398:
	add.s32 	%r2867, %r3424, 1;
	mul.rn.f32 	%f5035, %f5849, %f5849;
	and.b32  	%r2868, %r3424, 1;
	setp.eq.b32 	%p907, %r2868, 1;
	selp.f32 	%f5036, %f5849, 0f3F800000, %p907;
	fma.rn.f32 	%f5037, %f5035, %f5036, 0f00000000;
	fma.rn.f32 	%f5038, %f5035, 0f37CBAC00, 0fBAB607ED;
	selp.f32 	%f5039, 0fB94D4153, %f5038, %p907;
	selp.f32 	%f5040, 0f3C0885E4, 0f3D2AAABB, %p907;
	fma.rn.f32 	%f5041, %f5039, %f5035, %f5040;
	selp.f32 	%f5042, 0fBE2AAAA8, 0fBEFFFFFF, %p907;
	fma.rn.f32 	%f5043, %f5041, %f5035, %f5042;
	fma.rn.f32 	%f5044, %f5043, %f5037, %f5036;
	and.b32  	%r2869, %r2867, 2;
	setp.eq.s32 	%p908, %r2869, 0;
	mov.f32 	%f5045, 0f00000000;
	sub.f32 	%f5046, %f5045, %f5044;
	selp.f32 	%f5047, %f5044, %f5046, %p908;
	mov.f32 	%f5048, 0f3F800000;
	sub.f32 	%f5049, %f5048, %f5047;
	setp.gt.f32 	%p909, %f436, 0f3E800000;
	setp.lt.f32 	%p910, %f436, 0f3F400000;
	mov.f32 	%f5050, 0f40800000;
	sub.f32 	%f5051, %f5050, %f5049;
	selp.f32 	%f5052, %f5051, %f5049, %p910;
	selp.f32 	%f5053, %f5052, %f5049, %p909;
	mul.f32 	%f443, %f5053, 0f3F19999A;
	mul.f32 	%f5054, %f443, %f443;
	mul.f32 	%f5055, %f142, %f5054;
	fma.rn.f32 	%f444, %f419, %f5055, %f404;
	fma.rn.f32 	%f445, %f420, %f5055, %f405;
	fma.rn.f32 	%f446, %f421, %f5055, %f406;
	@%p900 bra 	$L__BB4_406;
	setp.neu.f32 	%p911, %f439, 0f7F800000;
	@%p911 bra 	$L__BB4_401;
	mov.f32 	%f5058, 0f00000000;
	mul.rn.f32 	%f5850, %f437, %f5058;
	mov.b32 	%r3428, 0;
	bra.uni 	$L__BB4_406;
$L__BB4_401:
	mov.b32 	%r409, %f437;
	shl.b32 	%r2871, %r409, 8;
	or.b32  	%r410, %r2871, -2147483648;
	mov.b64 	%rd1297, 0;
	mov.b32 	%r3425, 0;
	mov.u64 	%rd1295, __cudart_i2opi_f;
	mov.u64 	%rd1296, %rd1;
$L__BB4_402:
	.pragma "nounroll";
	ld.global.nc.u32 	%r2872, [%rd1295];
	mad.wide.u32 	%rd1070, %r2872, %r410, %rd1297;
	shr.u64 	%rd1297, %rd1070, 32;
	st.local.u32 	[%rd1296], %rd1070;
	add.s32 	%r3425, %r3425, 1;
	add.s64 	%rd1296, %rd1296, 4;
	add.s64 	%rd1295, %rd1295, 4;
	setp.ne.s32 	%p912, %r3425, 6;
	@%p912 bra 	$L__BB4_402;
	shr.u32 	%r2873, %r409, 23;
	st.local.u32 	[%rd1+24], %rd1297;
	and.b32  	%r413, %r2873, 31;
	and.b32  	%r2874, %r2873, 224;
	add.s32 	%r2875, %r2874, -128;
	shr.u32 	%r2876, %r2875, 5;
	mul.wide.u32 	%rd1071, %r2876, 4;
	sub.s64 	%rd211, %rd1, %rd1071;
	ld.local.u32 	%r3426, [%rd211+24];
	ld.local.u32 	%r3427, [%rd211+20];
	setp.eq.s32 	%p913, %r413, 0;
	@%p913 bra 	$L__BB4_405;
	shf.l.wrap.b32 	%r3426, %r3427, %r3426, %r413;
	ld.local.u32 	%r2877, [%rd211+16];
	shf.l.wrap.b32 	%r3427, %r2877, %r3427, %r413;
$L__BB4_405:
	shr.u32 	%r2878, %r3426, 30;
	shf.l.wrap.b32 	%r2879, %r3427, %r3426, 2;
	shl.b32 	%r2880, %r3427, 2;
	shr.u32 	%r2881, %r2879, 31;
	add.s32 	%r2882, %r2881, %r2878;
	neg.s32 	%r2883, %r2882;
	setp.lt.s32 	%p914, %r409, 0;
	selp.b32 	%r3428, %r2883, %r2882, %p914;
	xor.b32  	%r2884, %r2879, %r409;
	shr.s32 	%r2885, %r2879, 31;
	xor.b32  	%r2886, %r2885, %r2879;
	xor.b32  	%r2887, %r2885, %r2880;
	cvt.u64.u32 	%rd1072, %r2886;
	shl.b64 	%rd1073, %rd1072, 32;
	cvt.u64.u32 	%rd1074, %r2887;
	or.b64  	%rd1075, %rd1073, %rd1074;
	cvt.rn.f64.s64 	%fd139, %rd1075;
	mul.f64 	%fd140, %fd139, 0d3BF921FB54442D19;
	cvt.rn.f32.f64 	%f5056, %fd140;
	neg.f32 	%f5057, %f5056;
	setp.lt.s32 	%p915, %r2884, 0;
	selp.f32 	%f5850, %f5057, %f5056, %p915;
$L__BB4_406:
	mul.rn.f32 	%f5059, %f5850, %f5850;
	and.b32  	%r2889, %r3428, 1;
	setp.eq.b32 	%p916, %r2889, 1;
	selp.f32 	%f5060, 0f3F800000, %f5850, %p916;
	fma.rn.f32 	%f5061, %f5059, %f5060, 0f00000000;
	fma.rn.f32 	%f5062, %f5059, 0f37CBAC00, 0fBAB607ED;
	selp.f32 	%f5063, %f5062, 0fB94D4153, %p916;
	selp.f32 	%f5064, 0f3D2AAABB, 0f3C0885E4, %p916;
	fma.rn.f32 	%f5065, %f5063, %f5059, %f5064;
	selp.f32 	%f5066, 0fBEFFFFFF, 0fBE2AAAA8, %p916;
	fma.rn.f32 	%f5067, %f5065, %f5059, %f5066;
	fma.rn.f32 	%f5068, %f5067, %f5061, %f5060;
	and.b32  	%r2890, %r3428, 2;
	setp.eq.s32 	%p917, %r2890, 0;
	mov.f32 	%f5069, 0f00000000;
	sub.f32 	%f5070, %f5069, %f5068;
	selp.f32 	%f5071, %f5068, %f5070, %p917;
	mul.f32 	%f450, %f416, %f5071;
	mul.f32 	%f451, %f417, %f5071;
	mul.f32 	%f452, %f418, %f5071;
	mul.f32 	%f453, %f436, 0f40C90FDA;
	mul.f32 	%f5072, %f453, 0f3F22F983;
	cvt.rni.s32.f32 	%r3432, %f5072;
	cvt.rn.f32.s32 	%f5073, %r3432;
	fma.rn.f32 	%f5074, %f5073, 0fBFC90FDA, %f453;
	fma.rn.f32 	%f5075, %f5073, 0fB3A22168, %f5074;
	fma.rn.f32 	%f5851, %f5073, 0fA7C234C5, %f5075;
	abs.f32 	%f455, %f453;
	setp.ltu.f32 	%p918, %f455, 0f47CE4780;
	@%p918 bra 	$L__BB4_414;
	setp.neu.f32 	%p919, %f455, 0f7F800000;
	@%p919 bra 	$L__BB4_409;
	mov.f32 	%f5078, 0f00000000;
	mul.rn.f32 	%f5851, %f453, %f5078;
	mov.b32 	%r3432, 0;
	bra.uni 	$L__BB4_414;
$L__BB4_409:
	mov.b32 	%r423, %f453;
	shl.b32 	%r2892, %r423, 8;
	or.b32  	%r424, %r2892, -2147483648;
	mov.b64 	%rd1300, 0;
	mov.b32 	%r3429, 0;
	mov.u64 	%rd1298, __cudart_i2opi_f;
	mov.u64 	%rd1299, %rd1;
$L__BB4_410:
	.pragma "nounroll";
	ld.global.nc.u32 	%r2893, [%rd1298];
	mad.wide.u32 	%rd1078, %r2893, %r424, %rd1300;
	shr.u64 	%rd1300, %rd1078, 32;
	st.local.u32 	[%rd1299], %rd1078;
	add.s32 	%r3429, %r3429, 1;
	add.s64 	%rd1299, %rd1299, 4;
	add.s64 	%rd1298, %rd1298, 4;
	setp.ne.s32 	%p920, %r3429, 6;
	@%p920 bra 	$L__BB4_410;
	shr.u32 	%r2894, %r423, 23;
	st.local.u32 	[%rd1+24], %rd1300;
	and.b32  	%r427, %r2894, 31;
	and.b32  	%r2895, %r2894, 224;
	add.s32 	%r2896, %r2895, -128;
	shr.u32 	%r2897, %r2896, 5;
	mul.wide.u32 	%rd1079, %r2897, 4;
	sub.s64 	%rd218, %rd1, %rd1079;
	ld.local.u32 	%r3430, [%rd218+24];
	ld.local.u32 	%r3431, [%rd218+20];
	setp.eq.s32 	%p921, %r427, 0;
	@%p921 bra 	$L__BB4_413;
	shf.l.wrap.b32 	%r3430, %r3431, %r3430, %r427;
	ld.local.u32 	%r2898, [%rd218+16];
	shf.l.wrap.b32 	%r3431, %r2898, %r3431, %r427;
$L__BB4_413:
	shr.u32 	%r2899, %r3430, 30;
	shf.l.wrap.b32 	%r2900, %r3431, %r3430, 2;
	shl.b32 	%r2901, %r3431, 2;
	shr.u32 	%r2902, %r2900, 31;
	add.s32 	%r2903, %r2902, %r2899;
	neg.s32 	%r2904, %r2903;
	setp.lt.s32 	%p922, %r423, 0;
	selp.b32 	%r3432, %r2904, %r2903, %p922;
	xor.b32  	%r2905, %r2900, %r423;
	shr.s32 	%r2906, %r2900, 31;
	xor.b32  	%r2907, %r2906, %r2900;
	xor.b32  	%r2908, %r2906, %r2901;
	cvt.u64.u32 	%rd1080, %r2907;
	shl.b64 	%rd1081, %rd1080, 32;
	cvt.u64.u32 	%rd1082, %r2908;
	or.b64  	%rd1083, %rd1081, %rd1082;
	cvt.rn.f64.s64 	%fd141, %rd1083;
	mul.f64 	%fd142, %fd141, 0d3BF921FB54442D19;
	cvt.rn.f32.f64 	%f5076, %fd142;
	neg.f32 	%f5077, %f5076;
	setp.lt.s32 	%p923, %r2905, 0;
	selp.f32 	%f5851, %f5077, %f5076, %p923;
$L__BB4_414:
	mul.f32 	%f5079, %f369, %f369;
	add.f32 	%f5080, %f369, %f369;
	sub.f32 	%f5081, %f5080, %f5079;
	add.s32 	%r2910, %r3432, 1;
	mul.rn.f32 	%f5082, %f5851, %f5851;
	and.b32  	%r2911, %r3432, 1;
	setp.eq.b32 	%p924, %r2911, 1;
	selp.f32 	%f5083, %f5851, 0f3F800000, %p924;
	fma.rn.f32 	%f5084, %f5082, %f5083, 0f00000000;
	fma.rn.f32 	%f5085, %f5082, 0f37CBAC00, 0fBAB607ED;
	selp.f32 	%f5086, 0fB94D4153, %f5085, %p924;
	selp.f32 	%f5087, 0f3C0885E4, 0f3D2AAABB, %p924;
	fma.rn.f32 	%f5088, %f5086, %f5082, %f5087;
	selp.f32 	%f5089, 0fBE2AAAA8, 0fBEFFFFFF, %p924;
	fma.rn.f32 	%f5090, %f5088, %f5082, %f5089;
	fma.rn.f32 	%f5091, %f5090, %f5084, %f5083;
	and.b32  	%r2912, %r2910, 2;
	setp.eq.s32 	%p925, %r2912, 0;
	mov.f32 	%f5092, 0f00000000;
	sub.f32 	%f5093, %f5092, %f5091;
	selp.f32 	%f5094, %f5091, %f5093, %p925;
	add.f32 	%f5095, %f5094, %f5094;
	mov.f32 	%f5096, 0f40000000;
	sub.f32 	%f5097, %f5096, %f5095;
	mov.f32 	%f5098, 0f3F800000;
	sub.f32 	%f5099, %f5098, %f5081;
	mul.f32 	%f5100, %f5099, %f5097;
	fma.rn.f32 	%f5101, %f5081, %f443, %f5100;
	fma.rn.f32 	%f5102, %f444, %f5101, %f450;
	fma.rn.f32 	%f5103, %f445, %f5101, %f451;
	fma.rn.f32 	%f5104, %f446, %f5101, %f452;
	fma.rn.f32 	%f459, %f8, %f330, %f5102;
	fma.rn.f32 	%f460, %f9, %f339, %f5103;
	add.f32 	%f461, %f348, %f5104;
	mul.f32 	%f462, %f326, 0f3F000000;
	mul.f32 	%f5105, %f462, 0f3F22F983;
	cvt.rni.s32.f32 	%r3486, %f5105;
	cvt.rn.f32.s32 	%f5106, %r3486;
	fma.rn.f32 	%f5107, %f5106, 0fBFC90FDA, %f462;
	fma.rn.f32 	%f5108, %f5106, 0fB3A22168, %f5107;
	fma.rn.f32 	%f5877, %f5106, 0fA7C234C5, %f5108;
	abs.f32 	%f464, %f462;
	setp.ltu.f32 	%p926, %f464, 0f47CE4780;
	mov.u32 	%r3436, %r3486;
	mov.f32 	%f5852, %f5877;
	@%p926 bra 	$L__BB4_422;
	setp.neu.f32 	%p927, %f464, 0f7F800000;
	@%p927 bra 	$L__BB4_417;
	mov.f32 	%f5111, 0f00000000;
	mul.rn.f32 	%f5852, %f462, %f5111;
	mov.b32 	%r3436, 0;
	bra.uni 	$L__BB4_422;
$L__BB4_417:
	mov.b32 	%r437, %f462;
	shl.b32 	%r2914, %r437, 8;
	or.b32  	%r438, %r2914, -2147483648;
	mov.b64 	%rd1303, 0;
	mov.b32 	%r3433, 0;
	mov.u64 	%rd1301, __cudart_i2opi_f;
	mov.u64 	%rd1302, %rd1;
$L__BB4_418:
	.pragma "nounroll";
	ld.global.nc.u32 	%r2915, [%rd1301];
	mad.wide.u32 	%rd1086, %r2915, %r438, %rd1303;
	shr.u64 	%rd1303, %rd1086, 32;
	st.local.u32 	[%rd1302], %rd1086;
	add.s32 	%r3433, %r3433, 1;
	add.s64 	%rd1302, %rd1302, 4;
	add.s64 	%rd1301, %rd1301, 4;
	setp.ne.s32 	%p928, %r3433, 6;
	@%p928 bra 	$L__BB4_418;
	shr.u32 	%r2916, %r437, 23;
	st.local.u32 	[%rd1+24], %rd1303;
	and.b32  	%r441, %r2916, 31;
	and.b32  	%r2917, %r2916, 224;
	add.s32 	%r2918, %r2917, -128;
	shr.u32 	%r2919, %r2918, 5;
	mul.wide.u32 	%rd1087, %r2919, 4;
	sub.s64 	%rd225, %rd1, %rd1087;
	ld.local.u32 	%r3434, [%rd225+24];
	ld.local.u32 	%r3435, [%rd225+20];
	setp.eq.s32 	%p929, %r441, 0;
	@%p929 bra 	$L__BB4_421;
	shf.l.wrap.b32 	%r3434, %r3435, %r3434, %r441;
	ld.local.u32 	%r2920, [%rd225+16];
	shf.l.wrap.b32 	%r3435, %r2920, %r3435, %r441;
$L__BB4_421:
	shr.u32 	%r2921, %r3434, 30;
	shf.l.wrap.b32 	%r2922, %r3435, %r3434, 2;
	shl.b32 	%r2923, %r3435, 2;
	shr.u32 	%r2924, %r2922, 31;
	add.s32 	%r2925, %r2924, %r2921;
	neg.s32 	%r2926, %r2925;
	setp.lt.s32 	%p930, %r437, 0;
	selp.b32 	%r3436, %r2926, %r2925, %p930;
	xor.b32  	%r2927, %r2922, %r437;
	shr.s32 	%r2928, %r2922, 31;
	xor.b32  	%r2929, %r2928, %r2922;
	xor.b32  	%r2930, %r2928, %r2923;
	cvt.u64.u32 	%rd1088, %r2929;
	shl.b64 	%rd1089, %rd1088, 32;
	cvt.u64.u32 	%rd1090, %r2930;
	or.b64  	%rd1091, %rd1089, %rd1090;
	cvt.rn.f64.s64 	%fd143, %rd1091;
	mul.f64 	%fd144, %fd143, 0d3BF921FB54442D19;
	cvt.rn.f32.f64 	%f5109, %fd144;
	neg.f32 	%f5110, %f5109;
	setp.lt.s32 	%p931, %r2927, 0;
	selp.f32 	%f5852, %f5110, %f5109, %p931;
$L__BB4_422:
	setp.ltu.f32 	%p932, %f464, 0f47CE4780;
	add.s32 	%r2932, %r3436, 1;
	mul.rn.f32 	%f5112, %f5852, %f5852;
	and.b32  	%r2933, %r3436, 1;
	setp.eq.b32 	%p933, %r2933, 1;
	selp.f32 	%f5113, %f5852, 0f3F800000, %p933;
	fma.rn.f32 	%f5114, %f5112, %f5113, 0f00000000;
	fma.rn.f32 	%f5115, %f5112, 0f37CBAC00, 0fBAB607ED;
	selp.f32 	%f5116, 0fB94D4153, %f5115, %p933;
	selp.f32 	%f5117, 0f3C0885E4, 0f3D2AAABB, %p933;
	fma.rn.f32 	%f5118, %f5116, %f5112, %f5117;
	selp.f32 	%f5119, 0fBE2AAAA8, 0fBEFFFFFF, %p933;
	fma.rn.f32 	%f5120, %f5118, %f5112, %f5119;
	fma.rn.f32 	%f5121, %f5120, %f5114, %f5113;
	and.b32  	%r2934, %r2932, 2;
	setp.eq.s32 	%p934, %r2934, 0;
	mov.f32 	%f5122, 0f00000000;
	sub.f32 	%f5123, %f5122, %f5121;
	selp.f32 	%f468, %f5121, %f5123, %p934;
	mov.u32 	%r3440, %r3486;
	mov.f32 	%f5853, %f5877;
	@%p932 bra 	$L__BB4_430;
	setp.neu.f32 	%p935, %f464, 0f7F800000;
	@%p935 bra 	$L__BB4_425;
	mov.f32 	%f5126, 0f00000000;
	mul.rn.f32 	%f5853, %f462, %f5126;
	mov.b32 	%r3440, 0;
	bra.uni 	$L__BB4_430;
$L__BB4_425:
	mov.b32 	%r450, %f462;
	shl.b32 	%r2936, %r450, 8;
	or.b32  	%r451, %r2936, -2147483648;
	mov.b64 	%rd1306, 0;
	mov.b32 	%r3437, 0;
	mov.u64 	%rd1304, __cudart_i2opi_f;
	mov.u64 	%rd1305, %rd1;
$L__BB4_426:
	.pragma "nounroll";
	ld.global.nc.u32 	%r2937, [%rd1304];
	mad.wide.u32 	%rd1094, %r2937, %r451, %rd1306;
	shr.u64 	%rd1306, %rd1094, 32;
	st.local.u32 	[%rd1305], %rd1094;
	add.s32 	%r3437, %r3437, 1;
	add.s64 	%rd1305, %rd1305, 4;
	add.s64 	%rd1304, %rd1304, 4;
	setp.ne.s32 	%p936, %r3437, 6;
	@%p936 bra 	$L__BB4_426;
	shr.u32 	%r2938, %r450, 23;
	st.local.u32 	[%rd1+24], %rd1306;
	and.b32  	%r454, %r2938, 31;
	and.b32  	%r2939, %r2938, 224;
	add.s32 	%r2940, %r2939, -128;
	shr.u32 	%r2941, %r2940, 5;
	mul.wide.u32 	%rd1095, %r2941, 4;
	sub.s64 	%rd232, %rd1, %rd1095;
	ld.local.u32 	%r3438, [%rd232+24];
	ld.local.u32 	%r3439, [%rd232+20];
	setp.eq.s32 	%p937, %r454, 0;
	@%p937 bra 	$L__BB4_429;
	shf.l.wrap.b32 	%r3438, %r3439, %r3438, %r454;
	ld.local.u32 	%r2942, [%rd232+16];
	shf.l.wrap.b32 	%r3439, %r2942, %r3439, %r454;
$L__BB4_429:
	shr.u32 	%r2943, %r3438, 30;
	shf.l.wrap.b32 	%r2944, %r3439, %r3438, 2;
	shl.b32 	%r2945, %r3439, 2;
	shr.u32 	%r2946, %r2944, 31;
	add.s32 	%r2947, %r2946, %r2943;
	neg.s32 	%r2948, %r2947;
	setp.lt.s32 	%p938, %r450, 0;
	selp.b32 	%r3440, %r2948, %r2947, %p938;
	xor.b32  	%r2949, %r2944, %r450;
	shr.s32 	%r2950, %r2944, 31;
	xor.b32  	%r2951, %r2950, %r2944;
	xor.b32  	%r2952, %r2950, %r2945;
	cvt.u64.u32 	%rd1096, %r2951;
	shl.b64 	%rd1097, %rd1096, 32;
	cvt.u64.u32 	%rd1098, %r2952;
	or.b64  	%rd1099, %rd1097, %rd1098;
	cvt.rn.f64.s64 	%fd145, %rd1099;
	mul.f64 	%fd146, %fd145, 0d3BF921FB54442D19;
	cvt.rn.f32.f64 	%f5124, %fd146;
	neg.f32 	%f5125, %f5124;
	setp.lt.s32 	%p939, %r2949, 0;
	selp.f32 	%f5853, %f5125, %f5124, %p939;
$L__BB4_430:
	setp.ltu.f32 	%p940, %f176, 0f47CE4780;
	mul.rn.f32 	%f5127, %f5853, %f5853;
	and.b32  	%r2954, %r3440, 1;
	setp.eq.b32 	%p941, %r2954, 1;
	selp.f32 	%f5128, 0f3F800000, %f5853, %p941;
	fma.rn.f32 	%f5129, %f5127, %f5128, 0f00000000;
	fma.rn.f32 	%f5130, %f5127, 0f37CBAC00, 0fBAB607ED;
	selp.f32 	%f5131, %f5130, 0fB94D4153, %p941;
	selp.f32 	%f5132, 0f3D2AAABB, 0f3C0885E4, %p941;
	fma.rn.f32 	%f5133, %f5131, %f5127, %f5132;
	selp.f32 	%f5134, 0fBEFFFFFF, 0fBE2AAAA8, %p941;
	fma.rn.f32 	%f5135, %f5133, %f5127, %f5134;
	fma.rn.f32 	%f5136, %f5135, %f5129, %f5128;
	and.b32  	%r2955, %r3440, 2;
	setp.eq.s32 	%p942, %r2955, 0;
	mov.f32 	%f5137, 0f00000000;
	sub.f32 	%f5138, %f5137, %f5136;
	selp.f32 	%f5139, %f5136, %f5138, %p942;
	mul.f32 	%f5140, %f5139, 0f00000000;
	mul.f32 	%f5141, %f459, %f5140;
	fma.rn.f32 	%f5142, %f468, 0f00000000, %f5141;
	mul.f32 	%f5143, %f460, %f5140;
	add.f32 	%f5144, %f5143, %f5142;
	fma.rn.f32 	%f5145, %f461, %f5139, %f5144;
	mul.f32 	%f5146, %f5140, 0f80000000;
	fma.rn.f32 	%f5147, %f459, %f468, %f5146;
	mul.f32 	%f5148, %f461, %f5140;
	sub.f32 	%f5149, %f5147, %f5148;
	fma.rn.f32 	%f5150, %f460, %f5139, %f5149;
	fma.rn.f32 	%f5151, %f460, %f468, %f5148;
	fma.rn.f32 	%f5152, %f5140, 0f80000000, %f5151;
	mul.f32 	%f5153, %f459, %f5139;
	sub.f32 	%f5154, %f5152, %f5153;
	mul.f32 	%f5155, %f461, %f468;
	sub.f32 	%f5156, %f5155, %f5143;
	fma.rn.f32 	%f5157, %f459, %f5140, %f5156;
	sub.f32 	%f5158, %f5157, %f5140;
	mul.f32 	%f5159, %f5140, %f5145;
	fma.rn.f32 	%f5160, %f468, %f5150, %f5159;
	fma.rn.f32 	%f5161, %f5139, %f5154, %f5160;
	mul.f32 	%f5162, %f5140, %f5158;
	sub.f32 	%f5957, %f5161, %f5162;
	mul.f32 	%f5163, %f5139, %f5150;
	sub.f32 	%f5164, %f5159, %f5163;
	fma.rn.f32 	%f5165, %f468, %f5154, %f5164;
	add.f32 	%f5958, %f5162, %f5165;
	mul.f32 	%f5166, %f5140, %f5150;
	fma.rn.f32 	%f5167, %f5139, %f5145, %f5166;
	mul.f32 	%f5168, %f5140, %f5154;
	sub.f32 	%f5169, %f5167, %f5168;
	fma.rn.f32 	%f5959, %f468, %f5158, %f5169;
	mov.u32 	%r3444, %r3464;
	mov.f32 	%f5854, %f5859;
	@%p940 bra 	$L__BB4_438;
	setp.neu.f32 	%p943, %f176, 0f7F800000;
	@%p943 bra 	$L__BB4_433;
	mov.f32 	%f5172, 0f00000000;
	mul.rn.f32 	%f5854, %f174, %f5172;
	mov.b32 	%r3444, 0;
	bra.uni 	$L__BB4_438;
$L__BB4_433:
	mov.b32 	%r463, %f174;
	shl.b32 	%r2957, %r463, 8;
	or.b32  	%r464, %r2957, -2147483648;
	mov.b64 	%rd1309, 0;
	mov.b32 	%r3441, 0;
	mov.u64 	%rd1307, __cudart_i2opi_f;
	mov.u64 	%rd1308, %rd1;
$L__BB4_434:
	.pragma "nounroll";
	ld.global.nc.u32 	%r2958, [%rd1307];
	mad.wide.u32 	%rd1102, %r2958, %r464, %rd1309;
	shr.u64 	%rd1309, %rd1102, 32;
	st.local.u32 	[%rd1308], %rd1102;
	add.s32 	%r3441, %r3441, 1;
	add.s64 	%rd1308, %rd1308, 4;
	add.s64 	%rd1307, %rd1307, 4;
	setp.ne.s32 	%p944, %r3441, 6;
	@%p944 bra 	$L__BB4_434;
	shr.u32 	%r2959, %r463, 23;
	st.local.u32 	[%rd1+24], %rd1309;
	and.b32  	%r467, %r2959, 31;
	and.b32  	%r2960, %r2959, 224;
	add.s32 	%r2961, %r2960, -128;
	shr.u32 	%r2962, %r2961, 5;
	mul.wide.u32 	%rd1103, %r2962, 4;
	sub.s64 	%rd239, %rd1, %rd1103;
	ld.local.u32 	%r3442, [%rd239+24];
	ld.local.u32 	%r3443, [%rd239+20];
	setp.eq.s32 	%p945, %r467, 0;
	@%p945 bra 	$L__BB4_437;
	shf.l.wrap.b32 	%r3442, %r3443, %r3442, %r467;
	ld.local.u32 	%r2963, [%rd239+16];
	shf.l.wrap.b32 	%r3443, %r2963, %r3443, %r467;
$L__BB4_437:
	shr.u32 	%r2964, %r3442, 30;
	shf.l.wrap.b32 	%r2965, %r3443, %r3442, 2;
	shl.b32 	%r2966, %r3443, 2;
	shr.u32 	%r2967, %r2965, 31;
	add.s32 	%r2968, %r2967, %r2964;
	neg.s32 	%r2969, %r2968;
	setp.lt.s32 	%p946, %r463, 0;
	selp.b32 	%r3444, %r2969, %r2968, %p946;
	xor.b32  	%r2970, %r2965, %r463;
	shr.s32 	%r2971, %r2965, 31;
	xor.b32  	%r2972, %r2971, %r2965;
	xor.b32  	%r2973, %r2971, %r2966;
	cvt.u64.u32 	%rd1104, %r2972;
	shl.b64 	%rd1105, %rd1104, 32;
	cvt.u64.u32 	%rd1106, %r2973;
	or.b64  	%rd1107, %rd1105, %rd1106;
	cvt.rn.f64.s64 	%fd147, %rd1107;
	mul.f64 	%fd148, %fd147, 0d3BF921FB54442D19;
	cvt.rn.f32.f64 	%f5170, %fd148;
	neg.f32 	%f5171, %f5170;
	setp.lt.s32 	%p947, %r2970, 0;
	selp.f32 	%f5854, %f5171, %f5170, %p947;
$L__BB4_438:
	setp.ltu.f32 	%p948, %f176, 0f47CE4780;
	mul.rn.f32 	%f5173, %f5854, %f5854;
	and.b32  	%r2975, %r3444, 1;
	setp.eq.b32 	%p949, %r2975, 1;
	selp.f32 	%f5174, 0f3F800000, %f5854, %p949;
	fma.rn.f32 	%f5175, %f5173, %f5174, 0f00000000;
	fma.rn.f32 	%f5176, %f5173, 0f37CBAC00, 0fBAB607ED;
	selp.f32 	%f5177, %f5176, 0fB94D4153, %p949;
	selp.f32 	%f5178, 0f3D2AAABB, 0f3C0885E4, %p949;
	fma.rn.f32 	%f5179, %f5177, %f5173, %f5178;
	selp.f32 	%f5180, 0fBEFFFFFF, 0fBE2AAAA8, %p949;
	fma.rn.f32 	%f5181, %f5179, %f5173, %f5180;
	fma.rn.f32 	%f5182, %f5181, %f5175, %f5174;
	and.b32  	%r2976, %r3444, 2;
	setp.eq.s32 	%p950, %r2976, 0;
	mov.f32 	%f5183, 0f00000000;
	sub.f32 	%f5184, %f5183, %f5182;
	selp.f32 	%f478, %f5182, %f5184, %p950;
	mov.u32 	%r3448, %r3464;
	mov.f32 	%f5855, %f5859;
	@%p948 bra 	$L__BB4_446;
	setp.neu.f32 	%p951, %f176, 0f7F800000;
	@%p951 bra 	$L__BB4_441;
	mov.f32 	%f5187, 0f00000000;
	mul.rn.f32 	%f5855, %f174, %f5187;
	mov.b32 	%r3448, 0;
	bra.uni 	$L__BB4_446;
$L__BB4_441:
	mov.b32 	%r476, %f174;
	shl.b32 	%r2978, %r476, 8;
	or.b32  	%r477, %r2978, -2147483648;
	mov.b64 	%rd1312, 0;
	mov.b32 	%r3445, 0;
	mov.u64 	%rd1310, __cudart_i2opi_f;
	mov.u64 	%rd1311, %rd1;
$L__BB4_442:
	.pragma "nounroll";
	ld.global.nc.u32 	%r2979, [%rd1310];
	mad.wide.u32 	%rd1110, %r2979, %r477, %rd1312;
	shr.u64 	%rd1312, %rd1110, 32;
	st.local.u32 	[%rd1311], %rd1110;
	add.s32 	%r3445, %r3445, 1;
	add.s64 	%rd1311, %rd1311, 4;
	add.s64 	%rd1310, %rd1310, 4;
	setp.ne.s32 	%p952, %r3445, 6;
	@%p952 bra 	$L__BB4_442;
	shr.u32 	%r2980, %r476, 23;
	st.local.u32 	[%rd1+24], %rd1312;
	and.b32  	%r480, %r2980, 31;
	and.b32  	%r2981, %r2980, 224;
	add.s32 	%r2982, %r2981, -128;
	shr.u32 	%r2983, %r2982, 5;
	mul.wide.u32 	%rd1111, %r2983, 4;
	sub.s64 	%rd246, %rd1, %rd1111;
	ld.local.u32 	%r3446, [%rd246+24];
	ld.local.u32 	%r3447, [%rd246+20];
	setp.eq.s32 	%p953, %r480, 0;
	@%p953 bra 	$L__BB4_445;
	shf.l.wrap.b32 	%r3446, %r3447, %r3446, %r480;
	ld.local.u32 	%r2984, [%rd246+16];
	shf.l.wrap.b32 	%r3447, %r2984, %r3447, %r480;
$L__BB4_445:
	shr.u32 	%r2985, %r3446, 30;
	shf.l.wrap.b32 	%r2986, %r3447, %r3446, 2;
	shl.b32 	%r2987, %r3447, 2;
	shr.u32 	%r2988, %r2986, 31;
	add.s32 	%r2989, %r2988, %r2985;
	neg.s32 	%r2990, %r2989;
	setp.lt.s32 	%p954, %r476, 0;
	selp.b32 	%r3448, %r2990, %r2989, %p954;
	xor.b32  	%r2991, %r2986, %r476;
	shr.s32 	%r2992, %r2986, 31;
	xor.b32  	%r2993, %r2992, %r2986;
	xor.b32  	%r2994, %r2992, %r2987;
	cvt.u64.u32 	%rd1112, %r2993;
	shl.b64 	%rd1113, %rd1112, 32;
	cvt.u64.u32 	%rd1114, %r2994;
	or.b64  	%rd1115, %rd1113, %rd1114;
	cvt.rn.f64.s64 	%fd149, %rd1115;
	mul.f64 	%fd150, %fd149, 0d3BF921FB54442D19;
	cvt.rn.f32.f64 	%f5185, %fd150;
	neg.f32 	%f5186, %f5185;
	setp.lt.s32 	%p955, %r2991, 0;
	selp.f32 	%f5855, %f5186, %f5185, %p955;
$L__BB4_446:
	setp.ltu.f32 	%p956, %f176, 0f47CE4780;
	add.s32 	%r2996, %r3448, 1;
	mul.rn.f32 	%f5188, %f5855, %f5855;
	and.b32  	%r2997, %r3448, 1;
	setp.eq.b32 	%p957, %r2997, 1;
	selp.f32 	%f5189, %f5855, 0f3F800000, %p957;
	fma.rn.f32 	%f5190, %f5188, %f5189, 0f00000000;
	fma.rn.f32 	%f5191, %f5188, 0f37CBAC00, 0fBAB607ED;
	selp.f32 	%f5192, 0fB94D4153, %f5191, %p957;
	selp.f32 	%f5193, 0f3C0885E4, 0f3D2AAABB, %p957;
	fma.rn.f32 	%f5194, %f5192, %f5188, %f5193;
	selp.f32 	%f5195, 0fBE2AAAA8, 0fBEFFFFFF, %p957;
	fma.rn.f32 	%f5196, %f5194, %f5188, %f5195;
	fma.rn.f32 	%f5197, %f5196, %f5190, %f5189;
	and.b32  	%r2998, %r2996, 2;
	setp.eq.s32 	%p958, %r2998, 0;
	mov.f32 	%f5198, 0f00000000;
	sub.f32 	%f5199, %f5198, %f5197;
	selp.f32 	%f5200, %f5197, %f5199, %p958;
	mul.f32 	%f5201, %f5200, 0f00000000;
	mul.f32 	%f482, %f8, %f478;
	mul.f32 	%f5202, %f9, 0f00000000;
	fma.rn.f32 	%f5203, %f8, 0f00000000, %f5202;
	mul.f32 	%f5204, %f8, %f5200;
	fma.rn.f32 	%f483, %f5203, %f478, %f5204;
	fma.rn.f32 	%f5205, %f8, 0f00000000, %f9;
	mul.f32 	%f5206, %f8, %f5201;
	fma.rn.f32 	%f484, %f5205, %f478, %f5206;
	mov.u32 	%r3452, %r3464;
	mov.f32 	%f5856, %f5859;
	@%p956 bra 	$L__BB4_454;
	setp.neu.f32 	%p959, %f176, 0f7F800000;
	@%p959 bra 	$L__BB4_449;
	mov.f32 	%f5209, 0f00000000;
	mul.rn.f32 	%f5856, %f174, %f5209;
	mov.b32 	%r3452, 0;
	bra.uni 	$L__BB4_454;
$L__BB4_449:
	mov.b32 	%r489, %f174;
	shl.b32 	%r3000, %r489, 8;
	or.b32  	%r490, %r3000, -2147483648;
	mov.b64 	%rd1315, 0;
	mov.b32 	%r3449, 0;
	mov.u64 	%rd1313, __cudart_i2opi_f;
	mov.u64 	%rd1314, %rd1;
$L__BB4_450:
	.pragma "nounroll";
	ld.global.nc.u32 	%r3001, [%rd1313];
	mad.wide.u32 	%rd1118, %r3001, %r490, %rd1315;
	shr.u64 	%rd1315, %rd1118, 32;
	st.local.u32 	[%rd1314], %rd1118;
	add.s32 	%r3449, %r3449, 1;
	add.s64 	%rd1314, %rd1314, 4;
	add.s64 	%rd1313, %rd1313, 4;
	setp.ne.s32 	%p960, %r3449, 6;
	@%p960 bra 	$L__BB4_450;
	shr.u32 	%r3002, %r489, 23;
	st.local.u32 	[%rd1+24], %rd1315;
	and.b32  	%r493, %r3002, 31;
	and.b32  	%r3003, %r3002, 224;
	add.s32 	%r3004, %r3003, -128;
	shr.u32 	%r3005, %r3004, 5;
	mul.wide.u32 	%rd1119, %r3005, 4;
	sub.s64 	%rd253, %rd1, %rd1119;
	ld.local.u32 	%r3450, [%rd253+24];
	ld.local.u32 	%r3451, [%rd253+20];
	setp.eq.s32 	%p961, %r493, 0;
	@%p961 bra 	$L__BB4_453;
	shf.l.wrap.b32 	%r3450, %r3451, %r3450, %r493;
	ld.local.u32 	%r3006, [%rd253+16];
	shf.l.wrap.b32 	%r3451, %r3006, %r3451, %r493;
$L__BB4_453:
	shr.u32 	%r3007, %r3450, 30;
	shf.l.wrap.b32 	%r3008, %r3451, %r3450, 2;
	shl.b32 	%r3009, %r3451, 2;
	shr.u32 	%r3010, %r3008, 31;
	add.s32 	%r3011, %r3010, %r3007;
	neg.s32 	%r3012, %r3011;
	setp.lt.s32 	%p962, %r489, 0;
	selp.b32 	%r3452, %r3012, %r3011, %p962;
	xor.b32  	%r3013, %r3008, %r489;
	shr.s32 	%r3014, %r3008, 31;
	xor.b32  	%r3015, %r3014, %r3008;
	xor.b32  	%r3016, %r3014, %r3009;
	cvt.u64.u32 	%rd1120, %r3015;
	shl.b64 	%rd1121, %rd1120, 32;
	cvt.u64.u32 	%rd1122, %r3016;
	or.b64  	%rd1123, %rd1121, %rd1122;
	cvt.rn.f64.s64 	%fd151, %rd1123;
	mul.f64 	%fd152, %fd151, 0d3BF921FB54442D19;
	cvt.rn.f32.f64 	%f5207, %fd152;
	neg.f32 	%f5208, %f5207;
	setp.lt.s32 	%p963, %r3013, 0;
	selp.f32 	%f5856, %f5208, %f5207, %p963;
$L__BB4_454:
	setp.ltu.f32 	%p964, %f176, 0f47CE4780;
	mul.rn.f32 	%f5210, %f5856, %f5856;
	and.b32  	%r3018, %r3452, 1;
	setp.eq.b32 	%p965, %r3018, 1;
	selp.f32 	%f5211, 0f3F800000, %f5856, %p965;
	fma.rn.f32 	%f5212, %f5210, %f5211, 0f00000000;
	fma.rn.f32 	%f5213, %f5210, 0f37CBAC00, 0fBAB607ED;
	selp.f32 	%f5214, %f5213, 0fB94D4153, %p965;
	selp.f32 	%f5215, 0f3D2AAABB, 0f3C0885E4, %p965;
	fma.rn.f32 	%f5216, %f5214, %f5210, %f5215;
	selp.f32 	%f5217, 0fBEFFFFFF, 0fBE2AAAA8, %p965;
	fma.rn.f32 	%f5218, %f5216, %f5210, %f5217;
	fma.rn.f32 	%f5219, %f5218, %f5212, %f5211;
	and.b32  	%r3019, %r3452, 2;
	setp.eq.s32 	%p966, %r3019, 0;
	mov.f32 	%f5220, 0f00000000;
	sub.f32 	%f5221, %f5220, %f5219;
	selp.f32 	%f488, %f5219, %f5221, %p966;
	mov.u32 	%r3456, %r3464;
	mov.f32 	%f5857, %f5859;
	@%p964 bra 	$L__BB4_462;
	setp.neu.f32 	%p967, %f176, 0f7F800000;
	@%p967 bra 	$L__BB4_457;
	mov.f32 	%f5224, 0f00000000;
	mul.rn.f32 	%f5857, %f174, %f5224;
	mov.b32 	%r3456, 0;
	bra.uni 	$L__BB4_462;
$L__BB4_457:
	mov.b32 	%r502, %f174;
	shl.b32 	%r3021, %r502, 8;
	or.b32  	%r503, %r3021, -2147483648;
	mov.b64 	%rd1318, 0;
	mov.b32 	%r3453, 0;
	mov.u64 	%rd1316, __cudart_i2opi_f;
	mov.u64 	%rd1317, %rd1;
$L__BB4_458:
	.pragma "nounroll";
	ld.global.nc.u32 	%r3022, [%rd1316];
	mad.wide.u32 	%rd1126, %r3022, %r503, %rd1318;
	shr.u64 	%rd1318, %rd1126, 32;
	st.local.u32 	[%rd1317], %rd1126;
	add.s32 	%r3453, %r3453, 1;
	add.s64 	%rd1317, %rd1317, 4;
	add.s64 	%rd1316, %rd1316, 4;
	setp.ne.s32 	%p968, %r3453, 6;
	@%p968 bra 	$L__BB4_458;
	shr.u32 	%r3023, %r502, 23;
	st.local.u32 	[%rd1+24], %rd1318;
	and.b32  	%r506, %r3023, 31;
	and.b32  	%r3024, %r3023, 224;
	add.s32 	%r3025, %r3024, -128;
	shr.u32 	%r3026, %r3025, 5;
	mul.wide.u32 	%rd1127, %r3026, 4;
	sub.s64 	%rd260, %rd1, %rd1127;
	ld.local.u32 	%r3454, [%rd260+24];
	ld.local.u32 	%r3455, [%rd260+20];
	setp.eq.s32 	%p969, %r506, 0;
	@%p969 bra 	$L__BB4_461;
	shf.l.wrap.b32 	%r3454, %r3455, %r3454, %r506;
	ld.local.u32 	%r3027, [%rd260+16];
	shf.l.wrap.b32 	%r3455, %r3027, %r3455, %r506;
$L__BB4_461:
	shr.u32 	%r3028, %r3454, 30;
	shf.l.wrap.b32 	%r3029, %r3455, %r3454, 2;
	shl.b32 	%r3030, %r3455, 2;
	shr.u32 	%r3031, %r3029, 31;
	add.s32 	%r3032, %r3031, %r3028;
	neg.s32 	%r3033, %r3032;
	setp.lt.s32 	%p970, %r502, 0;
	selp.b32 	%r3456, %r3033, %r3032, %p970;
	xor.b32  	%r3034, %r3029, %r502;
	shr.s32 	%r3035, %r3029, 31;
	xor.b32  	%r3036, %r3035, %r3029;
	xor.b32  	%r3037, %r3035, %r3030;
	cvt.u64.u32 	%rd1128, %r3036;
	shl.b64 	%rd1129, %rd1128, 32;
	cvt.u64.u32 	%rd1130, %r3037;
	or.b64  	%rd1131, %rd1129, %rd1130;
	cvt.rn.f64.s64 	%fd153, %rd1131;
	mul.f64 	%fd154, %fd153, 0d3BF921FB54442D19;
	cvt.rn.f32.f64 	%f5222, %fd154;
	neg.f32 	%f5223, %f5222;
	setp.lt.s32 	%p971, %r3034, 0;
	selp.f32 	%f5857, %f5223, %f5222, %p971;
$L__BB4_462:
	setp.ltu.f32 	%p972, %f176, 0f47CE4780;
	add.s32 	%r3039, %r3456, 1;
	mul.rn.f32 	%f5225, %f5857, %f5857;
	and.b32  	%r3040, %r3456, 1;
	setp.eq.b32 	%p973, %r3040, 1;
	selp.f32 	%f5226, %f5857, 0f3F800000, %p973;
	fma.rn.f32 	%f5227, %f5225, %f5226, 0f00000000;
	fma.rn.f32 	%f5228, %f5225, 0f37CBAC00, 0fBAB607ED;
	selp.f32 	%f5229, 0fB94D4153, %f5228, %p973;
	selp.f32 	%f5230, 0f3C0885E4, 0f3D2AAABB, %p973;
	fma.rn.f32 	%f5231, %f5229, %f5225, %f5230;
	selp.f32 	%f5232, 0fBE2AAAA8, 0fBEFFFFFF, %p973;
	fma.rn.f32 	%f5233, %f5231, %f5225, %f5232;
	fma.rn.f32 	%f5234, %f5233, %f5227, %f5226;
	and.b32  	%r3041, %r3039, 2;
	setp.eq.s32 	%p974, %r3041, 0;
	mov.f32 	%f5235, 0f00000000;
	sub.f32 	%f5236, %f5235, %f5234;
	selp.f32 	%f5237, %f5234, %f5236, %p974;
	mul.f32 	%f5238, %f5237, 0f00000000;
	mul.f32 	%f492, %f9, %f488;
	mul.f32 	%f5239, %f9, %f5237;
	fma.rn.f32 	%f493, %f25, %f488, %f5239;
	mul.f32 	%f5240, %f9, %f5238;
	fma.rn.f32 	%f494, %f26, %f488, %f5240;
	mov.u32 	%r3460, %r3464;
	mov.f32 	%f5858, %f5859;
	@%p972 bra 	$L__BB4_470;
	setp.neu.f32 	%p975, %f176, 0f7F800000;
	@%p975 bra 	$L__BB4_465;
	mov.f32 	%f5243, 0f00000000;
	mul.rn.f32 	%f5858, %f174, %f5243;
	mov.b32 	%r3460, 0;
	bra.uni 	$L__BB4_470;
$L__BB4_465:
	mov.b32 	%r515, %f174;
	shl.b32 	%r3043, %r515, 8;
	or.b32  	%r516, %r3043, -2147483648;
	mov.b64 	%rd1321, 0;
	mov.b32 	%r3457, 0;
	mov.u64 	%rd1319, __cudart_i2opi_f;
	mov.u64 	%rd1320, %rd1;
$L__BB4_466:
	.pragma "nounroll";
	ld.global.nc.u32 	%r3044, [%rd1319];
	mad.wide.u32 	%rd1134, %r3044, %r516, %rd1321;
	shr.u64 	%rd1321, %rd1134, 32;
	st.local.u32 	[%rd1320], %rd1134;
	add.s32 	%r3457, %r3457, 1;
	add.s64 	%rd1320, %rd1320, 4;
	add.s64 	%rd1319, %rd1319, 4;
	setp.ne.s32 	%p976, %r3457, 6;
	@%p976 bra 	$L__BB4_466;
	shr.u32 	%r3045, %r515, 23;
	st.local.u32 	[%rd1+24], %rd1321;
	and.b32  	%r519, %r3045, 31;
	and.b32  	%r3046, %r3045, 224;
	add.s32 	%r3047, %r3046, -128;
	shr.u32 	%r3048, %r3047, 5;
	mul.wide.u32 	%rd1135, %r3048, 4;
	sub.s64 	%rd267, %rd1, %rd1135;
	ld.local.u32 	%r3458, [%rd267+24];
	ld.local.u32 	%r3459, [%rd267+20];
	setp.eq.s32 	%p977, %r519, 0;
	@%p977 bra 	$L__BB4_469;
	shf.l.wrap.b32 	%r3458, %r3459, %r3458, %r519;
	ld.local.u32 	%r3049, [%rd267+16];
	shf.l.wrap.b32 	%r3459, %r3049, %r3459, %r519;
$L__BB4_469:
	shr.u32 	%r3050, %r3458, 30;
	shf.l.wrap.b32 	%r3051, %r3459, %r3458, 2;
	shl.b32 	%r3052, %r3459, 2;
	shr.u32 	%r3053, %r3051, 31;
	add.s32 	%r3054, %r3053, %r3050;
	neg.s32 	%r3055, %r3054;
	setp.lt.s32 	%p978, %r515, 0;
	selp.b32 	%r3460, %r3055, %r3054, %p978;
	xor.b32  	%r3056, %r3051, %r515;
	shr.s32 	%r3057, %r3051, 31;
	xor.b32  	%r3058, %r3057, %r3051;
	xor.b32  	%r3059, %r3057, %r3052;
	cvt.u64.u32 	%rd1136, %r3058;
	shl.b64 	%rd1137, %rd1136, 32;
	cvt.u64.u32 	%rd1138, %r3059;
	or.b64  	%rd1139, %rd1137, %rd1138;
	cvt.rn.f64.s64 	%fd155, %rd1139;
	mul.f64 	%fd156, %fd155, 0d3BF921FB54442D19;
	cvt.rn.f32.f64 	%f5241, %fd156;
	neg.f32 	%f5242, %f5241;
	setp.lt.s32 	%p979, %r3056, 0;
	selp.f32 	%f5858, %f5242, %f5241, %p979;
$L__BB4_470:
	setp.ltu.f32 	%p980, %f176, 0f47CE4780;
	add.s32 	%r3061, %r3460, 1;
	mul.rn.f32 	%f5244, %f5858, %f5858;
	and.b32  	%r3062, %r3460, 1;
	setp.eq.b32 	%p981, %r3062, 1;
	selp.f32 	%f5245, %f5858, 0f3F800000, %p981;
	fma.rn.f32 	%f5246, %f5244, %f5245, 0f00000000;
	fma.rn.f32 	%f5247, %f5244, 0f37CBAC00, 0fBAB607ED;
	selp.f32 	%f5248, 0fB94D4153, %f5247, %p981;
	selp.f32 	%f5249, 0f3C0885E4, 0f3D2AAABB, %p981;
	fma.rn.f32 	%f5250, %f5248, %f5244, %f5249;
	selp.f32 	%f5251, 0fBE2AAAA8, 0fBEFFFFFF, %p981;
	fma.rn.f32 	%f5252, %f5250, %f5244, %f5251;
	fma.rn.f32 	%f5253, %f5252, %f5246, %f5245;
	and.b32  	%r3063, %r3061, 2;
	setp.eq.s32 	%p982, %r3063, 0;
	mov.f32 	%f5254, 0f00000000;
	sub.f32 	%f5255, %f5254, %f5253;
	selp.f32 	%f498, %f5253, %f5255, %p982;
	@%p980 bra 	$L__BB4_478;
	setp.neu.f32 	%p983, %f176, 0f7F800000;
	@%p983 bra 	$L__BB4_473;
	mov.f32 	%f5258, 0f00000000;
	mul.rn.f32 	%f5859, %f174, %f5258;
	mov.b32 	%r3464, 0;
	bra.uni 	$L__BB4_478;
$L__BB4_473:
	mov.b32 	%r528, %f174;
	shl.b32 	%r3065, %r528, 8;
	or.b32  	%r529, %r3065, -2147483648;
	mov.b64 	%rd1324, 0;
	mov.b32 	%r3461, 0;
	mov.u64 	%rd1322, __cudart_i2opi_f;
	mov.u64 	%rd1323, %rd1;
$L__BB4_474:
	.pragma "nounroll";
	ld.global.nc.u32 	%r3066, [%rd1322];
	mad.wide.u32 	%rd1142, %r3066, %r529, %rd1324;
	shr.u64 	%rd1324, %rd1142, 32;
	st.local.u32 	[%rd1323], %rd1142;
	add.s32 	%r3461, %r3461, 1;
	add.s64 	%rd1323, %rd1323, 4;
	add.s64 	%rd1322, %rd1322, 4;
	setp.ne.s32 	%p984, %r3461, 6;
	@%p984 bra 	$L__BB4_474;
	shr.u32 	%r3067, %r528, 23;
	st.local.u32 	[%rd1+24], %rd1324;
	and.b32  	%r532, %r3067, 31;
	and.b32  	%r3068, %r3067, 224;
	add.s32 	%r3069, %r3068, -128;
	shr.u32 	%r3070, %r3069, 5;
	mul.wide.u32 	%rd1143, %r3070, 4;
	sub.s64 	%rd274, %rd1, %rd1143;
	ld.local.u32 	%r3462, [%rd274+24];
	ld.local.u32 	%r3463, [%rd274+20];
	setp.eq.s32 	%p985, %r532, 0;
	@%p985 bra 	$L__BB4_477;
	shf.l.wrap.b32 	%r3462, %r3463, %r3462, %r532;
	ld.local.u32 	%r3071, [%rd274+16];
	shf.l.wrap.b32 	%r3463, %r3071, %r3463, %r532;
$L__BB4_477:
	shr.u32 	%r3072, %r3462, 30;
	shf.l.wrap.b32 	%r3073, %r3463, %r3462, 2;
	shl.b32 	%r3074, %r3463, 2;
	shr.u32 	%r3075, %r3073, 31;
	add.s32 	%r3076, %r3075, %r3072;
	neg.s32 	%r3077, %r3076;
	setp.lt.s32 	%p986, %r528, 0;
	selp.b32 	%r3464, %r3077, %r3076, %p986;
	xor.b32  	%r3078, %r3073, %r528;
	shr.s32 	%r3079, %r3073, 31;
	xor.b32  	%r3080, %r3079, %r3073;
	xor.b32  	%r3081, %r3079, %r3074;
	cvt.u64.u32 	%rd1144, %r3080;
	shl.b64 	%rd1145, %rd1144, 32;
	cvt.u64.u32 	%rd1146, %r3081;
	or.b64  	%rd1147, %rd1145, %rd1146;
	cvt.rn.f64.s64 	%fd157, %rd1147;
	mul.f64 	%fd158, %fd157, 0d3BF921FB54442D19;
	cvt.rn.f32.f64 	%f5256, %fd158;
	neg.f32 	%f5257, %f5256;
	setp.lt.s32 	%p987, %r3078, 0;
	selp.f32 	%f5859, %f5257, %f5256, %p987;
$L__BB4_478:
	setp.eq.f32 	%p988, %f204, 0f3F800000;
	mul.rn.f32 	%f5260, %f5859, %f5859;
	and.b32  	%r3083, %r3464, 1;
	setp.eq.b32 	%p989, %r3083, 1;
	selp.f32 	%f5261, 0f3F800000, %f5859, %p989;
	fma.rn.f32 	%f5262, %f5260, %f5261, 0f00000000;
	fma.rn.f32 	%f5263, %f5260, 0f37CBAC00, 0fBAB607ED;
	selp.f32 	%f5264, %f5263, 0fB94D4153, %p989;
	selp.f32 	%f5265, 0f3D2AAABB, 0f3C0885E4, %p989;
	fma.rn.f32 	%f5266, %f5264, %f5260, %f5265;
	selp.f32 	%f5267, 0fBEFFFFFF, 0fBE2AAAA8, %p989;
	fma.rn.f32 	%f5268, %f5266, %f5260, %f5267;
	fma.rn.f32 	%f5269, %f5268, %f5262, %f5261;
	and.b32  	%r3084, %r3464, 2;
	setp.eq.s32 	%p990, %r3084, 0;
	mov.f32 	%f5270, 0f00000000;
	sub.f32 	%f5271, %f5270, %f5269;
	selp.f32 	%f5272, %f5269, %f5271, %p990;
	mul.f32 	%f5273, %f498, 0f00000000;
	sub.f32 	%f502, %f5273, %f5272;
	mul.f32 	%f5274, %f5272, 0f00000000;
	sub.f32 	%f503, %f5273, %f5274;
	mov.f32 	%f5860, 0f3F800000;
	@%p988 bra 	$L__BB4_485;
	setp.num.f32 	%p991, %f206, %f206;
	@%p991 bra 	$L__BB4_481;
	mov.f32 	%f5275, 0f40400000;
	add.rn.f32 	%f5860, %f204, %f5275;
	bra.uni 	$L__BB4_485;
$L__BB4_481:
	setp.neu.f32 	%p992, %f204, 0f00000000;
	setp.neu.f32 	%p993, %f206, 0f7F800000;
	and.pred  	%p994, %p992, %p993;
	@%p994 bra 	$L__BB4_483;
	add.f32 	%f5860, %f204, %f204;
	bra.uni 	$L__BB4_485;
$L__BB4_483:
	setp.geu.f32 	%p995, %f204, 0f00000000;
	mov.f32 	%f5860, %f209;
	@%p995 bra 	$L__BB4_485;
	neg.f32 	%f5860, %f209;
$L__BB4_485:
	setp.eq.f32 	%p996, %f204, 0f00000000;
	mov.f32 	%f5861, 0f00000000;
	@%p996 bra 	$L__BB4_487;
	mul.f32 	%f5277, %f5860, 0f40400000;
	div.rn.f32 	%f5861, %f5277, %f204;
$L__BB4_487:
	setp.eq.f32 	%p997, %f204, 0f3F800000;
	mul.f32 	%f510, %f205, %f5861;
	mul.f32 	%f511, %f5860, 0f00000000;
	mov.f32 	%f5862, 0f3F800000;
	@%p997 bra 	$L__BB4_492;
	setp.num.f32 	%p998, %f206, %f206;
	@%p998 bra 	$L__BB4_490;
	mov.f32 	%f5280, 0f40000000;
	add.rn.f32 	%f5862, %f204, %f5280;
	bra.uni 	$L__BB4_492;
$L__BB4_490:
	setp.neu.f32 	%p999, %f204, 0f00000000;
	setp.neu.f32 	%p1000, %f206, 0f7F800000;
	and.pred  	%p1001, %p999, %p1000;
	mov.f32 	%f5862, %f218;
	@%p1001 bra 	$L__BB4_492;
	add.f32 	%f5279, %f204, %f204;
	mov.b32 	%r3085, %f5279;
	and.b32  	%r3086, %r3085, 2147483647;
	mov.b32 	%f5862, %r3086;
$L__BB4_492:
	setp.eq.f32 	%p1002, %f204, 0f00000000;
	mov.f32 	%f5863, 0f00000000;
	@%p1002 bra 	$L__BB4_494;
	add.f32 	%f5282, %f5862, %f5862;
	div.rn.f32 	%f5863, %f5282, %f204;
$L__BB4_494:
	setp.eq.f32 	%p1003, %f204, 0f00000000;
	mul.f32 	%f5284, %f205, %f5863;
	mul.f32 	%f5285, %f5862, 0f3F9BA11C;
	mul.f32 	%f517, %f5862, 0f00000000;
	fma.rn.f32 	%f5286, %f5284, 0f3F9BA11C, %f517;
	mul.f32 	%f5287, %f5860, 0f3F041A2F;
	sub.f32 	%f518, %f5285, %f5287;
	mul.f32 	%f5288, %f510, 0f3F041A2F;
	sub.f32 	%f5289, %f511, %f5288;
	add.f32 	%f5290, %f5289, %f5286;
	mul.f32 	%f519, %f1138, %f518;
	mul.f32 	%f520, %f518, 0f00000000;
	fma.rn.f32 	%f521, %f1138, %f5290, %f520;
	mov.f32 	%f5864, 0f00000000;
	@%p1003 bra 	$L__BB4_496;
	mul.f32 	%f5291, %f5860, 0f40400000;
	div.rn.f32 	%f5864, %f5291, %f204;
$L__BB4_496:
	mul.f32 	%f5293, %f205, %f5864;
	fma.rn.f32 	%f524, %f5293, 0fBF041A2F, %f511;
	mov.f32 	%f5865, 0f00000000;
	@%p1003 bra 	$L__BB4_498;
	add.f32 	%f5294, %f5862, %f5862;
	div.rn.f32 	%f5865, %f5294, %f204;
$L__BB4_498:
	mul.f32 	%f5296, %f205, %f5865;
	fma.rn.f32 	%f5297, %f5296, 0f3F9BA11C, %f517;
	add.f32 	%f5298, %f524, %f5297;
	mul.f32 	%f527, %f518, 0fBE4CCCCD;
	fma.rn.f32 	%f5299, %f5298, 0fBE4CCCCD, %f520;
	mul.f32 	%f5300, %f519, %f5299;
	fma.rn.f32 	%f528, %f527, %f521, %f5300;
	mul.f32 	%f5301, %f493, %f493;
	fma.rn.f32 	%f5302, %f483, %f483, %f5301;
	fma.rn.f32 	%f529, %f502, %f502, %f5302;
	setp.leu.f32 	%p1005, %f529, 0f00000000;
	mov.f32 	%f5866, 0f00000000;
	@%p1005 bra 	$L__BB4_504;
	abs.f32 	%f530, %f529;
	setp.eq.f32 	%p1006, %f529, 0f3F800000;
	mov.f32 	%f5866, 0f3F800000;
	@%p1006 bra 	$L__BB4_504;
	setp.num.f32 	%p1007, %f530, %f530;
	@%p1007 bra 	$L__BB4_502;
	mov.f32 	%f5359, 0fBF000000;
	add.rn.f32 	%f5866, %f529, %f5359;
	bra.uni 	$L__BB4_504;
$L__BB4_502:
	setp.lt.f32 	%p1008, %f530, 0f00800000;
	mul.f32 	%f5304, %f530, 0f4B800000;
	selp.f32 	%f5305, %f5304, %f530, %p1008;
	mov.b32 	%r3087, %f5305;
	add.s32 	%r3088, %r3087, -1060439283;
	and.b32  	%r3089, %r3088, -8388608;
	sub.s32 	%r3090, %r3087, %r3089;
	mov.b32 	%f5306, %r3090;
	cvt.rn.f32.s32 	%f5307, %r3089;
	selp.f32 	%f5308, 0fC1C00000, 0f00000000, %p1008;
	fma.rn.f32 	%f5309, %f5307, 0f34000000, %f5308;
	add.f32 	%f5310, %f5306, 0fBF800000;
	add.f32 	%f5311, %f5306, 0f3F800000;
	rcp.approx.ftz.f32 	%f5312, %f5311;
	add.f32 	%f5313, %f5310, %f5310;
	mul.f32 	%f5314, %f5313, %f5312;
	mul.f32 	%f5315, %f5314, %f5314;
	neg.f32 	%f5316, %f5314;
	sub.f32 	%f5317, %f5310, %f5314;
	add.f32 	%f5318, %f5317, %f5317;
	fma.rn.f32 	%f5319, %f5316, %f5310, %f5318;
	mul.rn.f32 	%f5320, %f5312, %f5319;
	fma.rn.f32 	%f5321, %f5315, 0f3A2C32E4, 0f3B52E7DB;
	fma.rn.f32 	%f5322, %f5321, %f5315, 0f3C93BB73;
	fma.rn.f32 	%f5323, %f5322, %f5315, 0f3DF6384F;
	mul.rn.f32 	%f5324, %f5323, %f5315;
	fma.rn.f32 	%f5325, %f5314, 0f3FB8AA3B, %f5309;
	mul.f32 	%f5326, %f5324, 0f40400000;
	sub.f32 	%f5327, %f5309, %f5325;
	fma.rn.f32 	%f5328, %f5314, 0f3FB8AA3B, %f5327;
	fma.rn.f32 	%f5329, %f5320, 0f3FB8AA3B, %f5328;
	fma.rn.f32 	%f5330, %f5314, 0f32A55E34, %f5329;
	fma.rn.f32 	%f5331, %f5326, %f5320, %f5330;
	fma.rn.f32 	%f5332, %f5324, %f5314, %f5331;
	add.rn.f32 	%f5333, %f5325, %f5332;
	mov.f32 	%f5334, 0fBF000000;
	mul.rn.f32 	%f5335, %f5333, %f5334;
	cvt.rni.f32.f32 	%f5336, %f5335;
	sub.f32 	%f5337, %f5335, %f5336;
	neg.f32 	%f5338, %f5335;
	fma.rn.f32 	%f5339, %f5333, 0fBF000000, %f5338;
	neg.f32 	%f5340, %f5325;
	add.rn.f32 	%f5341, %f5333, %f5340;
	neg.f32 	%f5342, %f5341;
	add.rn.f32 	%f5343, %f5332, %f5342;
	fma.rn.f32 	%f5344, %f5343, 0fBF000000, %f5339;
	add.f32 	%f5345, %f5337, %f5344;
	setp.gt.f32 	%p1009, %f5336, 0f00000000;
	selp.b32 	%r3091, 0, -2097152000, %p1009;
	setp.neu.f32 	%p1010, %f530, 0f7F800000;
	setp.lt.f32 	%p1011, %f5335, 0f00000000;
	selp.f32 	%f5346, 0f00000000, 0f7F800000, %p1011;
	abs.f32 	%f5347, %f5335;
	setp.gt.f32 	%p1012, %f5347, 0f43180000;
	cvt.rzi.s32.f32 	%r3092, %f5336;
	shl.b32 	%r3093, %r3092, 23;
	sub.s32 	%r3094, %r3093, %r3091;
	mov.b32 	%f5348, %r3094;
	add.s32 	%r3095, %r3091, 2130706432;
	mov.b32 	%f5349, %r3095;
	fma.rn.f32 	%f5350, %f5345, 0f391FCB8E, 0f3AAF85ED;
	fma.rn.f32 	%f5351, %f5350, %f5345, 0f3C1D9856;
	fma.rn.f32 	%f5352, %f5351, %f5345, 0f3D6357BB;
	fma.rn.f32 	%f5353, %f5352, %f5345, 0f3E75FDEC;
	fma.rn.f32 	%f5354, %f5353, %f5345, 0f3F317218;
	fma.rn.f32 	%f5355, %f5354, %f5345, 0f3F800000;
	mul.f32 	%f5356, %f5355, %f5349;
	mul.f32 	%f5357, %f5356, %f5348;
	selp.f32 	%f5866, %f5346, %f5357, %p1012;
	@%p1010 bra 	$L__BB4_504;
	add.f32 	%f5358, %f529, %f529;
	mov.b32 	%r3096, %f5358;
	and.b32  	%r3097, %r3096, 2147483647;
	xor.b32  	%r3098, %r3097, 2139095040;
	mov.b32 	%f5866, %r3098;
$L__BB4_504:
	mul.f32 	%f535, %f483, %f5866;
	mul.f32 	%f536, %f493, %f5866;
	mul.f32 	%f537, %f502, %f5866;
	mul.f32 	%f5361, %f494, %f494;
	fma.rn.f32 	%f5362, %f484, %f484, %f5361;
	fma.rn.f32 	%f538, %f503, %f503, %f5362;
	setp.leu.f32 	%p1013, %f538, 0f00000000;
	mov.f32 	%f5867, 0f00000000;
	@%p1013 bra 	$L__BB4_510;
	abs.f32 	%f539, %f538;
	setp.eq.f32 	%p1014, %f538, 0f3F800000;
	mov.f32 	%f5867, 0f3F800000;
	@%p1014 bra 	$L__BB4_510;
	setp.num.f32 	%p1015, %f539, %f539;
	@%p1015 bra 	$L__BB4_508;
	mov.f32 	%f5419, 0fBF000000;
	add.rn.f32 	%f5867, %f538, %f5419;
	bra.uni 	$L__BB4_510;
$L__BB4_508:
	setp.lt.f32 	%p1016, %f539, 0f00800000;
	mul.f32 	%f5364, %f539, 0f4B800000;
	selp.f32 	%f5365, %f5364, %f539, %p1016;
	mov.b32 	%r3099, %f5365;
	add.s32 	%r3100, %r3099, -1060439283;
	and.b32  	%r3101, %r3100, -8388608;
	sub.s32 	%r3102, %r3099, %r3101;
	mov.b32 	%f5366, %r3102;
	cvt.rn.f32.s32 	%f5367, %r3101;
	selp.f32 	%f5368, 0fC1C00000, 0f00000000, %p1016;
	fma.rn.f32 	%f5369, %f5367, 0f34000000, %f5368;
	add.f32 	%f5370, %f5366, 0fBF800000;
	add.f32 	%f5371, %f5366, 0f3F800000;
	rcp.approx.ftz.f32 	%f5372, %f5371;
	add.f32 	%f5373, %f5370, %f5370;
	mul.f32 	%f5374, %f5373, %f5372;
	mul.f32 	%f5375, %f5374, %f5374;
	neg.f32 	%f5376, %f5374;
	sub.f32 	%f5377, %f5370, %f5374;
	add.f32 	%f5378, %f5377, %f5377;
	fma.rn.f32 	%f5379, %f5376, %f5370, %f5378;
	mul.rn.f32 	%f5380, %f5372, %f5379;
	fma.rn.f32 	%f5381, %f5375, 0f3A2C32E4, 0f3B52E7DB;
	fma.rn.f32 	%f5382, %f5381, %f5375, 0f3C93BB73;
	fma.rn.f32 	%f5383, %f5382, %f5375, 0f3DF6384F;
	mul.rn.f32 	%f5384, %f5383, %f5375;
	fma.rn.f32 	%f5385, %f5374, 0f3FB8AA3B, %f5369;
	mul.f32 	%f5386, %f5384, 0f40400000;
	sub.f32 	%f5387, %f5369, %f5385;
	fma.rn.f32 	%f5388, %f5374, 0f3FB8AA3B, %f5387;
	fma.rn.f32 	%f5389, %f5380, 0f3FB8AA3B, %f5388;
	fma.rn.f32 	%f5390, %f5374, 0f32A55E34, %f5389;
	fma.rn.f32 	%f5391, %f5386, %f5380, %f5390;
	fma.rn.f32 	%f5392, %f5384, %f5374, %f5391;
	add.rn.f32 	%f5393, %f5385, %f5392;
	mov.f32 	%f5394, 0fBF000000;
	mul.rn.f32 	%f5395, %f5393, %f5394;
	cvt.rni.f32.f32 	%f5396, %f5395;
	sub.f32 	%f5397, %f5395, %f5396;
	neg.f32 	%f5398, %f5395;
	fma.rn.f32 	%f5399, %f5393, 0fBF000000, %f5398;
	neg.f32 	%f5400, %f5385;
	add.rn.f32 	%f5401, %f5393, %f5400;
	neg.f32 	%f5402, %f5401;
	add.rn.f32 	%f5403, %f5392, %f5402;
	fma.rn.f32 	%f5404, %f5403, 0fBF000000, %f5399;
	add.f32 	%f5405, %f5397, %f5404;
	setp.gt.f32 	%p1017, %f5396, 0f00000000;
	selp.b32 	%r3103, 0, -2097152000, %p1017;
	setp.neu.f32 	%p1018, %f539, 0f7F800000;
	setp.lt.f32 	%p1019, %f5395, 0f00000000;
	selp.f32 	%f5406, 0f00000000, 0f7F800000, %p1019;
	abs.f32 	%f5407, %f5395;
	setp.gt.f32 	%p1020, %f5407, 0f43180000;
	cvt.rzi.s32.f32 	%r3104, %f5396;
	shl.b32 	%r3105, %r3104, 23;
	sub.s32 	%r3106, %r3105, %r3103;
	mov.b32 	%f5408, %r3106;
	add.s32 	%r3107, %r3103, 2130706432;
	mov.b32 	%f5409, %r3107;
	fma.rn.f32 	%f5410, %f5405, 0f391FCB8E, 0f3AAF85ED;
	fma.rn.f32 	%f5411, %f5410, %f5405, 0f3C1D9856;
	fma.rn.f32 	%f5412, %f5411, %f5405, 0f3D6357BB;
	fma.rn.f32 	%f5413, %f5412, %f5405, 0f3E75FDEC;
	fma.rn.f32 	%f5414, %f5413, %f5405, 0f3F317218;
	fma.rn.f32 	%f5415, %f5414, %f5405, 0f3F800000;
	mul.f32 	%f5416, %f5415, %f5409;
	mul.f32 	%f5417, %f5416, %f5408;
	selp.f32 	%f5867, %f5406, %f5417, %p1020;
	@%p1018 bra 	$L__BB4_510;
	add.f32 	%f5418, %f538, %f538;
	mov.b32 	%r3108, %f5418;
	and.b32  	%r3109, %r3108, 2147483647;
	xor.b32  	%r3110, %r3109, 2139095040;
	mov.b32 	%f5867, %r3110;
$L__BB4_510:
	mul.f32 	%f5421, %f484, %f5867;
	mul.f32 	%f5422, %f494, %f5867;
	mul.f32 	%f5423, %f503, %f5867;
	mul.f32 	%f5424, %f536, %f5423;
	mul.f32 	%f5425, %f537, %f5422;
	sub.f32 	%f544, %f5424, %f5425;
	mul.f32 	%f5426, %f537, %f5421;
	mul.f32 	%f5427, %f535, %f5423;
	sub.f32 	%f545, %f5426, %f5427;
	mul.f32 	%f5428, %f535, %f5422;
	mul.f32 	%f5429, %f536, %f5421;
	sub.f32 	%f546, %f5428, %f5429;
	mul.f32 	%f5430, %f545, %f545;
	fma.rn.f32 	%f5431, %f544, %f544, %f5430;
	fma.rn.f32 	%f547, %f546, %f546, %f5431;
	setp.leu.f32 	%p1021, %f547, 0f00000000;
	mov.f32 	%f5868, 0f00000000;
	@%p1021 bra 	$L__BB4_516;
	abs.f32 	%f548, %f547;
	setp.eq.f32 	%p1022, %f547, 0f3F800000;
	mov.f32 	%f5868, 0f3F800000;
	@%p1022 bra 	$L__BB4_516;
	setp.num.f32 	%p1023, %f548, %f548;
	@%p1023 bra 	$L__BB4_514;
	mov.f32 	%f5488, 0fBF000000;
	add.rn.f32 	%f5868, %f547, %f5488;
	bra.uni 	$L__BB4_516;
$L__BB4_514:
	setp.lt.f32 	%p1024, %f548, 0f00800000;
	mul.f32 	%f5433, %f548, 0f4B800000;
	selp.f32 	%f5434, %f5433, %f548, %p1024;
	mov.b32 	%r3111, %f5434;
	add.s32 	%r3112, %r3111, -1060439283;
	and.b32  	%r3113, %r3112, -8388608;
	sub.s32 	%r3114, %r3111, %r3113;
	mov.b32 	%f5435, %r3114;
	cvt.rn.f32.s32 	%f5436, %r3113;
	selp.f32 	%f5437, 0fC1C00000, 0f00000000, %p1024;
	fma.rn.f32 	%f5438, %f5436, 0f34000000, %f5437;
	add.f32 	%f5439, %f5435, 0fBF800000;
	add.f32 	%f5440, %f5435, 0f3F800000;
	rcp.approx.ftz.f32 	%f5441, %f5440;
	add.f32 	%f5442, %f5439, %f5439;
	mul.f32 	%f5443, %f5442, %f5441;
	mul.f32 	%f5444, %f5443, %f5443;
	neg.f32 	%f5445, %f5443;
	sub.f32 	%f5446, %f5439, %f5443;
	add.f32 	%f5447, %f5446, %f5446;
	fma.rn.f32 	%f5448, %f5445, %f5439, %f5447;
	mul.rn.f32 	%f5449, %f5441, %f5448;
	fma.rn.f32 	%f5450, %f5444, 0f3A2C32E4, 0f3B52E7DB;
	fma.rn.f32 	%f5451, %f5450, %f5444, 0f3C93BB73;
	fma.rn.f32 	%f5452, %f5451, %f5444, 0f3DF6384F;
	mul.rn.f32 	%f5453, %f5452, %f5444;
	fma.rn.f32 	%f5454, %f5443, 0f3FB8AA3B, %f5438;
	mul.f32 	%f5455, %f5453, 0f40400000;
	sub.f32 	%f5456, %f5438, %f5454;
	fma.rn.f32 	%f5457, %f5443, 0f3FB8AA3B, %f5456;
	fma.rn.f32 	%f5458, %f5449, 0f3FB8AA3B, %f5457;
	fma.rn.f32 	%f5459, %f5443, 0f32A55E34, %f5458;
	fma.rn.f32 	%f5460, %f5455, %f5449, %f5459;
	fma.rn.f32 	%f5461, %f5453, %f5443, %f5460;
	add.rn.f32 	%f5462, %f5454, %f5461;
	mov.f32 	%f5463, 0fBF000000;
	mul.rn.f32 	%f5464, %f5462, %f5463;
	cvt.rni.f32.f32 	%f5465, %f5464;
	sub.f32 	%f5466, %f5464, %f5465;
	neg.f32 	%f5467, %f5464;
	fma.rn.f32 	%f5468, %f5462, 0fBF000000, %f5467;
	neg.f32 	%f5469, %f5454;
	add.rn.f32 	%f5470, %f5462, %f5469;
	neg.f32 	%f5471, %f5470;
	add.rn.f32 	%f5472, %f5461, %f5471;
	fma.rn.f32 	%f5473, %f5472, 0fBF000000, %f5468;
	add.f32 	%f5474, %f5466, %f5473;
	setp.gt.f32 	%p1025, %f5465, 0f00000000;
	selp.b32 	%r3115, 0, -2097152000, %p1025;
	setp.neu.f32 	%p1026, %f548, 0f7F800000;
	setp.lt.f32 	%p1027, %f5464, 0f00000000;
	selp.f32 	%f5475, 0f00000000, 0f7F800000, %p1027;
	abs.f32 	%f5476, %f5464;
	setp.gt.f32 	%p1028, %f5476, 0f43180000;
	cvt.rzi.s32.f32 	%r3116, %f5465;
	shl.b32 	%r3117, %r3116, 23;
	sub.s32 	%r3118, %r3117, %r3115;
	mov.b32 	%f5477, %r3118;
	add.s32 	%r3119, %r3115, 2130706432;
	mov.b32 	%f5478, %r3119;
	fma.rn.f32 	%f5479, %f5474, 0f391FCB8E, 0f3AAF85ED;
	fma.rn.f32 	%f5480, %f5479, %f5474, 0f3C1D9856;
	fma.rn.f32 	%f5481, %f5480, %f5474, 0f3D6357BB;
	fma.rn.f32 	%f5482, %f5481, %f5474, 0f3E75FDEC;
	fma.rn.f32 	%f5483, %f5482, %f5474, 0f3F317218;
	fma.rn.f32 	%f5484, %f5483, %f5474, 0f3F800000;
	mul.f32 	%f5485, %f5484, %f5478;
	mul.f32 	%f5486, %f5485, %f5477;
	selp.f32 	%f5868, %f5475, %f5486, %p1028;
	@%p1026 bra 	$L__BB4_516;
	add.f32 	%f5487, %f547, %f547;
	mov.b32 	%r3120, %f5487;
	and.b32  	%r3121, %r3120, 2147483647;
	xor.b32  	%r3122, %r3121, 2139095040;
	mov.b32 	%f5868, %r3122;
$L__BB4_516:
	mul.f32 	%f553, %f527, %f519;
	mul.f32 	%f5490, %f544, %f5868;
	mul.f32 	%f5491, %f545, %f5868;
	mul.f32 	%f5492, %f546, %f5868;
	mul.f32 	%f554, %f553, %f5490;
	mul.f32 	%f555, %f553, %f5491;
	mul.f32 	%f556, %f553, %f5492;
	mul.f32 	%f5493, %f537, %f555;
	mul.f32 	%f5494, %f536, %f556;
	sub.f32 	%f557, %f5493, %f5494;
	mul.f32 	%f5495, %f535, %f556;
	mul.f32 	%f5496, %f537, %f554;
	sub.f32 	%f558, %f5495, %f5496;
	mul.f32 	%f5497, %f536, %f554;
	mul.f32 	%f5498, %f535, %f555;
	sub.f32 	%f559, %f5497, %f5498;
	mul.f32 	%f5499, %f558, %f558;
	fma.rn.f32 	%f5500, %f557, %f557, %f5499;
	fma.rn.f32 	%f560, %f559, %f559, %f5500;
	setp.leu.f32 	%p1029, %f560, 0f00000000;
	mov.f32 	%f5869, 0f00000000;
	@%p1029 bra 	$L__BB4_522;
	abs.f32 	%f561, %f560;
	setp.eq.f32 	%p1030, %f560, 0f3F800000;
	mov.f32 	%f5869, 0f3F800000;
	@%p1030 bra 	$L__BB4_522;
	setp.num.f32 	%p1031, %f561, %f561;
	@%p1031 bra 	$L__BB4_520;
	mov.f32 	%f5557, 0fBF000000;
	add.rn.f32 	%f5869, %f560, %f5557;
	bra.uni 	$L__BB4_522;
$L__BB4_520:
	setp.lt.f32 	%p1032, %f561, 0f00800000;
	mul.f32 	%f5502, %f561, 0f4B800000;
	selp.f32 	%f5503, %f5502, %f561, %p1032;
	mov.b32 	%r3123, %f5503;
	add.s32 	%r3124, %r3123, -1060439283;
	and.b32  	%r3125, %r3124, -8388608;
	sub.s32 	%r3126, %r3123, %r3125;
	mov.b32 	%f5504, %r3126;
	cvt.rn.f32.s32 	%f5505, %r3125;
	selp.f32 	%f5506, 0fC1C00000, 0f00000000, %p1032;
	fma.rn.f32 	%f5507, %f5505, 0f34000000, %f5506;
	add.f32 	%f5508, %f5504, 0fBF800000;
	add.f32 	%f5509, %f5504, 0f3F800000;
	rcp.approx.ftz.f32 	%f5510, %f5509;
	add.f32 	%f5511, %f5508, %f5508;
	mul.f32 	%f5512, %f5511, %f5510;
	mul.f32 	%f5513, %f5512, %f5512;
	neg.f32 	%f5514, %f5512;
	sub.f32 	%f5515, %f5508, %f5512;
	add.f32 	%f5516, %f5515, %f5515;
	fma.rn.f32 	%f5517, %f5514, %f5508, %f5516;
	mul.rn.f32 	%f5518, %f5510, %f5517;
	fma.rn.f32 	%f5519, %f5513, 0f3A2C32E4, 0f3B52E7DB;
	fma.rn.f32 	%f5520, %f5519, %f5513, 0f3C93BB73;
	fma.rn.f32 	%f5521, %f5520, %f5513, 0f3DF6384F;
	mul.rn.f32 	%f5522, %f5521, %f5513;
	fma.rn.f32 	%f5523, %f5512, 0f3FB8AA3B, %f5507;
	mul.f32 	%f5524, %f5522, 0f40400000;
	sub.f32 	%f5525, %f5507, %f5523;
	fma.rn.f32 	%f5526, %f5512, 0f3FB8AA3B, %f5525;
	fma.rn.f32 	%f5527, %f5518, 0f3FB8AA3B, %f5526;
	fma.rn.f32 	%f5528, %f5512, 0f32A55E34, %f5527;
	fma.rn.f32 	%f5529, %f5524, %f5518, %f5528;
	fma.rn.f32 	%f5530, %f5522, %f5512, %f5529;
	add.rn.f32 	%f5531, %f5523, %f5530;
	mov.f32 	%f5532, 0fBF000000;
	mul.rn.f32 	%f5533, %f5531, %f5532;
	cvt.rni.f32.f32 	%f5534, %f5533;
	sub.f32 	%f5535, %f5533, %f5534;
	neg.f32 	%f5536, %f5533;
	fma.rn.f32 	%f5537, %f5531, 0fBF000000, %f5536;
	neg.f32 	%f5538, %f5523;
	add.rn.f32 	%f5539, %f5531, %f5538;
	neg.f32 	%f5540, %f5539;
	add.rn.f32 	%f5541, %f5530, %f5540;
	fma.rn.f32 	%f5542, %f5541, 0fBF000000, %f5537;
	add.f32 	%f5543, %f5535, %f5542;
	setp.gt.f32 	%p1033, %f5534, 0f00000000;
	selp.b32 	%r3127, 0, -2097152000, %p1033;
	setp.neu.f32 	%p1034, %f561, 0f7F800000;
	setp.lt.f32 	%p1035, %f5533, 0f00000000;
	selp.f32 	%f5544, 0f00000000, 0f7F800000, %p1035;
	abs.f32 	%f5545, %f5533;
	setp.gt.f32 	%p1036, %f5545, 0f43180000;
	cvt.rzi.s32.f32 	%r3128, %f5534;
	shl.b32 	%r3129, %r3128, 23;
	sub.s32 	%r3130, %r3129, %r3127;
	mov.b32 	%f5546, %r3130;
	add.s32 	%r3131, %r3127, 2130706432;
	mov.b32 	%f5547, %r3131;
	fma.rn.f32 	%f5548, %f5543, 0f391FCB8E, 0f3AAF85ED;
	fma.rn.f32 	%f5549, %f5548, %f5543, 0f3C1D9856;
	fma.rn.f32 	%f5550, %f5549, %f5543, 0f3D6357BB;
	fma.rn.f32 	%f5551, %f5550, %f5543, 0f3E75FDEC;
	fma.rn.f32 	%f5552, %f5551, %f5543, 0f3F317218;
	fma.rn.f32 	%f5553, %f5552, %f5543, 0f3F800000;
	mul.f32 	%f5554, %f5553, %f5547;
	mul.f32 	%f5555, %f5554, %f5546;
	selp.f32 	%f5869, %f5544, %f5555, %p1036;
	@%p1034 bra 	$L__BB4_522;
	add.f32 	%f5556, %f560, %f560;
	mov.b32 	%r3132, %f5556;
	and.b32  	%r3133, %r3132, 2147483647;
	xor.b32  	%r3134, %r3133, 2139095040;
	mov.b32 	%f5869, %r3134;
$L__BB4_522:
	mul.f32 	%f5558, %f553, 0f3F8CCCCD;
	setp.lt.f32 	%p1037, %f5872, 0f3F800000;
	mul.f32 	%f5559, %f557, %f5869;
	mul.f32 	%f5560, %f558, %f5869;
	mul.f32 	%f5561, %f559, %f5869;
	mul.f32 	%f566, %f5558, %f5559;
	mul.f32 	%f567, %f5558, %f5560;
	mul.f32 	%f568, %f5558, %f5561;
	mul.f32 	%f569, %f528, %f535;
	mul.f32 	%f570, %f528, %f536;
	mul.f32 	%f571, %f528, %f537;
	@%p1037 bra 	$L__BB4_533;
	setp.gtu.f32 	%p1038, %f5872, 0f4B000000;
	@%p1038 bra 	$L__BB4_530;
	mov.f32 	%f5562, 0f3F800000;
	div.approx.f32 	%f5563, %f5872, %f5562;
	cvt.rzi.f32.f32 	%f5870, %f5563;
	sub.f32 	%f573, %f5872, %f5870;
	mov.b32 	%r541, %f573;
	setp.lt.u32 	%p1039, %r541, 1065353216;
	@%p1039 bra 	$L__BB4_529;
	setp.lt.u32 	%p1040, %r541, -2147483647;
	@%p1040 bra 	$L__BB4_527;
	add.f32 	%f5567, %f5870, 0fBF800000;
	setp.lt.f32 	%p1043, %f573, 0fBF800000;
	add.f32 	%f5568, %f5567, 0fBF800000;
	selp.f32 	%f5870, %f5568, %f5567, %p1043;
	bra.uni 	$L__BB4_529;
$L__BB4_527:
	add.f32 	%f5870, %f5870, 0f3F800000;
	setp.ltu.f32 	%p1041, %f573, 0f40000000;
	@%p1041 bra 	$L__BB4_529;
	add.f32 	%f5564, %f5870, 0f3F800000;
	add.f32 	%f5565, %f573, 0fC0400000;
	setp.ge.f32 	%p1042, %f5565, 0f00000000;
	add.f32 	%f5566, %f5564, 0f3F800000;
	selp.f32 	%f5870, %f5566, %f5564, %p1042;
$L__BB4_529:
	sub.f32 	%f5872, %f5872, %f5870;
	bra.uni 	$L__BB4_533;
$L__BB4_530:
	mov.b32 	%r542, %f5872;
	and.b32  	%r3135, %r542, 8388607;
	or.b32  	%r3465, %r3135, 1065353216;
	mov.b32 	%f5871, %r3465;
	and.b32  	%r3136, %r542, -8388608;
	add.s32 	%r3466, %r3136, -1065353216;
	setp.eq.s32 	%p1044, %r3466, 0;
	@%p1044 bra 	$L__BB4_532;
$L__BB4_531:
	min.u32 	%r3137, %r3466, 192937984;
	add.s32 	%r3138, %r3465, %r3137;
	mov.b32 	%f5569, %r3138;
	sub.f32 	%f5570, %f5569, %f5569;
	add.f32 	%f5571, %f5570, %f5569;
	sub.f32 	%f5572, %f5569, %f5571;
	mov.f32 	%f5573, 0f3F800000;
	fma.rz.f32 	%f5574, %f5572, %f5573, %f5571;
	cvt.rzi.f32.f32 	%f5575, %f5574;
	sub.f32 	%f5871, %f5569, %f5575;
	sub.s32 	%r3466, %r3466, %r3137;
	mov.b32 	%r3465, %f5871;
	setp.ne.s32 	%p1045, %r3466, 0;
	setp.ne.s32 	%p1046, %r3465, 0;
	and.pred  	%p1047, %p1045, %p1046;
	@%p1047 bra 	$L__BB4_531;
$L__BB4_532:
	setp.gt.u32 	%p1048, %r542, 2139095039;
	selp.f32 	%f5577, 0f7FFFFFFF, 0f4B000000, %p1048;
	mul.f32 	%f5578, %f5871, 0f34000000;
	mul.f32 	%f5872, %f5577, %f5578;
$L__BB4_533:
	abs.f32 	%f5579, %f5872;
	setp.nan.f32 	%p1049, %f5579, %f5579;
	copysign.f32 	%f5580, %f422, %f5872;
	selp.f32 	%f5581, %f5872, %f5580, %p1049;
	setp.lt.f32 	%p1050, %f5581, 0f00000000;
	add.f32 	%f5582, %f5581, 0f3F800000;
	selp.f32 	%f584, %f5582, %f5581, %p1050;
	mul.f32 	%f585, %f584, 0f41490FDA;
	mul.f32 	%f5583, %f585, 0f3F22F983;
	cvt.rni.s32.f32 	%r3474, %f5583;
	cvt.rn.f32.s32 	%f5584, %r3474;
	fma.rn.f32 	%f5585, %f5584, 0fBFC90FDA, %f585;
	fma.rn.f32 	%f5586, %f5584, 0fB3A22168, %f5585;
	fma.rn.f32 	%f5874, %f5584, 0fA7C234C5, %f5586;
	abs.f32 	%f587, %f585;
	setp.ltu.f32 	%p1051, %f587, 0f47CE4780;
	mov.u32 	%r3470, %r3474;
	mov.f32 	%f5873, %f5874;
	@%p1051 bra 	$L__BB4_541;
	setp.neu.f32 	%p1052, %f587, 0f7F800000;
	@%p1052 bra 	$L__BB4_536;
	mov.f32 	%f5589, 0f00000000;
	mul.rn.f32 	%f5873, %f585, %f5589;
	mov.b32 	%r3470, 0;
	bra.uni 	$L__BB4_541;
$L__BB4_536:
	mov.b32 	%r550, %f585;
	shl.b32 	%r3140, %r550, 8;
	or.b32  	%r551, %r3140, -2147483648;
	mov.b64 	%rd1327, 0;
	mov.b32 	%r3467, 0;
	mov.u64 	%rd1325, __cudart_i2opi_f;
	mov.u64 	%rd1326, %rd1;
$L__BB4_537:
	.pragma "nounroll";
	ld.global.nc.u32 	%r3141, [%rd1325];
	mad.wide.u32 	%rd1150, %r3141, %r551, %rd1327;
	shr.u64 	%rd1327, %rd1150, 32;
	st.local.u32 	[%rd1326], %rd1150;
	add.s32 	%r3467, %r3467, 1;
	add.s64 	%rd1326, %rd1326, 4;
	add.s64 	%rd1325, %rd1325, 4;
	setp.ne.s32 	%p1053, %r3467, 6;
	@%p1053 bra 	$L__BB4_537;
	shr.u32 	%r3142, %r550, 23;
	st.local.u32 	[%rd1+24], %rd1327;
	and.b32  	%r554, %r3142, 31;
	and.b32  	%r3143, %r3142, 224;
	add.s32 	%r3144, %r3143, -128;
	shr.u32 	%r3145, %r3144, 5;
	mul.wide.u32 	%rd1151, %r3145, 4;
	sub.s64 	%rd281, %rd1, %rd1151;
	ld.local.u32 	%r3468, [%rd281+24];
	ld.local.u32 	%r3469, [%rd281+20];
	setp.eq.s32 	%p1054, %r554, 0;
	@%p1054 bra 	$L__BB4_540;
	shf.l.wrap.b32 	%r3468, %r3469, %r3468, %r554;
	ld.local.u32 	%r3146, [%rd281+16];
	shf.l.wrap.b32 	%r3469, %r3146, %r3469, %r554;
$L__BB4_540:
	shr.u32 	%r3147, %r3468, 30;
	shf.l.wrap.b32 	%r3148, %r3469, %r3468, 2;
	shl.b32 	%r3149, %r3469, 2;
	shr.u32 	%r3150, %r3148, 31;
	add.s32 	%r3151, %r3150, %r3147;
	neg.s32 	%r3152, %r3151;
	setp.lt.s32 	%p1055, %r550, 0;
	selp.b32 	%r3470, %r3152, %r3151, %p1055;
	xor.b32  	%r3153, %r3148, %r550;
	shr.s32 	%r3154, %r3148, 31;
	xor.b32  	%r3155, %r3154, %r3148;
	xor.b32  	%r3156, %r3154, %r3149;
	cvt.u64.u32 	%rd1152, %r3155;
	shl.b64 	%rd1153, %rd1152, 32;
	cvt.u64.u32 	%rd1154, %r3156;
	or.b64  	%rd1155, %rd1153, %rd1154;
	cvt.rn.f64.s64 	%fd159, %rd1155;
	mul.f64 	%fd160, %fd159, 0d3BF921FB54442D19;
	cvt.rn.f32.f64 	%f5587, %fd160;
	neg.f32 	%f5588, %f5587;
	setp.lt.s32 	%p1056, %r3153, 0;
	selp.f32 	%f5873, %f5588, %f5587, %p1056;
$L__BB4_541:
	setp.ltu.f32 	%p1057, %f587, 0f47CE4780;
	add.s32 	%r3158, %r3470, 1;
	mul.rn.f32 	%f5590, %f5873, %f5873;
	and.b32  	%r3159, %r3470, 1;
	setp.eq.b32 	%p1058, %r3159, 1;
	selp.f32 	%f5591, %f5873, 0f3F800000, %p1058;
	fma.rn.f32 	%f5592, %f5590, %f5591, 0f00000000;
	fma.rn.f32 	%f5593, %f5590, 0f37CBAC00, 0fBAB607ED;
	selp.f32 	%f5594, 0fB94D4153, %f5593, %p1058;
	selp.f32 	%f5595, 0f3C0885E4, 0f3D2AAABB, %p1058;
	fma.rn.f32 	%f5596, %f5594, %f5590, %f5595;
	selp.f32 	%f5597, 0fBE2AAAA8, 0fBEFFFFFF, %p1058;
	fma.rn.f32 	%f5598, %f5596, %f5590, %f5597;
	fma.rn.f32 	%f5599, %f5598, %f5592, %f5591;
	and.b32  	%r3160, %r3158, 2;
	setp.eq.s32 	%p1059, %r3160, 0;
	mov.f32 	%f5600, 0f00000000;
	sub.f32 	%f5601, %f5600, %f5599;
	selp.f32 	%f5602, %f5599, %f5601, %p1059;
	mov.f32 	%f5603, 0f3F800000;
	sub.f32 	%f5604, %f5603, %f5602;
	setp.gt.f32 	%p1060, %f584, 0f3E800000;
	setp.lt.f32 	%p1061, %f584, 0f3F400000;
	mov.f32 	%f5605, 0f40800000;
	sub.f32 	%f5606, %f5605, %f5604;
	selp.f32 	%f5607, %f5606, %f5604, %p1061;
	selp.f32 	%f5608, %f5607, %f5604, %p1060;
	mul.f32 	%f591, %f5608, 0f3F19999A;
	mul.f32 	%f5609, %f591, %f591;
	mul.f32 	%f5610, %f142, %f5609;
	fma.rn.f32 	%f592, %f569, %f5610, %f554;
	fma.rn.f32 	%f593, %f570, %f5610, %f555;
	fma.rn.f32 	%f594, %f571, %f5610, %f556;
	@%p1057 bra 	$L__BB4_549;
	setp.neu.f32 	%p1062, %f587, 0f7F800000;
	@%p1062 bra 	$L__BB4_544;
	mov.f32 	%f5613, 0f00000000;
	mul.rn.f32 	%f5874, %f585, %f5613;
	mov.b32 	%r3474, 0;
	bra.uni 	$L__BB4_549;
$L__BB4_544:
	mov.b32 	%r563, %f585;
	shl.b32 	%r3162, %r563, 8;
	or.b32  	%r564, %r3162, -2147483648;
	mov.b64 	%rd1330, 0;
	mov.b32 	%r3471, 0;
	mov.u64 	%rd1328, __cudart_i2opi_f;
	mov.u64 	%rd1329, %rd1;
$L__BB4_545:
	.pragma "nounroll";
	ld.global.nc.u32 	%r3163, [%rd1328];
	mad.wide.u32 	%rd1158, %r3163, %r564, %rd1330;
	shr.u64 	%rd1330, %rd1158, 32;
	st.local.u32 	[%rd1329], %rd1158;
	add.s32 	%r3471, %r3471, 1;
	add.s64 	%rd1329, %rd1329, 4;
	add.s64 	%rd1328, %rd1328, 4;
	setp.ne.s32 	%p1063, %r3471, 6;
	@%p1063 bra 	$L__BB4_545;
	shr.u32 	%r3164, %r563, 23;
	st.local.u32 	[%rd1+24], %rd1330;
	and.b32  	%r567, %r3164, 31;
	and.b32  	%r3165, %r3164, 224;
	add.s32 	%r3166, %r3165, -128;
	shr.u32 	%r3167, %r3166, 5;
	mul.wide.u32 	%rd1159, %r3167, 4;
	sub.s64 	%rd288, %rd1, %rd1159;
	ld.local.u32 	%r3472, [%rd288+24];
	ld.local.u32 	%r3473, [%rd288+20];
	setp.eq.s32 	%p1064, %r567, 0;
	@%p1064 bra 	$L__BB4_548;
	shf.l.wrap.b32 	%r3472, %r3473, %r3472, %r567;
	ld.local.u32 	%r3168, [%rd288+16];
	shf.l.wrap.b32 	%r3473, %r3168, %r3473, %r567;
$L__BB4_548:
	shr.u32 	%r3169, %r3472, 30;
	shf.l.wrap.b32 	%r3170, %r3473, %r3472, 2;
	shl.b32 	%r3171, %r3473, 2;
	shr.u32 	%r3172, %r3170, 31;
	add.s32 	%r3173, %r3172, %r3169;
	neg.s32 	%r3174, %r3173;
	setp.lt.s32 	%p1065, %r563, 0;
	selp.b32 	%r3474, %r3174, %r3173, %p1065;
	xor.b32  	%r3175, %r3170, %r563;
	shr.s32 	%r3176, %r3170, 31;
	xor.b32  	%r3177, %r3176, %r3170;
	xor.b32  	%r3178, %r3176, %r3171;
	cvt.u64.u32 	%rd1160, %r3177;
	shl.b64 	%rd1161, %rd1160, 32;
	cvt.u64.u32 	%rd1162, %r3178;
	or.b64  	%rd1163, %rd1161, %rd1162;
	cvt.rn.f64.s64 	%fd161, %rd1163;
	mul.f64 	%fd162, %fd161, 0d3BF921FB54442D19;
	cvt.rn.f32.f64 	%f5611, %fd162;
	neg.f32 	%f5612, %f5611;
	setp.lt.s32 	%p1066, %r3175, 0;
	selp.f32 	%f5874, %f5612, %f5611, %p1066;
$L__BB4_549:
	mul.rn.f32 	%f5614, %f5874, %f5874;
	and.b32  	%r3180, %r3474, 1;
	setp.eq.b32 	%p1067, %r3180, 1;
	selp.f32 	%f5615, 0f3F800000, %f5874, %p1067;
	fma.rn.f32 	%f5616, %f5614, %f5615, 0f00000000;
	fma.rn.f32 	%f5617, %f5614, 0f37CBAC00, 0fBAB607ED;
	selp.f32 	%f5618, %f5617, 0fB94D4153, %p1067;
	selp.f32 	%f5619, 0f3D2AAABB, 0f3C0885E4, %p1067;
	fma.rn.f32 	%f5620, %f5618, %f5614, %f5619;
	selp.f32 	%f5621, 0fBEFFFFFF, 0fBE2AAAA8, %p1067;
	fma.rn.f32 	%f5622, %f5620, %f5614, %f5621;
	fma.rn.f32 	%f5623, %f5622, %f5616, %f5615;
	and.b32  	%r3181, %r3474, 2;
	setp.eq.s32 	%p1068, %r3181, 0;
	mov.f32 	%f5624, 0f00000000;
	sub.f32 	%f5625, %f5624, %f5623;
	selp.f32 	%f5626, %f5623, %f5625, %p1068;
	mul.f32 	%f598, %f566, %f5626;
	mul.f32 	%f599, %f567, %f5626;
	mul.f32 	%f600, %f568, %f5626;
	mul.f32 	%f601, %f584, 0f40C90FDA;
	mul.f32 	%f5627, %f601, 0f3F22F983;
	cvt.rni.s32.f32 	%r3478, %f5627;
	cvt.rn.f32.s32 	%f5628, %r3478;
	fma.rn.f32 	%f5629, %f5628, 0fBFC90FDA, %f601;
	fma.rn.f32 	%f5630, %f5628, 0fB3A22168, %f5629;
	fma.rn.f32 	%f5875, %f5628, 0fA7C234C5, %f5630;
	abs.f32 	%f603, %f601;
	setp.ltu.f32 	%p1069, %f603, 0f47CE4780;
	@%p1069 bra 	$L__BB4_557;
	setp.neu.f32 	%p1070, %f603, 0f7F800000;
	@%p1070 bra 	$L__BB4_552;
	mov.f32 	%f5633, 0f00000000;
	mul.rn.f32 	%f5875, %f601, %f5633;
	mov.b32 	%r3478, 0;
	bra.uni 	$L__BB4_557;
$L__BB4_552:
	mov.b32 	%r577, %f601;
	shl.b32 	%r3183, %r577, 8;
	or.b32  	%r578, %r3183, -2147483648;
	mov.b64 	%rd1333, 0;
	mov.b32 	%r3475, 0;
	mov.u64 	%rd1331, __cudart_i2opi_f;
	mov.u64 	%rd1332, %rd1;
$L__BB4_553:
	.pragma "nounroll";
	ld.global.nc.u32 	%r3184, [%rd1331];
	mad.wide.u32 	%rd1166, %r3184, %r578, %rd1333;
	shr.u64 	%rd1333, %rd1166, 32;
	st.local.u32 	[%rd1332], %rd1166;
	add.s32 	%r3475, %r3475, 1;
	add.s64 	%rd1332, %rd1332, 4;
	add.s64 	%rd1331, %rd1331, 4;
	setp.ne.s32 	%p1071, %r3475, 6;
	@%p1071 bra 	$L__BB4_553;
	shr.u32 	%r3185, %r577, 23;
	st.local.u32 	[%rd1+24], %rd1333;
	and.b32  	%r581, %r3185, 31;
	and.b32  	%r3186, %r3185, 224;
	add.s32 	%r3187, %r3186, -128;
	shr.u32 	%r3188, %r3187, 5;
	mul.wide.u32 	%rd1167, %r3188, 4;
	sub.s64 	%rd295, %rd1, %rd1167;
	ld.local.u32 	%r3476, [%rd295+24];
	ld.local.u32 	%r3477, [%rd295+20];
	setp.eq.s32 	%p1072, %r581, 0;
	@%p1072 bra 	$L__BB4_556;
	shf.l.wrap.b32 	%r3476, %r3477, %r3476, %r581;
	ld.local.u32 	%r3189, [%rd295+16];
	shf.l.wrap.b32 	%r3477, %r3189, %r3477, %r581;
$L__BB4_556:
	shr.u32 	%r3190, %r3476, 30;
	shf.l.wrap.b32 	%r3191, %r3477, %r3476, 2;
	shl.b32 	%r3192, %r3477, 2;
	shr.u32 	%r3193, %r3191, 31;
	add.s32 	%r3194, %r3193, %r3190;
	neg.s32 	%r3195, %r3194;
	setp.lt.s32 	%p1073, %r577, 0;
	selp.b32 	%r3478, %r3195, %r3194, %p1073;
	xor.b32  	%r3196, %r3191, %r577;
	shr.s32 	%r3197, %r3191, 31;
	xor.b32  	%r3198, %r3197, %r3191;
	xor.b32  	%r3199, %r3197, %r3192;
	cvt.u64.u32 	%rd1168, %r3198;
	shl.b64 	%rd1169, %rd1168, 32;
	cvt.u64.u32 	%rd1170, %r3199;
	or.b64  	%rd1171, %rd1169, %rd1170;
	cvt.rn.f64.s64 	%fd163, %rd1171;
	mul.f64 	%fd164, %fd163, 0d3BF921FB54442D19;
	cvt.rn.f32.f64 	%f5631, %fd164;
	neg.f32 	%f5632, %f5631;
	setp.lt.s32 	%p1074, %r3196, 0;
	selp.f32 	%f5875, %f5632, %f5631, %p1074;
$L__BB4_557:
	mul.f32 	%f5634, %f519, %f519;
	add.f32 	%f5635, %f519, %f519;
	sub.f32 	%f5636, %f5635, %f5634;
	setp.ltu.f32 	%p1075, %f464, 0f47CE4780;
	add.s32 	%r3201, %r3478, 1;
	mul.rn.f32 	%f5637, %f5875, %f5875;
	and.b32  	%r3202, %r3478, 1;
	setp.eq.b32 	%p1076, %r3202, 1;
	selp.f32 	%f5638, %f5875, 0f3F800000, %p1076;
	fma.rn.f32 	%f5639, %f5637, %f5638, 0f00000000;
	fma.rn.f32 	%f5640, %f5637, 0f37CBAC00, 0fBAB607ED;
	selp.f32 	%f5641, 0fB94D4153, %f5640, %p1076;
	selp.f32 	%f5642, 0f3C0885E4, 0f3D2AAABB, %p1076;
	fma.rn.f32 	%f5643, %f5641, %f5637, %f5642;
	selp.f32 	%f5644, 0fBE2AAAA8, 0fBEFFFFFF, %p1076;
	fma.rn.f32 	%f5645, %f5643, %f5637, %f5644;
	fma.rn.f32 	%f5646, %f5645, %f5639, %f5638;
	and.b32  	%r3203, %r3201, 2;
	setp.eq.s32 	%p1077, %r3203, 0;
	mov.f32 	%f5647, 0f00000000;
	sub.f32 	%f5648, %f5647, %f5646;
	selp.f32 	%f5649, %f5646, %f5648, %p1077;
	add.f32 	%f5650, %f5649, %f5649;
	mov.f32 	%f5651, 0f40000000;
	sub.f32 	%f5652, %f5651, %f5650;
	mov.f32 	%f5653, 0f3F800000;
	sub.f32 	%f5654, %f5653, %f5636;
	mul.f32 	%f5655, %f5654, %f5652;
	fma.rn.f32 	%f5656, %f5636, %f591, %f5655;
	fma.rn.f32 	%f5657, %f592, %f5656, %f598;
	fma.rn.f32 	%f5658, %f593, %f5656, %f599;
	fma.rn.f32 	%f5659, %f594, %f5656, %f600;
	add.f32 	%f607, %f482, %f5657;
	add.f32 	%f608, %f492, %f5658;
	add.f32 	%f609, %f498, %f5659;
	mov.u32 	%r3482, %r3486;
	mov.f32 	%f5876, %f5877;
	@%p1075 bra 	$L__BB4_565;
	setp.neu.f32 	%p1078, %f464, 0f7F800000;
	@%p1078 bra 	$L__BB4_560;
	mov.f32 	%f5662, 0f00000000;
	mul.rn.f32 	%f5876, %f462, %f5662;
	mov.b32 	%r3482, 0;
	bra.uni 	$L__BB4_565;
$L__BB4_560:
	mov.b32 	%r590, %f462;
	shl.b32 	%r3205, %r590, 8;
	or.b32  	%r591, %r3205, -2147483648;
	mov.b64 	%rd1336, 0;
	mov.b32 	%r3479, 0;
	mov.u64 	%rd1334, __cudart_i2opi_f;
	mov.u64 	%rd1335, %rd1;
$L__BB4_561:
	.pragma "nounroll";
	ld.global.nc.u32 	%r3206, [%rd1334];
	mad.wide.u32 	%rd1174, %r3206, %r591, %rd1336;
	shr.u64 	%rd1336, %rd1174, 32;
	st.local.u32 	[%rd1335], %rd1174;
	add.s32 	%r3479, %r3479, 1;
	add.s64 	%rd1335, %rd1335, 4;
	add.s64 	%rd1334, %rd1334, 4;
	setp.ne.s32 	%p1079, %r3479, 6;
	@%p1079 bra 	$L__BB4_561;
	shr.u32 	%r3207, %r590, 23;
	st.local.u32 	[%rd1+24], %rd1336;
	and.b32  	%r594, %r3207, 31;
	and.b32  	%r3208, %r3207, 224;
	add.s32 	%r3209, %r3208, -128;
	shr.u32 	%r3210, %r3209, 5;
	mul.wide.u32 	%rd1175, %r3210, 4;
	sub.s64 	%rd302, %rd1, %rd1175;
	ld.local.u32 	%r3480, [%rd302+24];
	ld.local.u32 	%r3481, [%rd302+20];
	setp.eq.s32 	%p1080, %r594, 0;
	@%p1080 bra 	$L__BB4_564;
	shf.l.wrap.b32 	%r3480, %r3481, %r3480, %r594;
	ld.local.u32 	%r3211, [%rd302+16];
	shf.l.wrap.b32 	%r3481, %r3211, %r3481, %r594;
$L__BB4_564:
	shr.u32 	%r3212, %r3480, 30;
	shf.l.wrap.b32 	%r3213, %r3481, %r3480, 2;
	shl.b32 	%r3214, %r3481, 2;
	shr.u32 	%r3215, %r3213, 31;
	add.s32 	%r3216, %r3215, %r3212;
	neg.s32 	%r3217, %r3216;
	setp.lt.s32 	%p1081, %r590, 0;
	selp.b32 	%r3482, %r3217, %r3216, %p1081;
	xor.b32  	%r3218, %r3213, %r590;
	shr.s32 	%r3219, %r3213, 31;
	xor.b32  	%r3220, %r3219, %r3213;
	xor.b32  	%r3221, %r3219, %r3214;
	cvt.u64.u32 	%rd1176, %r3220;
	shl.b64 	%rd1177, %rd1176, 32;
	cvt.u64.u32 	%rd1178, %r3221;
	or.b64  	%rd1179, %rd1177, %rd1178;
	cvt.rn.f64.s64 	%fd165, %rd1179;
	mul.f64 	%fd166, %fd165, 0d3BF921FB54442D19;
	cvt.rn.f32.f64 	%f5660, %fd166;
	neg.f32 	%f5661, %f5660;
	setp.lt.s32 	%p1082, %r3218, 0;
	selp.f32 	%f5876, %f5661, %f5660, %p1082;
$L__BB4_565:
	setp.ltu.f32 	%p1083, %f464, 0f47CE4780;
	add.s32 	%r3223, %r3482, 1;
	mul.rn.f32 	%f5663, %f5876, %f5876;
	and.b32  	%r3224, %r3482, 1;
	setp.eq.b32 	%p1084, %r3224, 1;
	selp.f32 	%f5664, %f5876, 0f3F800000, %p1084;
	fma.rn.f32 	%f5665, %f5663, %f5664, 0f00000000;
	fma.rn.f32 	%f5666, %f5663, 0f37CBAC00, 0fBAB607ED;
	selp.f32 	%f5667, 0fB94D4153, %f5666, %p1084;
	selp.f32 	%f5668, 0f3C0885E4, 0f3D2AAABB, %p1084;
	fma.rn.f32 	%f5669, %f5667, %f5663, %f5668;
	selp.f32 	%f5670, 0fBE2AAAA8, 0fBEFFFFFF, %p1084;
	fma.rn.f32 	%f5671, %f5669, %f5663, %f5670;
	fma.rn.f32 	%f5672, %f5671, %f5665, %f5664;
	and.b32  	%r3225, %r3223, 2;
	setp.eq.s32 	%p1085, %r3225, 0;
	mov.f32 	%f5673, 0f00000000;
	sub.f32 	%f5674, %f5673, %f5672;
	selp.f32 	%f613, %f5672, %f5674, %p1085;
	@%p1083 bra 	$L__BB4_573;
	setp.neu.f32 	%p1086, %f464, 0f7F800000;
	@%p1086 bra 	$L__BB4_568;
	mov.f32 	%f5677, 0f00000000;
	mul.rn.f32 	%f5877, %f462, %f5677;
	mov.b32 	%r3486, 0;
	bra.uni 	$L__BB4_573;
$L__BB4_568:
	mov.b32 	%r603, %f462;
	shl.b32 	%r3227, %r603, 8;
	or.b32  	%r604, %r3227, -2147483648;
	mov.b64 	%rd1339, 0;
	mov.b32 	%r3483, 0;
	mov.u64 	%rd1337, __cudart_i2opi_f;
	mov.u64 	%rd1338, %rd1;
$L__BB4_569:
	.pragma "nounroll";
	ld.global.nc.u32 	%r3228, [%rd1337];
	mad.wide.u32 	%rd1182, %r3228, %r604, %rd1339;
	shr.u64 	%rd1339, %rd1182, 32;
	st.local.u32 	[%rd1338], %rd1182;
	add.s32 	%r3483, %r3483, 1;
	add.s64 	%rd1338, %rd1338, 4;
	add.s64 	%rd1337, %rd1337, 4;
	setp.ne.s32 	%p1087, %r3483, 6;
	@%p1087 bra 	$L__BB4_569;
	shr.u32 	%r3229, %r603, 23;
	st.local.u32 	[%rd1+24], %rd1339;
	and.b32  	%r607, %r3229, 31;
	and.b32  	%r3230, %r3229, 224;
	add.s32 	%r3231, %r3230, -128;
	shr.u32 	%r3232, %r3231, 5;
	mul.wide.u32 	%rd1183, %r3232, 4;
	sub.s64 	%rd309, %rd1, %rd1183;
	ld.local.u32 	%r3484, [%rd309+24];
	ld.local.u32 	%r3485, [%rd309+20];
	setp.eq.s32 	%p1088, %r607, 0;
	@%p1088 bra 	$L__BB4_572;
	shf.l.wrap.b32 	%r3484, %r3485, %r3484, %r607;
	ld.local.u32 	%r3233, [%rd309+16];
	shf.l.wrap.b32 	%r3485, %r3233, %r3485, %r607;
$L__BB4_572:
	shr.u32 	%r3234, %r3484, 30;
	shf.l.wrap.b32 	%r3235, %r3485, %r3484, 2;
	shl.b32 	%r3236, %r3485, 2;
	shr.u32 	%r3237, %r3235, 31;
	add.s32 	%r3238, %r3237, %r3234;
	neg.s32 	%r3239, %r3238;
	setp.lt.s32 	%p1089, %r603, 0;
	selp.b32 	%r3486, %r3239, %r3238, %p1089;
	xor.b32  	%r3240, %r3235, %r603;
	shr.s32 	%r3241, %r3235, 31;
	xor.b32  	%r3242, %r3241, %r3235;
	xor.b32  	%r3243, %r3241, %r3236;
	cvt.u64.u32 	%rd1184, %r3242;
	shl.b64 	%rd1185, %rd1184, 32;
	cvt.u64.u32 	%rd1186, %r3243;
	or.b64  	%rd1187, %rd1185, %rd1186;
	cvt.rn.f64.s64 	%fd167, %rd1187;
	mul.f64 	%fd168, %fd167, 0d3BF921FB54442D19;
	cvt.rn.f32.f64 	%f5675, %fd168;
	neg.f32 	%f5676, %f5675;
	setp.lt.s32 	%p1090, %r3240, 0;
	selp.f32 	%f5877, %f5676, %f5675, %p1090;
$L__BB4_573:
	mul.rn.f32 	%f5678, %f5877, %f5877;
	and.b32  	%r3245, %r3486, 1;
	setp.eq.b32 	%p1091, %r3245, 1;
	selp.f32 	%f5679, 0f3F800000, %f5877, %p1091;
	fma.rn.f32 	%f5680, %f5678, %f5679, 0f00000000;
	fma.rn.f32 	%f5681, %f5678, 0f37CBAC00, 0fBAB607ED;
	selp.f32 	%f5682, %f5681, 0fB94D4153, %p1091;
	selp.f32 	%f5683, 0f3D2AAABB, 0f3C0885E4, %p1091;
	fma.rn.f32 	%f5684, %f5682, %f5678, %f5683;
	selp.f32 	%f5685, 0fBEFFFFFF, 0fBE2AAAA8, %p1091;
	fma.rn.f32 	%f5686, %f5684, %f5678, %f5685;
	fma.rn.f32 	%f5687, %f5686, %f5680, %f5679;
	and.b32  	%r3246, %r3486, 2;
	setp.eq.s32 	%p1092, %r3246, 0;
	mov.f32 	%f5688, 0f00000000;
	sub.f32 	%f5689, %f5688, %f5687;
	selp.f32 	%f5690, %f5687, %f5689, %p1092;
	mul.f32 	%f5691, %f5690, 0f00000000;
	mul.f32 	%f5692, %f607, %f5691;
	fma.rn.f32 	%f5693, %f613, 0f00000000, %f5692;
	mul.f32 	%f5694, %f608, %f5691;
	add.f32 	%f5695, %f5694, %f5693;
	fma.rn.f32 	%f5696, %f609, %f5690, %f5695;
	mul.f32 	%f5697, %f5691, 0f80000000;
	fma.rn.f32 	%f5698, %f607, %f613, %f5697;
	mul.f32 	%f5699, %f609, %f5691;
	sub.f32 	%f5700, %f5698, %f5699;
	fma.rn.f32 	%f5701, %f608, %f5690, %f5700;
	fma.rn.f32 	%f5702, %f608, %f613, %f5699;
	fma.rn.f32 	%f5703, %f5691, 0f80000000, %f5702;
	mul.f32 	%f5704, %f607, %f5690;
	sub.f32 	%f5705, %f5703, %f5704;
	mul.f32 	%f5706, %f609, %f613;
	sub.f32 	%f5707, %f5706, %f5694;
	fma.rn.f32 	%f5708, %f607, %f5691, %f5707;
	sub.f32 	%f5709, %f5708, %f5691;
	mul.f32 	%f5710, %f5691, %f5696;
	fma.rn.f32 	%f5711, %f613, %f5701, %f5710;
	fma.rn.f32 	%f5712, %f5690, %f5705, %f5711;
	mul.f32 	%f5713, %f5691, %f5709;
	sub.f32 	%f5954, %f5712, %f5713;
	mul.f32 	%f5714, %f5690, %f5701;
	sub.f32 	%f5715, %f5710, %f5714;
	fma.rn.f32 	%f5716, %f613, %f5705, %f5715;
	add.f32 	%f5955, %f5713, %f5716;
	mul.f32 	%f5717, %f5691, %f5701;
	fma.rn.f32 	%f5718, %f5690, %f5696, %f5717;
	mul.f32 	%f5719, %f5691, %f5705;
	sub.f32 	%f5720, %f5718, %f5719;
	fma.rn.f32 	%f5956, %f613, %f5709, %f5720;
	bra.uni 	$L__BB4_1002;
$L__BB4_574:
	setp.geu.f32 	%p2, %f5, 0f40400000;
	@%p2 bra 	$L__BB4_853;
	fma.rn.f32 	%f620, %f3, 0f00000000, %f1;
	fma.rn.f32 	%f621, %f4, 0f00000000, %f2;
	add.f32 	%f2011, %f1138, 0fBF800000;
	mul.f32 	%f622, %f2011, 0f3F000000;
	mov.f32 	%f2012, 0f00000000;
	mul.rn.f32 	%f2013, %f2012, %f2012;
	fma.rn.f32 	%f2014, %f2013, 0f00000000, 0f00000000;
	fma.rn.f32 	%f2015, %f2013, 0fB94D4153, 0f3C0885E4;
	fma.rn.f32 	%f2016, %f2015, %f2013, 0fBE2AAAA8;
	fma.rn.f32 	%f623, %f2016, %f2014, 0f00000000;
	add.f32 	%f2017, %f2013, 0f00000000;
	fma.rn.f32 	%f2018, %f2013, 0f37CBAC00, 0fBAB607ED;
	fma.rn.f32 	%f2019, %f2018, %f2013, 0f3D2AAABB;
	fma.rn.f32 	%f2020, %f2019, %f2013, 0fBEFFFFFF;
	fma.rn.f32 	%f624, %f2020, %f2017, 0f3F800000;
	mul.f32 	%f625, %f624, 0f00000000;
	mul.f32 	%f626, %f623, 0f00000000;
	add.f32 	%f627, %f626, %f625;
	add.f32 	%f628, %f626, %f624;
	mul.f32 	%f2021, %f621, 0f3F22F983;
	cvt.rni.s32.f32 	%r3510, %f2021;
	cvt.rn.f32.s32 	%f2022, %r3510;
	fma.rn.f32 	%f2023, %f2022, 0fBFC90FDA, %f621;
	fma.rn.f32 	%f2024, %f2022, 0fB3A22168, %f2023;
	fma.rn.f32 	%f5883, %f2022, 0fA7C234C5, %f2024;
	abs.f32 	%f630, %f621;
	setp.ltu.f32 	%p168, %f630, 0f47CE4780;
	mov.u32 	%r3490, %r3510;
	mov.f32 	%f5878, %f5883;
	@%p168 bra 	$L__BB4_583;
	setp.neu.f32 	%p169, %f630, 0f7F800000;
	@%p169 bra 	$L__BB4_578;
	mov.f32 	%f2027, 0f00000000;
	mul.rn.f32 	%f5878, %f621, %f2027;
	mov.b32 	%r3490, 0;
	bra.uni 	$L__BB4_583;
$L__BB4_578:
	mov.b32 	%r617, %f621;
	shl.b32 	%r1435, %r617, 8;
	or.b32  	%r618, %r1435, -2147483648;
	mov.b64 	%rd1342, 0;
	mov.b32 	%r3487, 0;
	mov.u64 	%rd1340, __cudart_i2opi_f;
	mov.u64 	%rd1341, %rd1;
$L__BB4_579:
	.pragma "nounroll";
	ld.global.nc.u32 	%r1436, [%rd1340];
	mad.wide.u32 	%rd654, %r1436, %r618, %rd1342;
	shr.u64 	%rd1342, %rd654, 32;
	st.local.u32 	[%rd1341], %rd654;
	add.s32 	%r3487, %r3487, 1;
	add.s64 	%rd1341, %rd1341, 4;
	add.s64 	%rd1340, %rd1340, 4;
	setp.ne.s32 	%p170, %r3487, 6;
	@%p170 bra 	$L__BB4_579;
	shr.u32 	%r1437, %r617, 23;
	st.local.u32 	[%rd1+24], %rd1342;
	and.b32  	%r621, %r1437, 31;
	and.b32  	%r1438, %r1437, 224;
	add.s32 	%r1439, %r1438, -128;
	shr.u32 	%r1440, %r1439, 5;
	mul.wide.u32 	%rd655, %r1440, 4;
	sub.s64 	%rd316, %rd1, %rd655;
	ld.local.u32 	%r3488, [%rd316+24];
	ld.local.u32 	%r3489, [%rd316+20];
	setp.eq.s32 	%p171, %r621, 0;
	@%p171 bra 	$L__BB4_582;
	shf.l.wrap.b32 	%r3488, %r3489, %r3488, %r621;
	ld.local.u32 	%r1441, [%rd316+16];
	shf.l.wrap.b32 	%r3489, %r1441, %r3489, %r621;
$L__BB4_582:
	shr.u32 	%r1442, %r3488, 30;
	shf.l.wrap.b32 	%r1443, %r3489, %r3488, 2;
	shl.b32 	%r1444, %r3489, 2;
	shr.u32 	%r1445, %r1443, 31;
	add.s32 	%r1446, %r1445, %r1442;
	neg.s32 	%r1447, %r1446;
	setp.lt.s32 	%p172, %r617, 0;
	selp.b32 	%r3490, %r1447, %r1446, %p172;
	xor.b32  	%r1448, %r1443, %r617;
	shr.s32 	%r1449, %r1443, 31;
	xor.b32  	%r1450, %r1449, %r1443;
	xor.b32  	%r1451, %r1449, %r1444;
	cvt.u64.u32 	%rd656, %r1450;
	shl.b64 	%rd657, %rd656, 32;
	cvt.u64.u32 	%rd658, %r1451;
	or.b64  	%rd659, %rd657, %rd658;
	cvt.rn.f64.s64 	%fd33, %rd659;
	mul.f64 	%fd34, %fd33, 0d3BF921FB54442D19;
	cvt.rn.f32.f64 	%f2025, %fd34;
	neg.f32 	%f2026, %f2025;
	setp.lt.s32 	%p173, %r1448, 0;
	selp.f32 	%f5878, %f2026, %f2025, %p173;
$L__BB4_583:
	setp.ltu.f32 	%p174, %f630, 0f47CE4780;
	mul.rn.f32 	%f2028, %f5878, %f5878;
	and.b32  	%r1453, %r3490, 1;
	setp.eq.b32 	%p175, %r1453, 1;
	selp.f32 	%f2029, 0f3F800000, %f5878, %p175;
	fma.rn.f32 	%f2030, %f2028, %f2029, 0f00000000;
	fma.rn.f32 	%f2031, %f2028, 0f37CBAC00, 0fBAB607ED;
	selp.f32 	%f2032, %f2031, 0fB94D4153, %p175;
	selp.f32 	%f2033, 0f3D2AAABB, 0f3C0885E4, %p175;
	fma.rn.f32 	%f2034, %f2032, %f2028, %f2033;
	selp.f32 	%f2035, 0fBEFFFFFF, 0fBE2AAAA8, %p175;
	fma.rn.f32 	%f2036, %f2034, %f2028, %f2035;
	fma.rn.f32 	%f2037, %f2036, %f2030, %f2029;
	and.b32  	%r1454, %r3490, 2;
	setp.eq.s32 	%p176, %r1454, 0;
	mov.f32 	%f2038, 0f00000000;
	sub.f32 	%f2039, %f2038, %f2037;
	selp.f32 	%f634, %f2037, %f2039, %p176;
	mov.u32 	%r3494, %r3510;
	mov.f32 	%f5879, %f5883;
	@%p174 bra 	$L__BB4_591;
	setp.neu.f32 	%p177, %f630, 0f7F800000;
	@%p177 bra 	$L__BB4_586;
	mov.f32 	%f2042, 0f00000000;
	mul.rn.f32 	%f5879, %f621, %f2042;
	mov.b32 	%r3494, 0;
	bra.uni 	$L__BB4_591;
$L__BB4_586:
	mov.b32 	%r630, %f621;
	shl.b32 	%r1456, %r630, 8;
	or.b32  	%r631, %r1456, -2147483648;
	mov.b64 	%rd1345, 0;
	mov.b32 	%r3491, 0;
	mov.u64 	%rd1343, __cudart_i2opi_f;
	mov.u64 	%rd1344, %rd1;
$L__BB4_587:
	.pragma "nounroll";
	ld.global.nc.u32 	%r1457, [%rd1343];
	mad.wide.u32 	%rd662, %r1457, %r631, %rd1345;
	shr.u64 	%rd1345, %rd662, 32;
	st.local.u32 	[%rd1344], %rd662;
	add.s32 	%r3491, %r3491, 1;
	add.s64 	%rd1344, %rd1344, 4;
	add.s64 	%rd1343, %rd1343, 4;
	setp.ne.s32 	%p178, %r3491, 6;
	@%p178 bra 	$L__BB4_587;
	shr.u32 	%r1458, %r630, 23;
	st.local.u32 	[%rd1+24], %rd1345;
	and.b32  	%r634, %r1458, 31;
	and.b32  	%r1459, %r1458, 224;
	add.s32 	%r1460, %r1459, -128;
	shr.u32 	%r1461, %r1460, 5;
	mul.wide.u32 	%rd663, %r1461, 4;
	sub.s64 	%rd323, %rd1, %rd663;
	ld.local.u32 	%r3492, [%rd323+24];
	ld.local.u32 	%r3493, [%rd323+20];
	setp.eq.s32 	%p179, %r634, 0;
	@%p179 bra 	$L__BB4_590;
	shf.l.wrap.b32 	%r3492, %r3493, %r3492, %r634;
	ld.local.u32 	%r1462, [%rd323+16];
	shf.l.wrap.b32 	%r3493, %r1462, %r3493, %r634;
$L__BB4_590:
	shr.u32 	%r1463, %r3492, 30;
	shf.l.wrap.b32 	%r1464, %r3493, %r3492, 2;
	shl.b32 	%r1465, %r3493, 2;
	shr.u32 	%r1466, %r1464, 31;
	add.s32 	%r1467, %r1466, %r1463;
	neg.s32 	%r1468, %r1467;
	setp.lt.s32 	%p180, %r630, 0;
	selp.b32 	%r3494, %r1468, %r1467, %p180;
	xor.b32  	%r1469, %r1464, %r630;
	shr.s32 	%r1470, %r1464, 31;
	xor.b32  	%r1471, %r1470, %r1464;
	xor.b32  	%r1472, %r1470, %r1465;
	cvt.u64.u32 	%rd664, %r1471;
	shl.b64 	%rd665, %rd664, 32;
	cvt.u64.u32 	%rd666, %r1472;
	or.b64  	%rd667, %rd665, %rd666;
	cvt.rn.f64.s64 	%fd35, %rd667;
	mul.f64 	%fd36, %fd35, 0d3BF921FB54442D19;
	cvt.rn.f32.f64 	%f2040, %fd36;
	neg.f32 	%f2041, %f2040;
	setp.lt.s32 	%p181, %r1469, 0;
	selp.f32 	%f5879, %f2041, %f2040, %p181;
$L__BB4_591:
	setp.ltu.f32 	%p182, %f630, 0f47CE4780;
	add.s32 	%r1474, %r3494, 1;
	mul.rn.f32 	%f2043, %f5879, %f5879;
	and.b32  	%r1475, %r3494, 1;
	setp.eq.b32 	%p183, %r1475, 1;
	selp.f32 	%f2044, %f5879, 0f3F800000, %p183;
	fma.rn.f32 	%f2045, %f2043, %f2044, 0f00000000;
	fma.rn.f32 	%f2046, %f2043, 0f37CBAC00, 0fBAB607ED;
	selp.f32 	%f2047, 0fB94D4153, %f2046, %p183;
	selp.f32 	%f2048, 0f3C0885E4, 0f3D2AAABB, %p183;
	fma.rn.f32 	%f2049, %f2047, %f2043, %f2048;
	selp.f32 	%f2050, 0fBE2AAAA8, 0fBEFFFFFF, %p183;
	fma.rn.f32 	%f2051, %f2049, %f2043, %f2050;
	fma.rn.f32 	%f2052, %f2051, %f2045, %f2044;
	and.b32  	%r1476, %r1474, 2;
	setp.eq.s32 	%p184, %r1476, 0;
	mov.f32 	%f2053, 0f00000000;
	sub.f32 	%f2054, %f2053, %f2052;
	selp.f32 	%f2055, %f2052, %f2054, %p184;
	mul.f32 	%f2056, %f2055, 0f00000000;
	mul.f32 	%f2057, %f623, %f2055;
	fma.rn.f32 	%f638, %f627, %f634, %f2057;
	mul.f32 	%f2058, %f623, %f2056;
	fma.rn.f32 	%f639, %f628, %f634, %f2058;
	mul.f32 	%f640, %f623, 0f80000000;
	add.f32 	%f641, %f640, %f625;
	sub.f32 	%f642, %f625, %f623;
	mov.u32 	%r3498, %r3510;
	mov.f32 	%f5880, %f5883;
	@%p182 bra 	$L__BB4_599;
	setp.neu.f32 	%p185, %f630, 0f7F800000;
	@%p185 bra 	$L__BB4_594;
	mov.f32 	%f2061, 0f00000000;
	mul.rn.f32 	%f5880, %f621, %f2061;
	mov.b32 	%r3498, 0;
	bra.uni 	$L__BB4_599;
$L__BB4_594:
	mov.b32 	%r643, %f621;
	shl.b32 	%r1478, %r643, 8;
	or.b32  	%r644, %r1478, -2147483648;
	mov.b64 	%rd1348, 0;
	mov.b32 	%r3495, 0;
	mov.u64 	%rd1346, __cudart_i2opi_f;
	mov.u64 	%rd1347, %rd1;
$L__BB4_595:
	.pragma "nounroll";
	ld.global.nc.u32 	%r1479, [%rd1346];
	mad.wide.u32 	%rd670, %r1479, %r644, %rd1348;
	shr.u64 	%rd1348, %rd670, 32;
	st.local.u32 	[%rd1347], %rd670;
	add.s32 	%r3495, %r3495, 1;
	add.s64 	%rd1347, %rd1347, 4;
	add.s64 	%rd1346, %rd1346, 4;
	setp.ne.s32 	%p186, %r3495, 6;
	@%p186 bra 	$L__BB4_595;
	shr.u32 	%r1480, %r643, 23;
	st.local.u32 	[%rd1+24], %rd1348;
	and.b32  	%r647, %r1480, 31;
	and.b32  	%r1481, %r1480, 224;
	add.s32 	%r1482, %r1481, -128;
	shr.u32 	%r1483, %r1482, 5;
	mul.wide.u32 	%rd671, %r1483, 4;
	sub.s64 	%rd330, %rd1, %rd671;
	ld.local.u32 	%r3496, [%rd330+24];
	ld.local.u32 	%r3497, [%rd330+20];
	setp.eq.s32 	%p187, %r647, 0;
	@%p187 bra 	$L__BB4_598;
	shf.l.wrap.b32 	%r3496, %r3497, %r3496, %r647;
	ld.local.u32 	%r1484, [%rd330+16];
	shf.l.wrap.b32 	%r3497, %r1484, %r3497, %r647;
$L__BB4_598:
	shr.u32 	%r1485, %r3496, 30;
	shf.l.wrap.b32 	%r1486, %r3497, %r3496, 2;
	shl.b32 	%r1487, %r3497, 2;
	shr.u32 	%r1488, %r1486, 31;
	add.s32 	%r1489, %r1488, %r1485;
	neg.s32 	%r1490, %r1489;
	setp.lt.s32 	%p188, %r643, 0;
	selp.b32 	%r3498, %r1490, %r1489, %p188;
	xor.b32  	%r1491, %r1486, %r643;
	shr.s32 	%r1492, %r1486, 31;
	xor.b32  	%r1493, %r1492, %r1486;
	xor.b32  	%r1494, %r1492, %r1487;
	cvt.u64.u32 	%rd672, %r1493;
	shl.b64 	%rd673, %rd672, 32;
	cvt.u64.u32 	%rd674, %r1494;
	or.b64  	%rd675, %rd673, %rd674;
	cvt.rn.f64.s64 	%fd37, %rd675;
	mul.f64 	%fd38, %fd37, 0d3BF921FB54442D19;
	cvt.rn.f32.f64 	%f2059, %fd38;
	neg.f32 	%f2060, %f2059;
	setp.lt.s32 	%p189, %r1491, 0;
	selp.f32 	%f5880, %f2060, %f2059, %p189;
$L__BB4_599:
	setp.ltu.f32 	%p190, %f630, 0f47CE4780;
	mul.rn.f32 	%f2062, %f5880, %f5880;
	and.b32  	%r1496, %r3498, 1;
	setp.eq.b32 	%p191, %r1496, 1;
	selp.f32 	%f2063, 0f3F800000, %f5880, %p191;
	fma.rn.f32 	%f2064, %f2062, %f2063, 0f00000000;
	fma.rn.f32 	%f2065, %f2062, 0f37CBAC00, 0fBAB607ED;
	selp.f32 	%f2066, %f2065, 0fB94D4153, %p191;
	selp.f32 	%f2067, 0f3D2AAABB, 0f3C0885E4, %p191;
	fma.rn.f32 	%f2068, %f2066, %f2062, %f2067;
	selp.f32 	%f2069, 0fBEFFFFFF, 0fBE2AAAA8, %p191;
	fma.rn.f32 	%f2070, %f2068, %f2062, %f2069;
	fma.rn.f32 	%f2071, %f2070, %f2064, %f2063;
	and.b32  	%r1497, %r3498, 2;
	setp.eq.s32 	%p192, %r1497, 0;
	mov.f32 	%f2072, 0f00000000;
	sub.f32 	%f2073, %f2072, %f2071;
	selp.f32 	%f646, %f2071, %f2073, %p192;
	mov.u32 	%r3502, %r3510;
	mov.f32 	%f5881, %f5883;
	@%p190 bra 	$L__BB4_607;
	setp.neu.f32 	%p193, %f630, 0f7F800000;
	@%p193 bra 	$L__BB4_602;
	mov.f32 	%f2076, 0f00000000;
	mul.rn.f32 	%f5881, %f621, %f2076;
	mov.b32 	%r3502, 0;
	bra.uni 	$L__BB4_607;
$L__BB4_602:
	mov.b32 	%r656, %f621;
	shl.b32 	%r1499, %r656, 8;
	or.b32  	%r657, %r1499, -2147483648;
	mov.b64 	%rd1351, 0;
	mov.b32 	%r3499, 0;
	mov.u64 	%rd1349, __cudart_i2opi_f;
	mov.u64 	%rd1350, %rd1;
$L__BB4_603:
	.pragma "nounroll";
	ld.global.nc.u32 	%r1500, [%rd1349];
	mad.wide.u32 	%rd678, %r1500, %r657, %rd1351;
	shr.u64 	%rd1351, %rd678, 32;
	st.local.u32 	[%rd1350], %rd678;
	add.s32 	%r3499, %r3499, 1;
	add.s64 	%rd1350, %rd1350, 4;
	add.s64 	%rd1349, %rd1349, 4;
	setp.ne.s32 	%p194, %r3499, 6;
	@%p194 bra 	$L__BB4_603;
	shr.u32 	%r1501, %r656, 23;
	st.local.u32 	[%rd1+24], %rd1351;
	and.b32  	%r660, %r1501, 31;
	and.b32  	%r1502, %r1501, 224;
	add.s32 	%r1503, %r1502, -128;
	shr.u32 	%r1504, %r1503, 5;
	mul.wide.u32 	%rd679, %r1504, 4;
	sub.s64 	%rd337, %rd1, %rd679;
	ld.local.u32 	%r3500, [%rd337+24];
	ld.local.u32 	%r3501, [%rd337+20];
	setp.eq.s32 	%p195, %r660, 0;
	@%p195 bra 	$L__BB4_606;
	shf.l.wrap.b32 	%r3500, %r3501, %r3500, %r660;
	ld.local.u32 	%r1505, [%rd337+16];
	shf.l.wrap.b32 	%r3501, %r1505, %r3501, %r660;
$L__BB4_606:
	shr.u32 	%r1506, %r3500, 30;
	shf.l.wrap.b32 	%r1507, %r3501, %r3500, 2;
	shl.b32 	%r1508, %r3501, 2;
	shr.u32 	%r1509, %r1507, 31;
	add.s32 	%r1510, %r1509, %r1506;
	neg.s32 	%r1511, %r1510;
	setp.lt.s32 	%p196, %r656, 0;
	selp.b32 	%r3502, %r1511, %r1510, %p196;
	xor.b32  	%r1512, %r1507, %r656;
	shr.s32 	%r1513, %r1507, 31;
	xor.b32  	%r1514, %r1513, %r1507;
	xor.b32  	%r1515, %r1513, %r1508;
	cvt.u64.u32 	%rd680, %r1514;
	shl.b64 	%rd681, %rd680, 32;
	cvt.u64.u32 	%rd682, %r1515;
	or.b64  	%rd683, %rd681, %rd682;
	cvt.rn.f64.s64 	%fd39, %rd683;
	mul.f64 	%fd40, %fd39, 0d3BF921FB54442D19;
	cvt.rn.f32.f64 	%f2074, %fd40;
	neg.f32 	%f2075, %f2074;
	setp.lt.s32 	%p197, %r1512, 0;
	selp.f32 	%f5881, %f2075, %f2074, %p197;
$L__BB4_607:
	setp.ltu.f32 	%p198, %f630, 0f47CE4780;
	add.s32 	%r1517, %r3502, 1;
	mul.rn.f32 	%f2077, %f5881, %f5881;
	and.b32  	%r1518, %r3502, 1;
	setp.eq.b32 	%p199, %r1518, 1;
	selp.f32 	%f2078, %f5881, 0f3F800000, %p199;
	fma.rn.f32 	%f2079, %f2077, %f2078, 0f00000000;
	fma.rn.f32 	%f2080, %f2077, 0f37CBAC00, 0fBAB607ED;
	selp.f32 	%f2081, 0fB94D4153, %f2080, %p199;
	selp.f32 	%f2082, 0f3C0885E4, 0f3D2AAABB, %p199;
	fma.rn.f32 	%f2083, %f2081, %f2077, %f2082;
	selp.f32 	%f2084, 0fBE2AAAA8, 0fBEFFFFFF, %p199;
	fma.rn.f32 	%f2085, %f2083, %f2077, %f2084;
	fma.rn.f32 	%f2086, %f2085, %f2079, %f2078;
	and.b32  	%r1519, %r1517, 2;
	setp.eq.s32 	%p200, %r1519, 0;
	mov.f32 	%f2087, 0f00000000;
	sub.f32 	%f2088, %f2087, %f2086;
	selp.f32 	%f2089, %f2086, %f2088, %p200;
	mul.f32 	%f2090, %f2089, 0f00000000;
	mul.f32 	%f2091, %f624, %f2089;
	fma.rn.f32 	%f650, %f641, %f646, %f2091;
	mul.f32 	%f2092, %f624, %f2090;
	fma.rn.f32 	%f651, %f642, %f646, %f2092;
	mov.u32 	%r3506, %r3510;
	mov.f32 	%f5882, %f5883;
	@%p198 bra 	$L__BB4_615;
	setp.neu.f32 	%p201, %f630, 0f7F800000;
	@%p201 bra 	$L__BB4_610;
	mov.f32 	%f2095, 0f00000000;
	mul.rn.f32 	%f5882, %f621, %f2095;
	mov.b32 	%r3506, 0;
	bra.uni 	$L__BB4_615;
$L__BB4_610:
	mov.b32 	%r669, %f621;
	shl.b32 	%r1521, %r669, 8;
	or.b32  	%r670, %r1521, -2147483648;
	mov.b64 	%rd1354, 0;
	mov.b32 	%r3503, 0;
	mov.u64 	%rd1352, __cudart_i2opi_f;
	mov.u64 	%rd1353, %rd1;
$L__BB4_611:
	.pragma "nounroll";
	ld.global.nc.u32 	%r1522, [%rd1352];
	mad.wide.u32 	%rd686, %r1522, %r670, %rd1354;
	shr.u64 	%rd1354, %rd686, 32;
	st.local.u32 	[%rd1353], %rd686;
	add.s32 	%r3503, %r3503, 1;
	add.s64 	%rd1353, %rd1353, 4;
	add.s64 	%rd1352, %rd1352, 4;
	setp.ne.s32 	%p202, %r3503, 6;
	@%p202 bra 	$L__BB4_611;
	shr.u32 	%r1523, %r669, 23;
	st.local.u32 	[%rd1+24], %rd1354;
	and.b32  	%r673, %r1523, 31;
	and.b32  	%r1524, %r1523, 224;
	add.s32 	%r1525, %r1524, -128;
	shr.u32 	%r1526, %r1525, 5;
	mul.wide.u32 	%rd687, %r1526, 4;
	sub.s64 	%rd344, %rd1, %rd687;
	ld.local.u32 	%r3504, [%rd344+24];
	ld.local.u32 	%r3505, [%rd344+20];
	setp.eq.s32 	%p203, %r673, 0;
	@%p203 bra 	$L__BB4_614;
	shf.l.wrap.b32 	%r3504, %r3505, %r3504, %r673;
	ld.local.u32 	%r1527, [%rd344+16];
	shf.l.wrap.b32 	%r3505, %r1527, %r3505, %r673;
$L__BB4_614:
	shr.u32 	%r1528, %r3504, 30;
	shf.l.wrap.b32 	%r1529, %r3505, %r3504, 2;
	shl.b32 	%r1530, %r3505, 2;
	shr.u32 	%r1531, %r1529, 31;
	add.s32 	%r1532, %r1531, %r1528;
	neg.s32 	%r1533, %r1532;
	setp.lt.s32 	%p204, %r669, 0;
	selp.b32 	%r3506, %r1533, %r1532, %p204;
	xor.b32  	%r1534, %r1529, %r669;
	shr.s32 	%r1535, %r1529, 31;
	xor.b32  	%r1536, %r1535, %r1529;
	xor.b32  	%r1537, %r1535, %r1530;
	cvt.u64.u32 	%rd688, %r1536;
	shl.b64 	%rd689, %rd688, 32;
	cvt.u64.u32 	%rd690, %r1537;
	or.b64  	%rd691, %rd689, %rd690;
	cvt.rn.f64.s64 	%fd41, %rd691;
	mul.f64 	%fd42, %fd41, 0d3BF921FB54442D19;
	cvt.rn.f32.f64 	%f2093, %fd42;
	neg.f32 	%f2094, %f2093;
	setp.lt.s32 	%p205, %r1534, 0;
	selp.f32 	%f5882, %f2094, %f2093, %p205;
$L__BB4_615:
	setp.ltu.f32 	%p206, %f630, 0f47CE4780;
	add.s32 	%r1539, %r3506, 1;
	mul.rn.f32 	%f2096, %f5882, %f5882;
	and.b32  	%r1540, %r3506, 1;
	setp.eq.b32 	%p207, %r1540, 1;
	selp.f32 	%f2097, %f5882, 0f3F800000, %p207;
	fma.rn.f32 	%f2098, %f2096, %f2097, 0f00000000;
	fma.rn.f32 	%f2099, %f2096, 0f37CBAC00, 0fBAB607ED;
	selp.f32 	%f2100, 0fB94D4153, %f2099, %p207;
	selp.f32 	%f2101, 0f3C0885E4, 0f3D2AAABB, %p207;
	fma.rn.f32 	%f2102, %f2100, %f2096, %f2101;
	selp.f32 	%f2103, 0fBE2AAAA8, 0fBEFFFFFF, %p207;
	fma.rn.f32 	%f2104, %f2102, %f2096, %f2103;
	fma.rn.f32 	%f2105, %f2104, %f2098, %f2097;
	and.b32  	%r1541, %r1539, 2;
	setp.eq.s32 	%p208, %r1541, 0;
	mov.f32 	%f2106, 0f00000000;
	sub.f32 	%f2107, %f2106, %f2105;
	selp.f32 	%f655, %f2105, %f2107, %p208;
	@%p206 bra 	$L__BB4_623;
	setp.neu.f32 	%p209, %f630, 0f7F800000;
	@%p209 bra 	$L__BB4_618;
	mov.f32 	%f2110, 0f00000000;
	mul.rn.f32 	%f5883, %f621, %f2110;
	mov.b32 	%r3510, 0;
	bra.uni 	$L__BB4_623;
$L__BB4_618:
	mov.b32 	%r682, %f621;
	shl.b32 	%r1543, %r682, 8;
	or.b32  	%r683, %r1543, -2147483648;
	mov.b64 	%rd1357, 0;
	mov.b32 	%r3507, 0;
	mov.u64 	%rd1355, __cudart_i2opi_f;
	mov.u64 	%rd1356, %rd1;
$L__BB4_619:
	.pragma "nounroll";
	ld.global.nc.u32 	%r1544, [%rd1355];
	mad.wide.u32 	%rd694, %r1544, %r683, %rd1357;
	shr.u64 	%rd1357, %rd694, 32;
	st.local.u32 	[%rd1356], %rd694;
	add.s32 	%r3507, %r3507, 1;
	add.s64 	%rd1356, %rd1356, 4;
	add.s64 	%rd1355, %rd1355, 4;
	setp.ne.s32 	%p210, %r3507, 6;
	@%p210 bra 	$L__BB4_619;
	shr.u32 	%r1545, %r682, 23;
	st.local.u32 	[%rd1+24], %rd1357;
	and.b32  	%r686, %r1545, 31;
	and.b32  	%r1546, %r1545, 224;
	add.s32 	%r1547, %r1546, -128;
	shr.u32 	%r1548, %r1547, 5;
	mul.wide.u32 	%rd695, %r1548, 4;
	sub.s64 	%rd351, %rd1, %rd695;
	ld.local.u32 	%r3508, [%rd351+24];
	ld.local.u32 	%r3509, [%rd351+20];
	setp.eq.s32 	%p211, %r686, 0;
	@%p211 bra 	$L__BB4_622;
	shf.l.wrap.b32 	%r3508, %r3509, %r3508, %r686;
	ld.local.u32 	%r1549, [%rd351+16];
	shf.l.wrap.b32 	%r3509, %r1549, %r3509, %r686;
$L__BB4_622:
	shr.u32 	%r1550, %r3508, 30;
	shf.l.wrap.b32 	%r1551, %r3509, %r3508, 2;
	shl.b32 	%r1552, %r3509, 2;
	shr.u32 	%r1553, %r1551, 31;
	add.s32 	%r1554, %r1553, %r1550;
	neg.s32 	%r1555, %r1554;
	setp.lt.s32 	%p212, %r682, 0;
	selp.b32 	%r3510, %r1555, %r1554, %p212;
	xor.b32  	%r1556, %r1551, %r682;
	shr.s32 	%r1557, %r1551, 31;
	xor.b32  	%r1558, %r1557, %r1551;
	xor.b32  	%r1559, %r1557, %r1552;
	cvt.u64.u32 	%rd696, %r1558;
	shl.b64 	%rd697, %rd696, 32;
	cvt.u64.u32 	%rd698, %r1559;
	or.b64  	%rd699, %rd697, %rd698;
	cvt.rn.f64.s64 	%fd43, %rd699;
	mul.f64 	%fd44, %fd43, 0d3BF921FB54442D19;
	cvt.rn.f32.f64 	%f2108, %fd44;
	neg.f32 	%f2109, %f2108;
	setp.lt.s32 	%p213, %r1556, 0;
	selp.f32 	%f5883, %f2109, %f2108, %p213;
$L__BB4_623:
	mul.rn.f32 	%f2111, %f5883, %f5883;
	and.b32  	%r1561, %r3510, 1;
	setp.eq.b32 	%p214, %r1561, 1;
	selp.f32 	%f2112, 0f3F800000, %f5883, %p214;
	fma.rn.f32 	%f2113, %f2111, %f2112, 0f00000000;
	fma.rn.f32 	%f2114, %f2111, 0f37CBAC00, 0fBAB607ED;
	selp.f32 	%f2115, %f2114, 0fB94D4153, %p214;
	selp.f32 	%f2116, 0f3D2AAABB, 0f3C0885E4, %p214;
	fma.rn.f32 	%f2117, %f2115, %f2111, %f2116;
	selp.f32 	%f2118, 0fBEFFFFFF, 0fBE2AAAA8, %p214;
	fma.rn.f32 	%f2119, %f2117, %f2111, %f2118;
	fma.rn.f32 	%f2120, %f2119, %f2113, %f2112;
	and.b32  	%r1562, %r3510, 2;
	setp.eq.s32 	%p215, %r1562, 0;
	mov.f32 	%f2121, 0f00000000;
	sub.f32 	%f2122, %f2121, %f2120;
	selp.f32 	%f659, %f2120, %f2122, %p215;
	cvt.f64.f32 	%fd1, %f621;
	setp.gtu.f64 	%p216, %fd1, 0d3FF921FB54442D18;
	@%p216 bra 	$L__BB4_632;
	setp.eq.f32 	%p217, %f621, 0f3F800000;
	mov.f32 	%f5884, 0f3F800000;
	@%p217 bra 	$L__BB4_629;
	setp.num.f32 	%p218, %f630, %f630;
	@%p218 bra 	$L__BB4_627;
	mov.f32 	%f2179, 0f40000000;
	add.rn.f32 	%f5884, %f621, %f2179;
	bra.uni 	$L__BB4_629;
$L__BB4_627:
	setp.lt.f32 	%p219, %f630, 0f00800000;
	mul.f32 	%f2124, %f630, 0f4B800000;
	selp.f32 	%f2125, %f2124, %f630, %p219;
	mov.b32 	%r1563, %f2125;
	add.s32 	%r1564, %r1563, -1060439283;
	and.b32  	%r1565, %r1564, -8388608;
	sub.s32 	%r1566, %r1563, %r1565;
	mov.b32 	%f2126, %r1566;
	cvt.rn.f32.s32 	%f2127, %r1565;
	selp.f32 	%f2128, 0fC1C00000, 0f00000000, %p219;
	fma.rn.f32 	%f2129, %f2127, 0f34000000, %f2128;
	add.f32 	%f2130, %f2126, 0fBF800000;
	add.f32 	%f2131, %f2126, 0f3F800000;
	rcp.approx.ftz.f32 	%f2132, %f2131;
	add.f32 	%f2133, %f2130, %f2130;
	mul.f32 	%f2134, %f2133, %f2132;
	mul.f32 	%f2135, %f2134, %f2134;
	neg.f32 	%f2136, %f2134;
	sub.f32 	%f2137, %f2130, %f2134;
	add.f32 	%f2138, %f2137, %f2137;
	fma.rn.f32 	%f2139, %f2136, %f2130, %f2138;
	mul.rn.f32 	%f2140, %f2132, %f2139;
	fma.rn.f32 	%f2141, %f2135, 0f3A2C32E4, 0f3B52E7DB;
	fma.rn.f32 	%f2142, %f2141, %f2135, 0f3C93BB73;
	fma.rn.f32 	%f2143, %f2142, %f2135, 0f3DF6384F;
	mul.rn.f32 	%f2144, %f2143, %f2135;
	fma.rn.f32 	%f2145, %f2134, 0f3FB8AA3B, %f2129;
	mul.f32 	%f2146, %f2144, 0f40400000;
	sub.f32 	%f2147, %f2129, %f2145;
	fma.rn.f32 	%f2148, %f2134, 0f3FB8AA3B, %f2147;
	fma.rn.f32 	%f2149, %f2140, 0f3FB8AA3B, %f2148;
	fma.rn.f32 	%f2150, %f2134, 0f32A55E34, %f2149;
	fma.rn.f32 	%f2151, %f2146, %f2140, %f2150;
	fma.rn.f32 	%f2152, %f2144, %f2134, %f2151;
	add.rn.f32 	%f2153, %f2145, %f2152;
	mov.f32 	%f2154, 0f40000000;
	mul.rn.f32 	%f2155, %f2153, %f2154;
	cvt.rni.f32.f32 	%f2156, %f2155;
	sub.f32 	%f2157, %f2155, %f2156;
	neg.f32 	%f2158, %f2155;
	fma.rn.f32 	%f2159, %f2153, 0f40000000, %f2158;
	neg.f32 	%f2160, %f2145;
	add.rn.f32 	%f2161, %f2153, %f2160;
	neg.f32 	%f2162, %f2161;
	add.rn.f32 	%f2163, %f2152, %f2162;
	fma.rn.f32 	%f2164, %f2163, 0f40000000, %f2159;
	add.f32 	%f2165, %f2157, %f2164;
	setp.gt.f32 	%p220, %f2156, 0f00000000;
	selp.b32 	%r1567, 0, -2097152000, %p220;
	setp.neu.f32 	%p221, %f621, 0f00000000;
	setp.neu.f32 	%p222, %f630, 0f7F800000;
	setp.lt.f32 	%p223, %f2155, 0f00000000;
	selp.f32 	%f2166, 0f00000000, 0f7F800000, %p223;
	abs.f32 	%f2167, %f2155;
	setp.gt.f32 	%p224, %f2167, 0f43180000;
	cvt.rzi.s32.f32 	%r1568, %f2156;
	shl.b32 	%r1569, %r1568, 23;
	sub.s32 	%r1570, %r1569, %r1567;
	mov.b32 	%f2168, %r1570;
	add.s32 	%r1571, %r1567, 2130706432;
	mov.b32 	%f2169, %r1571;
	fma.rn.f32 	%f2170, %f2165, 0f391FCB8E, 0f3AAF85ED;
	fma.rn.f32 	%f2171, %f2170, %f2165, 0f3C1D9856;
	fma.rn.f32 	%f2172, %f2171, %f2165, 0f3D6357BB;
	fma.rn.f32 	%f2173, %f2172, %f2165, 0f3E75FDEC;
	fma.rn.f32 	%f2174, %f2173, %f2165, 0f3F317218;
	fma.rn.f32 	%f2175, %f2174, %f2165, 0f3F800000;
	mul.f32 	%f2176, %f2175, %f2169;
	mul.f32 	%f2177, %f2176, %f2168;
	selp.f32 	%f5884, %f2166, %f2177, %p224;
	and.pred  	%p225, %p221, %p222;
	@%p225 bra 	$L__BB4_629;
	add.f32 	%f2178, %f621, %f621;
	mov.b32 	%r1572, %f2178;
	and.b32  	%r1573, %r1572, 2147483647;
	mov.b32 	%f5884, %r1573;
$L__BB4_629:
	setp.eq.f32 	%p226, %f621, 0f00000000;
	mov.f32 	%f5885, 0f00000000;
	@%p226 bra 	$L__BB4_631;
	add.f32 	%f2181, %f5884, %f5884;
	div.rn.f32 	%f5885, %f2181, %f621;
$L__BB4_631:
	mul.f32 	%f2182, %f5885, 0f00000000;
	mul.f32 	%f2183, %f5884, 0f3F22F983;
	mul.f32 	%f2184, %f5884, 0f00000000;
	mul.f32 	%f2185, %f5885, 0f3F22F983;
	sub.f32 	%f2186, %f2184, %f2185;
	mul.f32 	%f2187, %f2182, 0f3F22F983;
	sub.f32 	%f2188, %f2184, %f2187;
	add.f32 	%f2189, %f621, %f621;
	fma.rn.f32 	%f2190, %f621, 0f00000000, 0f40000000;
	fma.rn.f32 	%f2191, %f621, 0f00000000, 0f00000000;
	sub.f32 	%f5888, %f2189, %f2183;
	add.f32 	%f5889, %f2190, %f2186;
	add.f32 	%f5890, %f2191, %f2188;
	bra.uni 	$L__BB4_640;
$L__BB4_632:
	setp.eq.f32 	%p227, %f621, 0f3F800000;
	mov.f32 	%f5886, 0f3F800000;
	@%p227 bra 	$L__BB4_637;
	setp.num.f32 	%p228, %f630, %f630;
	@%p228 bra 	$L__BB4_635;
	mov.f32 	%f2248, 0f40000000;
	add.rn.f32 	%f5886, %f621, %f2248;
	bra.uni 	$L__BB4_637;
$L__BB4_635:
	setp.lt.f32 	%p229, %f630, 0f00800000;
	mul.f32 	%f2193, %f630, 0f4B800000;
	selp.f32 	%f2194, %f2193, %f630, %p229;
	mov.b32 	%r1574, %f2194;
	add.s32 	%r1575, %r1574, -1060439283;
	and.b32  	%r1576, %r1575, -8388608;
	sub.s32 	%r1577, %r1574, %r1576;
	mov.b32 	%f2195, %r1577;
	cvt.rn.f32.s32 	%f2196, %r1576;
	selp.f32 	%f2197, 0fC1C00000, 0f00000000, %p229;
	fma.rn.f32 	%f2198, %f2196, 0f34000000, %f2197;
	add.f32 	%f2199, %f2195, 0fBF800000;
	add.f32 	%f2200, %f2195, 0f3F800000;
	rcp.approx.ftz.f32 	%f2201, %f2200;
	add.f32 	%f2202, %f2199, %f2199;
	mul.f32 	%f2203, %f2202, %f2201;
	mul.f32 	%f2204, %f2203, %f2203;
	neg.f32 	%f2205, %f2203;
	sub.f32 	%f2206, %f2199, %f2203;
	add.f32 	%f2207, %f2206, %f2206;
	fma.rn.f32 	%f2208, %f2205, %f2199, %f2207;
	mul.rn.f32 	%f2209, %f2201, %f2208;
	fma.rn.f32 	%f2210, %f2204, 0f3A2C32E4, 0f3B52E7DB;
	fma.rn.f32 	%f2211, %f2210, %f2204, 0f3C93BB73;
	fma.rn.f32 	%f2212, %f2211, %f2204, 0f3DF6384F;
	mul.rn.f32 	%f2213, %f2212, %f2204;
	fma.rn.f32 	%f2214, %f2203, 0f3FB8AA3B, %f2198;
	mul.f32 	%f2215, %f2213, 0f40400000;
	sub.f32 	%f2216, %f2198, %f2214;
	fma.rn.f32 	%f2217, %f2203, 0f3FB8AA3B, %f2216;
	fma.rn.f32 	%f2218, %f2209, 0f3FB8AA3B, %f2217;
	fma.rn.f32 	%f2219, %f2203, 0f32A55E34, %f2218;
	fma.rn.f32 	%f2220, %f2215, %f2209, %f2219;
	fma.rn.f32 	%f2221, %f2213, %f2203, %f2220;
	add.rn.f32 	%f2222, %f2214, %f2221;
	mov.f32 	%f2223, 0f40000000;
	mul.rn.f32 	%f2224, %f2222, %f2223;
	cvt.rni.f32.f32 	%f2225, %f2224;
	sub.f32 	%f2226, %f2224, %f2225;
	neg.f32 	%f2227, %f2224;
	fma.rn.f32 	%f2228, %f2222, 0f40000000, %f2227;
	neg.f32 	%f2229, %f2214;
	add.rn.f32 	%f2230, %f2222, %f2229;
	neg.f32 	%f2231, %f2230;
	add.rn.f32 	%f2232, %f2221, %f2231;
	fma.rn.f32 	%f2233, %f2232, 0f40000000, %f2228;
	add.f32 	%f2234, %f2226, %f2233;
	setp.gt.f32 	%p230, %f2225, 0f00000000;
	selp.b32 	%r1578, 0, -2097152000, %p230;
	setp.neu.f32 	%p231, %f621, 0f00000000;
	setp.neu.f32 	%p232, %f630, 0f7F800000;
	setp.lt.f32 	%p233, %f2224, 0f00000000;
	selp.f32 	%f2235, 0f00000000, 0f7F800000, %p233;
	abs.f32 	%f2236, %f2224;
	setp.gt.f32 	%p234, %f2236, 0f43180000;
	cvt.rzi.s32.f32 	%r1579, %f2225;
	shl.b32 	%r1580, %r1579, 23;
	sub.s32 	%r1581, %r1580, %r1578;
	mov.b32 	%f2237, %r1581;
	add.s32 	%r1582, %r1578, 2130706432;
	mov.b32 	%f2238, %r1582;
	fma.rn.f32 	%f2239, %f2234, 0f391FCB8E, 0f3AAF85ED;
	fma.rn.f32 	%f2240, %f2239, %f2234, 0f3C1D9856;
	fma.rn.f32 	%f2241, %f2240, %f2234, 0f3D6357BB;
	fma.rn.f32 	%f2242, %f2241, %f2234, 0f3E75FDEC;
	fma.rn.f32 	%f2243, %f2242, %f2234, 0f3F317218;
	fma.rn.f32 	%f2244, %f2243, %f2234, 0f3F800000;
	mul.f32 	%f2245, %f2244, %f2238;
	mul.f32 	%f2246, %f2245, %f2237;
	selp.f32 	%f5886, %f2235, %f2246, %p234;
	and.pred  	%p235, %p231, %p232;
	@%p235 bra 	$L__BB4_637;
	add.f32 	%f2247, %f621, %f621;
	mov.b32 	%r1583, %f2247;
	and.b32  	%r1584, %r1583, 2147483647;
	mov.b32 	%f5886, %r1584;
$L__BB4_637:
	setp.eq.f32 	%p236, %f621, 0f00000000;
	mov.f32 	%f5887, 0f00000000;
	@%p236 bra 	$L__BB4_639;
	add.f32 	%f2250, %f5886, %f5886;
	div.rn.f32 	%f5887, %f2250, %f621;
$L__BB4_639:
	mul.f32 	%f2251, %f5887, 0f00000000;
	mul.f32 	%f2252, %f5886, 0f3F22F983;
	mul.f32 	%f2253, %f5887, 0f3F22F983;
	fma.rn.f32 	%f2254, %f5886, 0f00000000, %f2253;
	mul.f32 	%f2255, %f2251, 0f3F22F983;
	fma.rn.f32 	%f2256, %f5886, 0f00000000, %f2255;
	add.f32 	%f2257, %f621, %f621;
	fma.rn.f32 	%f2258, %f621, 0f00000000, 0f40000000;
	fma.rn.f32 	%f2259, %f621, 0f00000000, 0f00000000;
	sub.f32 	%f2260, %f2252, %f2257;
	sub.f32 	%f2261, %f2254, %f2258;
	sub.f32 	%f2262, %f2256, %f2259;
	add.f32 	%f5888, %f2260, 0f40490FDB;
	add.f32 	%f5889, %f2261, 0f00000000;
	add.f32 	%f5890, %f2262, 0f00000000;
$L__BB4_640:
	fma.rn.f32 	%f681, %f625, 0f3F666666, %f626;
	mul.f32 	%f682, %f624, 0f3F666666;
	add.f32 	%f683, %f626, %f682;
	mul.f32 	%f2263, %f5888, 0f3F22F983;
	cvt.rni.s32.f32 	%r3534, %f2263;
	cvt.rn.f32.s32 	%f2264, %r3534;
	fma.rn.f32 	%f2265, %f2264, 0fBFC90FDA, %f5888;
	fma.rn.f32 	%f2266, %f2264, 0fB3A22168, %f2265;
	fma.rn.f32 	%f5896, %f2264, 0fA7C234C5, %f2266;
	abs.f32 	%f685, %f5888;
	setp.ltu.f32 	%p237, %f685, 0f47CE4780;
	mov.u32 	%r3514, %r3534;
	mov.f32 	%f5891, %f5896;
	@%p237 bra 	$L__BB4_648;
	setp.neu.f32 	%p238, %f685, 0f7F800000;
	@%p238 bra 	$L__BB4_643;
	mov.f32 	%f2269, 0f00000000;
	mul.rn.f32 	%f5891, %f5888, %f2269;
	mov.b32 	%r3514, 0;
	bra.uni 	$L__BB4_648;
$L__BB4_643:
	mov.b32 	%r696, %f5888;
	shl.b32 	%r1586, %r696, 8;
	or.b32  	%r697, %r1586, -2147483648;
	mov.b64 	%rd1360, 0;
	mov.b32 	%r3511, 0;
	mov.u64 	%rd1358, __cudart_i2opi_f;
	mov.u64 	%rd1359, %rd1;
$L__BB4_644:
	.pragma "nounroll";
	ld.global.nc.u32 	%r1587, [%rd1358];
	mad.wide.u32 	%rd702, %r1587, %r697, %rd1360;
	shr.u64 	%rd1360, %rd702, 32;
	st.local.u32 	[%rd1359], %rd702;
	add.s32 	%r3511, %r3511, 1;
	add.s64 	%rd1359, %rd1359, 4;
	add.s64 	%rd1358, %rd1358, 4;
	setp.ne.s32 	%p239, %r3511, 6;
	@%p239 bra 	$L__BB4_644;
	shr.u32 	%r1588, %r696, 23;
	st.local.u32 	[%rd1+24], %rd1360;
	and.b32  	%r700, %r1588, 31;
	and.b32  	%r1589, %r1588, 224;
	add.s32 	%r1590, %r1589, -128;
	shr.u32 	%r1591, %r1590, 5;
	mul.wide.u32 	%rd703, %r1591, 4;
	sub.s64 	%rd358, %rd1, %rd703;
	ld.local.u32 	%r3512, [%rd358+24];
	ld.local.u32 	%r3513, [%rd358+20];
	setp.eq.s32 	%p240, %r700, 0;
	@%p240 bra 	$L__BB4_647;
	shf.l.wrap.b32 	%r3512, %r3513, %r3512, %r700;
	ld.local.u32 	%r1592, [%rd358+16];
	shf.l.wrap.b32 	%r3513, %r1592, %r3513, %r700;
$L__BB4_647:
	shr.u32 	%r1593, %r3512, 30;
	shf.l.wrap.b32 	%r1594, %r3513, %r3512, 2;
	shl.b32 	%r1595, %r3513, 2;
	shr.u32 	%r1596, %r1594, 31;
	add.s32 	%r1597, %r1596, %r1593;
	neg.s32 	%r1598, %r1597;
	setp.lt.s32 	%p241, %r696, 0;
	selp.b32 	%r3514, %r1598, %r1597, %p241;
	xor.b32  	%r1599, %r1594, %r696;
	shr.s32 	%r1600, %r1594, 31;
	xor.b32  	%r1601, %r1600, %r1594;
	xor.b32  	%r1602, %r1600, %r1595;
	cvt.u64.u32 	%rd704, %r1601;
	shl.b64 	%rd705, %rd704, 32;
	cvt.u64.u32 	%rd706, %r1602;
	or.b64  	%rd707, %rd705, %rd706;
	cvt.rn.f64.s64 	%fd45, %rd707;
	mul.f64 	%fd46, %fd45, 0d3BF921FB54442D19;
	cvt.rn.f32.f64 	%f2267, %fd46;
	neg.f32 	%f2268, %f2267;
	setp.lt.s32 	%p242, %r1599, 0;
	selp.f32 	%f5891, %f2268, %f2267, %p242;
$L__BB4_648:
	setp.ltu.f32 	%p243, %f685, 0f47CE4780;
	mul.rn.f32 	%f2270, %f5891, %f5891;
	and.b32  	%r1604, %r3514, 1;
	setp.eq.b32 	%p244, %r1604, 1;
	selp.f32 	%f2271, 0f3F800000, %f5891, %p244;
	fma.rn.f32 	%f2272, %f2270, %f2271, 0f00000000;
	fma.rn.f32 	%f2273, %f2270, 0f37CBAC00, 0fBAB607ED;
	selp.f32 	%f2274, %f2273, 0fB94D4153, %p244;
	selp.f32 	%f2275, 0f3D2AAABB, 0f3C0885E4, %p244;
	fma.rn.f32 	%f2276, %f2274, %f2270, %f2275;
	selp.f32 	%f2277, 0fBEFFFFFF, 0fBE2AAAA8, %p244;
	fma.rn.f32 	%f2278, %f2276, %f2270, %f2277;
	fma.rn.f32 	%f2279, %f2278, %f2272, %f2271;
	and.b32  	%r1605, %r3514, 2;
	setp.eq.s32 	%p245, %r1605, 0;
	mov.f32 	%f2280, 0f00000000;
	sub.f32 	%f2281, %f2280, %f2279;
	selp.f32 	%f689, %f2279, %f2281, %p245;
	mov.u32 	%r3518, %r3534;
	mov.f32 	%f5892, %f5896;
	@%p243 bra 	$L__BB4_656;
	setp.neu.f32 	%p246, %f685, 0f7F800000;
	@%p246 bra 	$L__BB4_651;
	mov.f32 	%f2284, 0f00000000;
	mul.rn.f32 	%f5892, %f5888, %f2284;
	mov.b32 	%r3518, 0;
	bra.uni 	$L__BB4_656;
$L__BB4_651:
	mov.b32 	%r709, %f5888;
	shl.b32 	%r1607, %r709, 8;
	or.b32  	%r710, %r1607, -2147483648;
	mov.b64 	%rd1363, 0;
	mov.b32 	%r3515, 0;
	mov.u64 	%rd1361, __cudart_i2opi_f;
	mov.u64 	%rd1362, %rd1;
$L__BB4_652:
	.pragma "nounroll";
	ld.global.nc.u32 	%r1608, [%rd1361];
	mad.wide.u32 	%rd710, %r1608, %r710, %rd1363;
	shr.u64 	%rd1363, %rd710, 32;
	st.local.u32 	[%rd1362], %rd710;
	add.s32 	%r3515, %r3515, 1;
	add.s64 	%rd1362, %rd1362, 4;
	add.s64 	%rd1361, %rd1361, 4;
	setp.ne.s32 	%p247, %r3515, 6;
	@%p247 bra 	$L__BB4_652;
	shr.u32 	%r1609, %r709, 23;
	st.local.u32 	[%rd1+24], %rd1363;
	and.b32  	%r713, %r1609, 31;
	and.b32  	%r1610, %r1609, 224;
	add.s32 	%r1611, %r1610, -128;
	shr.u32 	%r1612, %r1611, 5;
	mul.wide.u32 	%rd711, %r1612, 4;
	sub.s64 	%rd365, %rd1, %rd711;
	ld.local.u32 	%r3516, [%rd365+24];
	ld.local.u32 	%r3517, [%rd365+20];
	setp.eq.s32 	%p248, %r713, 0;
	@%p248 bra 	$L__BB4_655;
	shf.l.wrap.b32 	%r3516, %r3517, %r3516, %r713;
	ld.local.u32 	%r1613, [%rd365+16];
	shf.l.wrap.b32 	%r3517, %r1613, %r3517, %r713;
$L__BB4_655:
	shr.u32 	%r1614, %r3516, 30;
	shf.l.wrap.b32 	%r1615, %r3517, %r3516, 2;
	shl.b32 	%r1616, %r3517, 2;
	shr.u32 	%r1617, %r1615, 31;
	add.s32 	%r1618, %r1617, %r1614;
	neg.s32 	%r1619, %r1618;
	setp.lt.s32 	%p249, %r709, 0;
	selp.b32 	%r3518, %r1619, %r1618, %p249;
	xor.b32  	%r1620, %r1615, %r709;
	shr.s32 	%r1621, %r1615, 31;
	xor.b32  	%r1622, %r1621, %r1615;
	xor.b32  	%r1623, %r1621, %r1616;
	cvt.u64.u32 	%rd712, %r1622;
	shl.b64 	%rd713, %rd712, 32;
	cvt.u64.u32 	%rd714, %r1623;
	or.b64  	%rd715, %rd713, %rd714;
	cvt.rn.f64.s64 	%fd47, %rd715;
	mul.f64 	%fd48, %fd47, 0d3BF921FB54442D19;
	cvt.rn.f32.f64 	%f2282, %fd48;
	neg.f32 	%f2283, %f2282;
	setp.lt.s32 	%p250, %r1620, 0;
	selp.f32 	%f5892, %f2283, %f2282, %p250;
$L__BB4_656:
	mul.f32 	%f2285, %f623, 0f3F666666;
	add.s32 	%r1625, %r3518, 1;
	mul.rn.f32 	%f2286, %f5892, %f5892;
	and.b32  	%r1626, %r3518, 1;
	setp.eq.b32 	%p252, %r1626, 1;
	selp.f32 	%f2287, %f5892, 0f3F800000, %p252;
	fma.rn.f32 	%f2288, %f2286, %f2287, 0f00000000;
	fma.rn.f32 	%f2289, %f2286, 0f37CBAC00, 0fBAB607ED;
	selp.f32 	%f2290, 0fB94D4153, %f2289, %p252;
	selp.f32 	%f2291, 0f3C0885E4, 0f3D2AAABB, %p252;
	fma.rn.f32 	%f2292, %f2290, %f2286, %f2291;
	selp.f32 	%f2293, 0fBE2AAAA8, 0fBEFFFFFF, %p252;
	fma.rn.f32 	%f2294, %f2292, %f2286, %f2293;
	fma.rn.f32 	%f2295, %f2294, %f2288, %f2287;
	and.b32  	%r1627, %r1625, 2;
	setp.eq.s32 	%p253, %r1627, 0;
	mov.f32 	%f2296, 0f00000000;
	sub.f32 	%f2297, %f2296, %f2295;
	selp.f32 	%f2298, %f2295, %f2297, %p253;
	mul.f32 	%f2299, %f5889, %f2298;
	mul.f32 	%f2300, %f5890, %f2298;
	mul.f32 	%f693, %f2285, %f689;
	mul.f32 	%f2301, %f2285, %f2299;
	fma.rn.f32 	%f694, %f681, %f689, %f2301;
	mul.f32 	%f2302, %f2285, %f2300;
	fma.rn.f32 	%f695, %f683, %f689, %f2302;
	fma.rn.f32 	%f696, %f640, 0f3F666666, %f625;
	sub.f32 	%f697, %f625, %f2285;
	mov.u32 	%r3522, %r3534;
	mov.f32 	%f5893, %f5896;
	@%p243 bra 	$L__BB4_664;
	setp.neu.f32 	%p254, %f685, 0f7F800000;
	@%p254 bra 	$L__BB4_659;
	mov.f32 	%f2305, 0f00000000;
	mul.rn.f32 	%f5893, %f5888, %f2305;
	mov.b32 	%r3522, 0;
	bra.uni 	$L__BB4_664;
$L__BB4_659:
	mov.b32 	%r722, %f5888;
	shl.b32 	%r1629, %r722, 8;
	or.b32  	%r723, %r1629, -2147483648;
	mov.b64 	%rd1366, 0;
	mov.b32 	%r3519, 0;
	mov.u64 	%rd1364, __cudart_i2opi_f;
	mov.u64 	%rd1365, %rd1;
$L__BB4_660:
	.pragma "nounroll";
	ld.global.nc.u32 	%r1630, [%rd1364];
	mad.wide.u32 	%rd718, %r1630, %r723, %rd1366;
	shr.u64 	%rd1366, %rd718, 32;
	st.local.u32 	[%rd1365], %rd718;
	add.s32 	%r3519, %r3519, 1;
	add.s64 	%rd1365, %rd1365, 4;
	add.s64 	%rd1364, %rd1364, 4;
	setp.ne.s32 	%p255, %r3519, 6;
	@%p255 bra 	$L__BB4_660;
	shr.u32 	%r1631, %r722, 23;
	st.local.u32 	[%rd1+24], %rd1366;
	and.b32  	%r726, %r1631, 31;
	and.b32  	%r1632, %r1631, 224;
	add.s32 	%r1633, %r1632, -128;
	shr.u32 	%r1634, %r1633, 5;
	mul.wide.u32 	%rd719, %r1634, 4;
	sub.s64 	%rd372, %rd1, %rd719;
	ld.local.u32 	%r3520, [%rd372+24];
	ld.local.u32 	%r3521, [%rd372+20];
	setp.eq.s32 	%p256, %r726, 0;
	@%p256 bra 	$L__BB4_663;
	shf.l.wrap.b32 	%r3520, %r3521, %r3520, %r726;
	ld.local.u32 	%r1635, [%rd372+16];
	shf.l.wrap.b32 	%r3521, %r1635, %r3521, %r726;
$L__BB4_663:
	shr.u32 	%r1636, %r3520, 30;
	shf.l.wrap.b32 	%r1637, %r3521, %r3520, 2;
	shl.b32 	%r1638, %r3521, 2;
	shr.u32 	%r1639, %r1637, 31;
	add.s32 	%r1640, %r1639, %r1636;
	neg.s32 	%r1641, %r1640;
	setp.lt.s32 	%p257, %r722, 0;
	selp.b32 	%r3522, %r1641, %r1640, %p257;
	xor.b32  	%r1642, %r1637, %r722;
	shr.s32 	%r1643, %r1637, 31;
	xor.b32  	%r1644, %r1643, %r1637;
	xor.b32  	%r1645, %r1643, %r1638;
	cvt.u64.u32 	%rd720, %r1644;
	shl.b64 	%rd721, %rd720, 32;
	cvt.u64.u32 	%rd722, %r1645;
	or.b64  	%rd723, %rd721, %rd722;
	cvt.rn.f64.s64 	%fd49, %rd723;
	mul.f64 	%fd50, %fd49, 0d3BF921FB54442D19;
	cvt.rn.f32.f64 	%f2303, %fd50;
	neg.f32 	%f2304, %f2303;
	setp.lt.s32 	%p258, %r1642, 0;
	selp.f32 	%f5893, %f2304, %f2303, %p258;
$L__BB4_664:
	mul.rn.f32 	%f2306, %f5893, %f5893;
	and.b32  	%r1647, %r3522, 1;
	setp.eq.b32 	%p260, %r1647, 1;
	selp.f32 	%f2307, 0f3F800000, %f5893, %p260;
	fma.rn.f32 	%f2308, %f2306, %f2307, 0f00000000;
	fma.rn.f32 	%f2309, %f2306, 0f37CBAC00, 0fBAB607ED;
	selp.f32 	%f2310, %f2309, 0fB94D4153, %p260;
	selp.f32 	%f2311, 0f3D2AAABB, 0f3C0885E4, %p260;
	fma.rn.f32 	%f2312, %f2310, %f2306, %f2311;
	selp.f32 	%f2313, 0fBEFFFFFF, 0fBE2AAAA8, %p260;
	fma.rn.f32 	%f2314, %f2312, %f2306, %f2313;
	fma.rn.f32 	%f2315, %f2314, %f2308, %f2307;
	and.b32  	%r1648, %r3522, 2;
	setp.eq.s32 	%p261, %r1648, 0;
	mov.f32 	%f2316, 0f00000000;
	sub.f32 	%f2317, %f2316, %f2315;
	selp.f32 	%f701, %f2315, %f2317, %p261;
	mov.u32 	%r3526, %r3534;
	mov.f32 	%f5894, %f5896;
	@%p243 bra 	$L__BB4_672;
	setp.neu.f32 	%p262, %f685, 0f7F800000;
	@%p262 bra 	$L__BB4_667;
	mov.f32 	%f2320, 0f00000000;
	mul.rn.f32 	%f5894, %f5888, %f2320;
	mov.b32 	%r3526, 0;
	bra.uni 	$L__BB4_672;
$L__BB4_667:
	mov.b32 	%r735, %f5888;
	shl.b32 	%r1650, %r735, 8;
	or.b32  	%r736, %r1650, -2147483648;
	mov.b64 	%rd1369, 0;
	mov.b32 	%r3523, 0;
	mov.u64 	%rd1367, __cudart_i2opi_f;
	mov.u64 	%rd1368, %rd1;
$L__BB4_668:
	.pragma "nounroll";
	ld.global.nc.u32 	%r1651, [%rd1367];
	mad.wide.u32 	%rd726, %r1651, %r736, %rd1369;
	shr.u64 	%rd1369, %rd726, 32;
	st.local.u32 	[%rd1368], %rd726;
	add.s32 	%r3523, %r3523, 1;
	add.s64 	%rd1368, %rd1368, 4;
	add.s64 	%rd1367, %rd1367, 4;
	setp.ne.s32 	%p263, %r3523, 6;
	@%p263 bra 	$L__BB4_668;
	shr.u32 	%r1652, %r735, 23;
	st.local.u32 	[%rd1+24], %rd1369;
	and.b32  	%r739, %r1652, 31;
	and.b32  	%r1653, %r1652, 224;
	add.s32 	%r1654, %r1653, -128;
	shr.u32 	%r1655, %r1654, 5;
	mul.wide.u32 	%rd727, %r1655, 4;
	sub.s64 	%rd379, %rd1, %rd727;
	ld.local.u32 	%r3524, [%rd379+24];
	ld.local.u32 	%r3525, [%rd379+20];
	setp.eq.s32 	%p264, %r739, 0;
	@%p264 bra 	$L__BB4_671;
	shf.l.wrap.b32 	%r3524, %r3525, %r3524, %r739;
	ld.local.u32 	%r1656, [%rd379+16];
	shf.l.wrap.b32 	%r3525, %r1656, %r3525, %r739;
$L__BB4_671:
	shr.u32 	%r1657, %r3524, 30;
	shf.l.wrap.b32 	%r1658, %r3525, %r3524, 2;
	shl.b32 	%r1659, %r3525, 2;
	shr.u32 	%r1660, %r1658, 31;
	add.s32 	%r1661, %r1660, %r1657;
	neg.s32 	%r1662, %r1661;
	setp.lt.s32 	%p265, %r735, 0;
	selp.b32 	%r3526, %r1662, %r1661, %p265;
	xor.b32  	%r1663, %r1658, %r735;
	shr.s32 	%r1664, %r1658, 31;
	xor.b32  	%r1665, %r1664, %r1658;
	xor.b32  	%r1666, %r1664, %r1659;
	cvt.u64.u32 	%rd728, %r1665;
	shl.b64 	%rd729, %rd728, 32;
	cvt.u64.u32 	%rd730, %r1666;
	or.b64  	%rd731, %rd729, %rd730;
	cvt.rn.f64.s64 	%fd51, %rd731;
	mul.f64 	%fd52, %fd51, 0d3BF921FB54442D19;
	cvt.rn.f32.f64 	%f2318, %fd52;
	neg.f32 	%f2319, %f2318;
	setp.lt.s32 	%p266, %r1663, 0;
	selp.f32 	%f5894, %f2319, %f2318, %p266;
$L__BB4_672:
	add.s32 	%r1668, %r3526, 1;
	mul.rn.f32 	%f2321, %f5894, %f5894;
	and.b32  	%r1669, %r3526, 1;
	setp.eq.b32 	%p268, %r1669, 1;
	selp.f32 	%f2322, %f5894, 0f3F800000, %p268;
	fma.rn.f32 	%f2323, %f2321, %f2322, 0f00000000;
	fma.rn.f32 	%f2324, %f2321, 0f37CBAC00, 0fBAB607ED;
	selp.f32 	%f2325, 0fB94D4153, %f2324, %p268;
	selp.f32 	%f2326, 0f3C0885E4, 0f3D2AAABB, %p268;
	fma.rn.f32 	%f2327, %f2325, %f2321, %f2326;
	selp.f32 	%f2328, 0fBE2AAAA8, 0fBEFFFFFF, %p268;
	fma.rn.f32 	%f2329, %f2327, %f2321, %f2328;
	fma.rn.f32 	%f2330, %f2329, %f2323, %f2322;
	and.b32  	%r1670, %r1668, 2;
	setp.eq.s32 	%p269, %r1670, 0;
	mov.f32 	%f2331, 0f00000000;
	sub.f32 	%f2332, %f2331, %f2330;
	selp.f32 	%f2333, %f2330, %f2332, %p269;
	mul.f32 	%f2334, %f5889, %f2333;
	mul.f32 	%f2335, %f5890, %f2333;
	mul.f32 	%f705, %f682, %f701;
	mul.f32 	%f2336, %f682, %f2334;
	fma.rn.f32 	%f706, %f696, %f701, %f2336;
	mul.f32 	%f2337, %f682, %f2335;
	fma.rn.f32 	%f707, %f697, %f701, %f2337;
	mov.u32 	%r3530, %r3534;
	mov.f32 	%f5895, %f5896;
	@%p243 bra 	$L__BB4_680;
	setp.neu.f32 	%p270, %f685, 0f7F800000;
	@%p270 bra 	$L__BB4_675;
	mov.f32 	%f2340, 0f00000000;
	mul.rn.f32 	%f5895, %f5888, %f2340;
	mov.b32 	%r3530, 0;
	bra.uni 	$L__BB4_680;
$L__BB4_675:
	mov.b32 	%r748, %f5888;
	shl.b32 	%r1672, %r748, 8;
	or.b32  	%r749, %r1672, -2147483648;
	mov.b64 	%rd1372, 0;
	mov.b32 	%r3527, 0;
	mov.u64 	%rd1370, __cudart_i2opi_f;
	mov.u64 	%rd1371, %rd1;
$L__BB4_676:
	.pragma "nounroll";
	ld.global.nc.u32 	%r1673, [%rd1370];
	mad.wide.u32 	%rd734, %r1673, %r749, %rd1372;
	shr.u64 	%rd1372, %rd734, 32;
	st.local.u32 	[%rd1371], %rd734;
	add.s32 	%r3527, %r3527, 1;
	add.s64 	%rd1371, %rd1371, 4;
	add.s64 	%rd1370, %rd1370, 4;
	setp.ne.s32 	%p271, %r3527, 6;
	@%p271 bra 	$L__BB4_676;
	shr.u32 	%r1674, %r748, 23;
	st.local.u32 	[%rd1+24], %rd1372;
	and.b32  	%r752, %r1674, 31;
	and.b32  	%r1675, %r1674, 224;
	add.s32 	%r1676, %r1675, -128;
	shr.u32 	%r1677, %r1676, 5;
	mul.wide.u32 	%rd735, %r1677, 4;
	sub.s64 	%rd386, %rd1, %rd735;
	ld.local.u32 	%r3528, [%rd386+24];
	ld.local.u32 	%r3529, [%rd386+20];
	setp.eq.s32 	%p272, %r752, 0;
	@%p272 bra 	$L__BB4_679;
	shf.l.wrap.b32 	%r3528, %r3529, %r3528, %r752;
	ld.local.u32 	%r1678, [%rd386+16];
	shf.l.wrap.b32 	%r3529, %r1678, %r3529, %r752;
$L__BB4_679:
	shr.u32 	%r1679, %r3528, 30;
	shf.l.wrap.b32 	%r1680, %r3529, %r3528, 2;
	shl.b32 	%r1681, %r3529, 2;
	shr.u32 	%r1682, %r1680, 31;
	add.s32 	%r1683, %r1682, %r1679;
	neg.s32 	%r1684, %r1683;
	setp.lt.s32 	%p273, %r748, 0;
	selp.b32 	%r3530, %r1684, %r1683, %p273;
	xor.b32  	%r1685, %r1680, %r748;
	shr.s32 	%r1686, %r1680, 31;
	xor.b32  	%r1687, %r1686, %r1680;
	xor.b32  	%r1688, %r1686, %r1681;
	cvt.u64.u32 	%rd736, %r1687;
	shl.b64 	%rd737, %rd736, 32;
	cvt.u64.u32 	%rd738, %r1688;
	or.b64  	%rd739, %rd737, %rd738;
	cvt.rn.f64.s64 	%fd53, %rd739;
	mul.f64 	%fd54, %fd53, 0d3BF921FB54442D19;
	cvt.rn.f32.f64 	%f2338, %fd54;
	neg.f32 	%f2339, %f2338;
	setp.lt.s32 	%p274, %r1685, 0;
	selp.f32 	%f5895, %f2339, %f2338, %p274;
$L__BB4_680:
	add.s32 	%r1690, %r3530, 1;
	mul.rn.f32 	%f2341, %f5895, %f5895;
	and.b32  	%r1691, %r3530, 1;
	setp.eq.b32 	%p276, %r1691, 1;
	selp.f32 	%f2342, %f5895, 0f3F800000, %p276;
	fma.rn.f32 	%f2343, %f2341, %f2342, 0f00000000;
	fma.rn.f32 	%f2344, %f2341, 0f37CBAC00, 0fBAB607ED;
	selp.f32 	%f2345, 0fB94D4153, %f2344, %p276;
	selp.f32 	%f2346, 0f3C0885E4, 0f3D2AAABB, %p276;
	fma.rn.f32 	%f2347, %f2345, %f2341, %f2346;
	selp.f32 	%f2348, 0fBE2AAAA8, 0fBEFFFFFF, %p276;
	fma.rn.f32 	%f2349, %f2347, %f2341, %f2348;
	fma.rn.f32 	%f2350, %f2349, %f2343, %f2342;
	and.b32  	%r1692, %r1690, 2;
	setp.eq.s32 	%p277, %r1692, 0;
	mov.f32 	%f2351, 0f00000000;
	sub.f32 	%f2352, %f2351, %f2350;
	selp.f32 	%f711, %f2350, %f2352, %p277;
	@%p243 bra 	$L__BB4_688;
	setp.neu.f32 	%p278, %f685, 0f7F800000;
	@%p278 bra 	$L__BB4_683;
	mov.f32 	%f2355, 0f00000000;
	mul.rn.f32 	%f5896, %f5888, %f2355;
	mov.b32 	%r3534, 0;
	bra.uni 	$L__BB4_688;
$L__BB4_683:
	mov.b32 	%r761, %f5888;
	shl.b32 	%r1694, %r761, 8;
	or.b32  	%r762, %r1694, -2147483648;
	mov.b64 	%rd1375, 0;
	mov.b32 	%r3531, 0;
	mov.u64 	%rd1373, __cudart_i2opi_f;
	mov.u64 	%rd1374, %rd1;
$L__BB4_684:
	.pragma "nounroll";
	ld.global.nc.u32 	%r1695, [%rd1373];
	mad.wide.u32 	%rd742, %r1695, %r762, %rd1375;
	shr.u64 	%rd1375, %rd742, 32;
	st.local.u32 	[%rd1374], %rd742;
	add.s32 	%r3531, %r3531, 1;
	add.s64 	%rd1374, %rd1374, 4;
	add.s64 	%rd1373, %rd1373, 4;
	setp.ne.s32 	%p279, %r3531, 6;
	@%p279 bra 	$L__BB4_684;
	shr.u32 	%r1696, %r761, 23;
	st.local.u32 	[%rd1+24], %rd1375;
	and.b32  	%r765, %r1696, 31;
	and.b32  	%r1697, %r1696, 224;
	add.s32 	%r1698, %r1697, -128;
	shr.u32 	%r1699, %r1698, 5;
	mul.wide.u32 	%rd743, %r1699, 4;
	sub.s64 	%rd393, %rd1, %rd743;
	ld.local.u32 	%r3532, [%rd393+24];
	ld.local.u32 	%r3533, [%rd393+20];
	setp.eq.s32 	%p280, %r765, 0;
	@%p280 bra 	$L__BB4_687;
	shf.l.wrap.b32 	%r3532, %r3533, %r3532, %r765;
	ld.local.u32 	%r1700, [%rd393+16];
	shf.l.wrap.b32 	%r3533, %r1700, %r3533, %r765;
$L__BB4_687:
	shr.u32 	%r1701, %r3532, 30;
	shf.l.wrap.b32 	%r1702, %r3533, %r3532, 2;
	shl.b32 	%r1703, %r3533, 2;
	shr.u32 	%r1704, %r1702, 31;
	add.s32 	%r1705, %r1704, %r1701;
	neg.s32 	%r1706, %r1705;
	setp.lt.s32 	%p281, %r761, 0;
	selp.b32 	%r3534, %r1706, %r1705, %p281;
	xor.b32  	%r1707, %r1702, %r761;
	shr.s32 	%r1708, %r1702, 31;
	xor.b32  	%r1709, %r1708, %r1702;
	xor.b32  	%r1710, %r1708, %r1703;
	cvt.u64.u32 	%rd744, %r1709;
	shl.b64 	%rd745, %rd744, 32;
	cvt.u64.u32 	%rd746, %r1710;
	or.b64  	%rd747, %rd745, %rd746;
	cvt.rn.f64.s64 	%fd55, %rd747;
	mul.f64 	%fd56, %fd55, 0d3BF921FB54442D19;
	cvt.rn.f32.f64 	%f2353, %fd56;
	neg.f32 	%f2354, %f2353;
	setp.lt.s32 	%p282, %r1707, 0;
	selp.f32 	%f5896, %f2354, %f2353, %p282;
$L__BB4_688:
	setp.gtu.f64 	%p283, %fd1, 0d3FF921FB54442D18;
	mul.rn.f32 	%f2356, %f5896, %f5896;
	and.b32  	%r1712, %r3534, 1;
	setp.eq.b32 	%p284, %r1712, 1;
	selp.f32 	%f2357, 0f3F800000, %f5896, %p284;
	fma.rn.f32 	%f2358, %f2356, %f2357, 0f00000000;
	fma.rn.f32 	%f2359, %f2356, 0f37CBAC00, 0fBAB607ED;
	selp.f32 	%f2360, %f2359, 0fB94D4153, %p284;
	selp.f32 	%f2361, 0f3D2AAABB, 0f3C0885E4, %p284;
	fma.rn.f32 	%f2362, %f2360, %f2356, %f2361;
	selp.f32 	%f2363, 0fBEFFFFFF, 0fBE2AAAA8, %p284;
	fma.rn.f32 	%f2364, %f2362, %f2356, %f2363;
	fma.rn.f32 	%f2365, %f2364, %f2358, %f2357;
	and.b32  	%r1713, %r3534, 2;
	setp.eq.s32 	%p285, %r1713, 0;
	mov.f32 	%f2366, 0f00000000;
	sub.f32 	%f2367, %f2366, %f2365;
	selp.f32 	%f2368, %f2365, %f2367, %p285;
	mul.f32 	%f2369, %f5889, %f2368;
	fma.rn.f32 	%f715, %f711, 0f00000000, %f2369;
	mul.f32 	%f2370, %f5890, %f2368;
	fma.rn.f32 	%f716, %f711, 0f00000000, %f2370;
	@%p283 bra 	$L__BB4_697;
	setp.eq.f32 	%p286, %f621, 0f3F800000;
	mov.f32 	%f5897, 0f3F800000;
	@%p286 bra 	$L__BB4_694;
	setp.num.f32 	%p287, %f630, %f630;
	@%p287 bra 	$L__BB4_692;
	mov.f32 	%f2427, 0f40000000;
	add.rn.f32 	%f5897, %f621, %f2427;
	bra.uni 	$L__BB4_694;
$L__BB4_692:
	setp.lt.f32 	%p288, %f630, 0f00800000;
	mul.f32 	%f2372, %f630, 0f4B800000;
	selp.f32 	%f2373, %f2372, %f630, %p288;
	mov.b32 	%r1714, %f2373;
	add.s32 	%r1715, %r1714, -1060439283;
	and.b32  	%r1716, %r1715, -8388608;
	sub.s32 	%r1717, %r1714, %r1716;
	mov.b32 	%f2374, %r1717;
	cvt.rn.f32.s32 	%f2375, %r1716;
	selp.f32 	%f2376, 0fC1C00000, 0f00000000, %p288;
	fma.rn.f32 	%f2377, %f2375, 0f34000000, %f2376;
	add.f32 	%f2378, %f2374, 0fBF800000;
	add.f32 	%f2379, %f2374, 0f3F800000;
	rcp.approx.ftz.f32 	%f2380, %f2379;
	add.f32 	%f2381, %f2378, %f2378;
	mul.f32 	%f2382, %f2381, %f2380;
	mul.f32 	%f2383, %f2382, %f2382;
	neg.f32 	%f2384, %f2382;
	sub.f32 	%f2385, %f2378, %f2382;
	add.f32 	%f2386, %f2385, %f2385;
	fma.rn.f32 	%f2387, %f2384, %f2378, %f2386;
	mul.rn.f32 	%f2388, %f2380, %f2387;
	fma.rn.f32 	%f2389, %f2383, 0f3A2C32E4, 0f3B52E7DB;
	fma.rn.f32 	%f2390, %f2389, %f2383, 0f3C93BB73;
	fma.rn.f32 	%f2391, %f2390, %f2383, 0f3DF6384F;
	mul.rn.f32 	%f2392, %f2391, %f2383;
	fma.rn.f32 	%f2393, %f2382, 0f3FB8AA3B, %f2377;
	mul.f32 	%f2394, %f2392, 0f40400000;
	sub.f32 	%f2395, %f2377, %f2393;
	fma.rn.f32 	%f2396, %f2382, 0f3FB8AA3B, %f2395;
	fma.rn.f32 	%f2397, %f2388, 0f3FB8AA3B, %f2396;
	fma.rn.f32 	%f2398, %f2382, 0f32A55E34, %f2397;
	fma.rn.f32 	%f2399, %f2394, %f2388, %f2398;
	fma.rn.f32 	%f2400, %f2392, %f2382, %f2399;
	add.rn.f32 	%f2401, %f2393, %f2400;
	mov.f32 	%f2402, 0f40000000;
	mul.rn.f32 	%f2403, %f2401, %f2402;
	cvt.rni.f32.f32 	%f2404, %f2403;
	sub.f32 	%f2405, %f2403, %f2404;
	neg.f32 	%f2406, %f2403;
	fma.rn.f32 	%f2407, %f2401, 0f40000000, %f2406;
	neg.f32 	%f2408, %f2393;
	add.rn.f32 	%f2409, %f2401, %f2408;
	neg.f32 	%f2410, %f2409;
	add.rn.f32 	%f2411, %f2400, %f2410;
	fma.rn.f32 	%f2412, %f2411, 0f40000000, %f2407;
	add.f32 	%f2413, %f2405, %f2412;
	setp.gt.f32 	%p289, %f2404, 0f00000000;
	selp.b32 	%r1718, 0, -2097152000, %p289;
	setp.neu.f32 	%p290, %f621, 0f00000000;
	setp.neu.f32 	%p291, %f630, 0f7F800000;
	setp.lt.f32 	%p292, %f2403, 0f00000000;
	selp.f32 	%f2414, 0f00000000, 0f7F800000, %p292;
	abs.f32 	%f2415, %f2403;
	setp.gt.f32 	%p293, %f2415, 0f43180000;
	cvt.rzi.s32.f32 	%r1719, %f2404;
	shl.b32 	%r1720, %r1719, 23;
	sub.s32 	%r1721, %r1720, %r1718;
	mov.b32 	%f2416, %r1721;
	add.s32 	%r1722, %r1718, 2130706432;
	mov.b32 	%f2417, %r1722;
	fma.rn.f32 	%f2418, %f2413, 0f391FCB8E, 0f3AAF85ED;
	fma.rn.f32 	%f2419, %f2418, %f2413, 0f3C1D9856;
	fma.rn.f32 	%f2420, %f2419, %f2413, 0f3D6357BB;
	fma.rn.f32 	%f2421, %f2420, %f2413, 0f3E75FDEC;
	fma.rn.f32 	%f2422, %f2421, %f2413, 0f3F317218;
	fma.rn.f32 	%f2423, %f2422, %f2413, 0f3F800000;
	mul.f32 	%f2424, %f2423, %f2417;
	mul.f32 	%f2425, %f2424, %f2416;
	selp.f32 	%f5897, %f2414, %f2425, %p293;
	and.pred  	%p294, %p290, %p291;
	@%p294 bra 	$L__BB4_694;
	add.f32 	%f2426, %f621, %f621;
	mov.b32 	%r1723, %f2426;
	and.b32  	%r1724, %r1723, 2147483647;
	mov.b32 	%f5897, %r1724;
$L__BB4_694:
	setp.eq.f32 	%p295, %f621, 0f00000000;
	mov.f32 	%f5898, 0f00000000;
	@%p295 bra 	$L__BB4_696;
	add.f32 	%f2429, %f5897, %f5897;
	div.rn.f32 	%f5898, %f2429, %f621;
$L__BB4_696:
	mul.f32 	%f2430, %f5898, 0f00000000;
	mul.f32 	%f5901, %f5897, 0f3F22F983;
	mul.f32 	%f2431, %f5898, 0f3F22F983;
	fma.rn.f32 	%f5902, %f5897, 0f00000000, %f2431;
	mul.f32 	%f2432, %f2430, 0f3F22F983;
	fma.rn.f32 	%f5903, %f5897, 0f00000000, %f2432;
	bra.uni 	$L__BB4_705;
$L__BB4_697:
	setp.eq.f32 	%p296, %f621, 0f3F800000;
	mov.f32 	%f5899, 0f3F800000;
	@%p296 bra 	$L__BB4_702;
	setp.num.f32 	%p297, %f630, %f630;
	@%p297 bra 	$L__BB4_700;
	mov.f32 	%f2489, 0f40000000;
	add.rn.f32 	%f5899, %f621, %f2489;
	bra.uni 	$L__BB4_702;
$L__BB4_700:
	setp.lt.f32 	%p298, %f630, 0f00800000;
	mul.f32 	%f2434, %f630, 0f4B800000;
	selp.f32 	%f2435, %f2434, %f630, %p298;
	mov.b32 	%r1725, %f2435;
	add.s32 	%r1726, %r1725, -1060439283;
	and.b32  	%r1727, %r1726, -8388608;
	sub.s32 	%r1728, %r1725, %r1727;
	mov.b32 	%f2436, %r1728;
	cvt.rn.f32.s32 	%f2437, %r1727;
	selp.f32 	%f2438, 0fC1C00000, 0f00000000, %p298;
	fma.rn.f32 	%f2439, %f2437, 0f34000000, %f2438;
	add.f32 	%f2440, %f2436, 0fBF800000;
	add.f32 	%f2441, %f2436, 0f3F800000;
	rcp.approx.ftz.f32 	%f2442, %f2441;
	add.f32 	%f2443, %f2440, %f2440;
	mul.f32 	%f2444, %f2443, %f2442;
	mul.f32 	%f2445, %f2444, %f2444;
	neg.f32 	%f2446, %f2444;
	sub.f32 	%f2447, %f2440, %f2444;
	add.f32 	%f2448, %f2447, %f2447;
	fma.rn.f32 	%f2449, %f2446, %f2440, %f2448;
	mul.rn.f32 	%f2450, %f2442, %f2449;
	fma.rn.f32 	%f2451, %f2445, 0f3A2C32E4, 0f3B52E7DB;
	fma.rn.f32 	%f2452, %f2451, %f2445, 0f3C93BB73;
	fma.rn.f32 	%f2453, %f2452, %f2445, 0f3DF6384F;
	mul.rn.f32 	%f2454, %f2453, %f2445;
	fma.rn.f32 	%f2455, %f2444, 0f3FB8AA3B, %f2439;
	mul.f32 	%f2456, %f2454, 0f40400000;
	sub.f32 	%f2457, %f2439, %f2455;
	fma.rn.f32 	%f2458, %f2444, 0f3FB8AA3B, %f2457;
	fma.rn.f32 	%f2459, %f2450, 0f3FB8AA3B, %f2458;
	fma.rn.f32 	%f2460, %f2444, 0f32A55E34, %f2459;
	fma.rn.f32 	%f2461, %f2456, %f2450, %f2460;
	fma.rn.f32 	%f2462, %f2454, %f2444, %f2461;
	add.rn.f32 	%f2463, %f2455, %f2462;
	mov.f32 	%f2464, 0f40000000;
	mul.rn.f32 	%f2465, %f2463, %f2464;
	cvt.rni.f32.f32 	%f2466, %f2465;
	sub.f32 	%f2467, %f2465, %f2466;
	neg.f32 	%f2468, %f2465;
	fma.rn.f32 	%f2469, %f2463, 0f40000000, %f2468;
	neg.f32 	%f2470, %f2455;
	add.rn.f32 	%f2471, %f2463, %f2470;
	neg.f32 	%f2472, %f2471;
	add.rn.f32 	%f2473, %f2462, %f2472;
	fma.rn.f32 	%f2474, %f2473, 0f40000000, %f2469;
	add.f32 	%f2475, %f2467, %f2474;
	setp.gt.f32 	%p299, %f2466, 0f00000000;
	selp.b32 	%r1729, 0, -2097152000, %p299;
	setp.neu.f32 	%p300, %f621, 0f00000000;
	setp.neu.f32 	%p301, %f630, 0f7F800000;
	setp.lt.f32 	%p302, %f2465, 0f00000000;
	selp.f32 	%f2476, 0f00000000, 0f7F800000, %p302;
	abs.f32 	%f2477, %f2465;
	setp.gt.f32 	%p303, %f2477, 0f43180000;
	cvt.rzi.s32.f32 	%r1730, %f2466;
	shl.b32 	%r1731, %r1730, 23;
	sub.s32 	%r1732, %r1731, %r1729;
	mov.b32 	%f2478, %r1732;
	add.s32 	%r1733, %r1729, 2130706432;
	mov.b32 	%f2479, %r1733;
	fma.rn.f32 	%f2480, %f2475, 0f391FCB8E, 0f3AAF85ED;
	fma.rn.f32 	%f2481, %f2480, %f2475, 0f3C1D9856;
	fma.rn.f32 	%f2482, %f2481, %f2475, 0f3D6357BB;
	fma.rn.f32 	%f2483, %f2482, %f2475, 0f3E75FDEC;
	fma.rn.f32 	%f2484, %f2483, %f2475, 0f3F317218;
	fma.rn.f32 	%f2485, %f2484, %f2475, 0f3F800000;
	mul.f32 	%f2486, %f2485, %f2479;
	mul.f32 	%f2487, %f2486, %f2478;
	selp.f32 	%f5899, %f2476, %f2487, %p303;
	and.pred  	%p304, %p300, %p301;
	@%p304 bra 	$L__BB4_702;
	add.f32 	%f2488, %f621, %f621;
	mov.b32 	%r1734, %f2488;
	and.b32  	%r1735, %r1734, 2147483647;
	mov.b32 	%f5899, %r1735;
$L__BB4_702:
	setp.eq.f32 	%p305, %f621, 0f00000000;
	mov.f32 	%f5900, 0f00000000;
	@%p305 bra 	$L__BB4_704;
	add.f32 	%f2491, %f5899, %f5899;
	div.rn.f32 	%f5900, %f2491, %f621;
$L__BB4_704:
	mul.f32 	%f2492, %f5900, 0f00000000;
	mul.f32 	%f2493, %f5899, 0f3F22F983;
	mul.f32 	%f2494, %f5899, 0f00000000;
	mul.f32 	%f2495, %f5900, 0f3F22F983;
	sub.f32 	%f2496, %f2494, %f2495;
	mul.f32 	%f2497, %f2492, 0f3F22F983;
	sub.f32 	%f2498, %f2494, %f2497;
	mul.f32 	%f2499, %f621, 0f40800000;
	fma.rn.f32 	%f2500, %f621, 0f00000000, 0f40800000;
	fma.rn.f32 	%f2501, %f621, 0f00000000, 0f00000000;
	sub.f32 	%f2502, %f2499, %f2493;
	add.f32 	%f2503, %f2500, %f2496;
	add.f32 	%f2504, %f2501, %f2498;
	add.f32 	%f5901, %f2502, 0f40490FDB;
	add.f32 	%f5902, %f2503, 0f00000000;
	add.f32 	%f5903, %f2504, 0f00000000;
$L__BB4_705:
	mul.f32 	%f2505, %f5901, 0f3F22F983;
	cvt.rni.s32.f32 	%r3558, %f2505;
	cvt.rn.f32.s32 	%f2506, %r3558;
	fma.rn.f32 	%f2507, %f2506, 0fBFC90FDA, %f5901;
	fma.rn.f32 	%f2508, %f2506, 0fB3A22168, %f2507;
	fma.rn.f32 	%f5909, %f2506, 0fA7C234C5, %f2508;
	abs.f32 	%f739, %f5901;
	setp.ltu.f32 	%p306, %f739, 0f47CE4780;
	mov.u32 	%r3538, %r3558;
	mov.f32 	%f5904, %f5909;
	@%p306 bra 	$L__BB4_713;
	setp.neu.f32 	%p307, %f739, 0f7F800000;
	@%p307 bra 	$L__BB4_708;
	mov.f32 	%f2511, 0f00000000;
	mul.rn.f32 	%f5904, %f5901, %f2511;
	mov.b32 	%r3538, 0;
	bra.uni 	$L__BB4_713;
$L__BB4_708:
	mov.b32 	%r775, %f5901;
	shl.b32 	%r1737, %r775, 8;
	or.b32  	%r776, %r1737, -2147483648;
	mov.b64 	%rd1378, 0;
	mov.b32 	%r3535, 0;
	mov.u64 	%rd1376, __cudart_i2opi_f;
	mov.u64 	%rd1377, %rd1;
$L__BB4_709:
	.pragma "nounroll";
	ld.global.nc.u32 	%r1738, [%rd1376];
	mad.wide.u32 	%rd750, %r1738, %r776, %rd1378;
	shr.u64 	%rd1378, %rd750, 32;
	st.local.u32 	[%rd1377], %rd750;
	add.s32 	%r3535, %r3535, 1;
	add.s64 	%rd1377, %rd1377, 4;
	add.s64 	%rd1376, %rd1376, 4;
	setp.ne.s32 	%p308, %r3535, 6;
	@%p308 bra 	$L__BB4_709;
	shr.u32 	%r1739, %r775, 23;
	st.local.u32 	[%rd1+24], %rd1378;
	and.b32  	%r779, %r1739, 31;
	and.b32  	%r1740, %r1739, 224;
	add.s32 	%r1741, %r1740, -128;
	shr.u32 	%r1742, %r1741, 5;
	mul.wide.u32 	%rd751, %r1742, 4;
	sub.s64 	%rd400, %rd1, %rd751;
	ld.local.u32 	%r3536, [%rd400+24];
	ld.local.u32 	%r3537, [%rd400+20];
	setp.eq.s32 	%p309, %r779, 0;
	@%p309 bra 	$L__BB4_712;
	shf.l.wrap.b32 	%r3536, %r3537, %r3536, %r779;
	ld.local.u32 	%r1743, [%rd400+16];
	shf.l.wrap.b32 	%r3537, %r1743, %r3537, %r779;
$L__BB4_712:
	shr.u32 	%r1744, %r3536, 30;
	shf.l.wrap.b32 	%r1745, %r3537, %r3536, 2;
	shl.b32 	%r1746, %r3537, 2;
	shr.u32 	%r1747, %r1745, 31;
	add.s32 	%r1748, %r1747, %r1744;
	neg.s32 	%r1749, %r1748;
	setp.lt.s32 	%p310, %r775, 0;
	selp.b32 	%r3538, %r1749, %r1748, %p310;
	xor.b32  	%r1750, %r1745, %r775;
	shr.s32 	%r1751, %r1745, 31;
	xor.b32  	%r1752, %r1751, %r1745;
	xor.b32  	%r1753, %r1751, %r1746;
	cvt.u64.u32 	%rd752, %r1752;
	shl.b64 	%rd753, %rd752, 32;
	cvt.u64.u32 	%rd754, %r1753;
	or.b64  	%rd755, %rd753, %rd754;
	cvt.rn.f64.s64 	%fd57, %rd755;
	mul.f64 	%fd58, %fd57, 0d3BF921FB54442D19;
	cvt.rn.f32.f64 	%f2509, %fd58;
	neg.f32 	%f2510, %f2509;
	setp.lt.s32 	%p311, %r1750, 0;
	selp.f32 	%f5904, %f2510, %f2509, %p311;
$L__BB4_713:
	mul.rn.f32 	%f2512, %f5904, %f5904;
	and.b32  	%r1755, %r3538, 1;
	setp.eq.b32 	%p313, %r1755, 1;
	selp.f32 	%f2513, 0f3F800000, %f5904, %p313;
	fma.rn.f32 	%f2514, %f2512, %f2513, 0f00000000;
	fma.rn.f32 	%f2515, %f2512, 0f37CBAC00, 0fBAB607ED;
	selp.f32 	%f2516, %f2515, 0fB94D4153, %p313;
	selp.f32 	%f2517, 0f3D2AAABB, 0f3C0885E4, %p313;
	fma.rn.f32 	%f2518, %f2516, %f2512, %f2517;
	selp.f32 	%f2519, 0fBEFFFFFF, 0fBE2AAAA8, %p313;
	fma.rn.f32 	%f2520, %f2518, %f2512, %f2519;
	fma.rn.f32 	%f2521, %f2520, %f2514, %f2513;
	and.b32  	%r1756, %r3538, 2;
	setp.eq.s32 	%p314, %r1756, 0;
	mov.f32 	%f2522, 0f00000000;
	sub.f32 	%f2523, %f2522, %f2521;
	selp.f32 	%f743, %f2521, %f2523, %p314;
	mov.u32 	%r3542, %r3558;
	mov.f32 	%f5905, %f5909;
	@%p306 bra 	$L__BB4_721;
	setp.neu.f32 	%p315, %f739, 0f7F800000;
	@%p315 bra 	$L__BB4_716;
	mov.f32 	%f2526, 0f00000000;
	mul.rn.f32 	%f5905, %f5901, %f2526;
	mov.b32 	%r3542, 0;
	bra.uni 	$L__BB4_721;
$L__BB4_716:
	mov.b32 	%r788, %f5901;
	shl.b32 	%r1758, %r788, 8;
	or.b32  	%r789, %r1758, -2147483648;
	mov.b64 	%rd1381, 0;
	mov.b32 	%r3539, 0;
	mov.u64 	%rd1379, __cudart_i2opi_f;
	mov.u64 	%rd1380, %rd1;
$L__BB4_717:
	.pragma "nounroll";
	ld.global.nc.u32 	%r1759, [%rd1379];
	mad.wide.u32 	%rd758, %r1759, %r789, %rd1381;
	shr.u64 	%rd1381, %rd758, 32;
	st.local.u32 	[%rd1380], %rd758;
	add.s32 	%r3539, %r3539, 1;
	add.s64 	%rd1380, %rd1380, 4;
	add.s64 	%rd1379, %rd1379, 4;
	setp.ne.s32 	%p316, %r3539, 6;
	@%p316 bra 	$L__BB4_717;
	shr.u32 	%r1760, %r788, 23;
	st.local.u32 	[%rd1+24], %rd1381;
	and.b32  	%r792, %r1760, 31;
	and.b32  	%r1761, %r1760, 224;
	add.s32 	%r1762, %r1761, -128;
	shr.u32 	%r1763, %r1762, 5;
	mul.wide.u32 	%rd759, %r1763, 4;
	sub.s64 	%rd407, %rd1, %rd759;
	ld.local.u32 	%r3540, [%rd407+24];
	ld.local.u32 	%r3541, [%rd407+20];
	setp.eq.s32 	%p317, %r792, 0;
	@%p317 bra 	$L__BB4_720;
	shf.l.wrap.b32 	%r3540, %r3541, %r3540, %r792;
	ld.local.u32 	%r1764, [%rd407+16];
	shf.l.wrap.b32 	%r3541, %r1764, %r3541, %r792;
$L__BB4_720:
	shr.u32 	%r1765, %r3540, 30;
	shf.l.wrap.b32 	%r1766, %r3541, %r3540, 2;
	shl.b32 	%r1767, %r3541, 2;
	shr.u32 	%r1768, %r1766, 31;
	add.s32 	%r1769, %r1768, %r1765;
	neg.s32 	%r1770, %r1769;
	setp.lt.s32 	%p318, %r788, 0;
	selp.b32 	%r3542, %r1770, %r1769, %p318;
	xor.b32  	%r1771, %r1766, %r788;
	shr.s32 	%r1772, %r1766, 31;
	xor.b32  	%r1773, %r1772, %r1766;
	xor.b32  	%r1774, %r1772, %r1767;
	cvt.u64.u32 	%rd760, %r1773;
	shl.b64 	%rd761, %rd760, 32;
	cvt.u64.u32 	%rd762, %r1774;
	or.b64  	%rd763, %rd761, %rd762;
	cvt.rn.f64.s64 	%fd59, %rd763;
	mul.f64 	%fd60, %fd59, 0d3BF921FB54442D19;
	cvt.rn.f32.f64 	%f2524, %fd60;
	neg.f32 	%f2525, %f2524;
	setp.lt.s32 	%p319, %r1771, 0;
	selp.f32 	%f5905, %f2525, %f2524, %p319;
$L__BB4_721:
	add.s32 	%r1776, %r3542, 1;
	mul.rn.f32 	%f2527, %f5905, %f5905;
	and.b32  	%r1777, %r3542, 1;
	setp.eq.b32 	%p321, %r1777, 1;
	selp.f32 	%f2528, %f5905, 0f3F800000, %p321;
	fma.rn.f32 	%f2529, %f2527, %f2528, 0f00000000;
	fma.rn.f32 	%f2530, %f2527, 0f37CBAC00, 0fBAB607ED;
	selp.f32 	%f2531, 0fB94D4153, %f2530, %p321;
	selp.f32 	%f2532, 0f3C0885E4, 0f3D2AAABB, %p321;
	fma.rn.f32 	%f2533, %f2531, %f2527, %f2532;
	selp.f32 	%f2534, 0fBE2AAAA8, 0fBEFFFFFF, %p321;
	fma.rn.f32 	%f2535, %f2533, %f2527, %f2534;
	fma.rn.f32 	%f2536, %f2535, %f2529, %f2528;
	and.b32  	%r1778, %r1776, 2;
	setp.eq.s32 	%p322, %r1778, 0;
	mov.f32 	%f2537, 0f00000000;
	sub.f32 	%f2538, %f2537, %f2536;
	selp.f32 	%f2539, %f2536, %f2538, %p322;
	mul.f32 	%f2540, %f5902, %f2539;
	mul.f32 	%f2541, %f5903, %f2539;
	mul.f32 	%f747, %f623, %f743;
	mul.f32 	%f2542, %f623, %f2540;
	fma.rn.f32 	%f748, %f627, %f743, %f2542;
	mul.f32 	%f2543, %f623, %f2541;
	fma.rn.f32 	%f749, %f628, %f743, %f2543;
	mov.u32 	%r3546, %r3558;
	mov.f32 	%f5906, %f5909;
	@%p306 bra 	$L__BB4_729;
	setp.neu.f32 	%p323, %f739, 0f7F800000;
	@%p323 bra 	$L__BB4_724;
	mov.f32 	%f2546, 0f00000000;
	mul.rn.f32 	%f5906, %f5901, %f2546;
	mov.b32 	%r3546, 0;
	bra.uni 	$L__BB4_729;
$L__BB4_724:
	mov.b32 	%r801, %f5901;
	shl.b32 	%r1780, %r801, 8;
	or.b32  	%r802, %r1780, -2147483648;
	mov.b64 	%rd1384, 0;
	mov.b32 	%r3543, 0;
	mov.u64 	%rd1382, __cudart_i2opi_f;
	mov.u64 	%rd1383, %rd1;
$L__BB4_725:
	.pragma "nounroll";
	ld.global.nc.u32 	%r1781, [%rd1382];
	mad.wide.u32 	%rd766, %r1781, %r802, %rd1384;
	shr.u64 	%rd1384, %rd766, 32;
	st.local.u32 	[%rd1383], %rd766;
	add.s32 	%r3543, %r3543, 1;
	add.s64 	%rd1383, %rd1383, 4;
	add.s64 	%rd1382, %rd1382, 4;
	setp.ne.s32 	%p324, %r3543, 6;
	@%p324 bra 	$L__BB4_725;
	shr.u32 	%r1782, %r801, 23;
	st.local.u32 	[%rd1+24], %rd1384;
	and.b32  	%r805, %r1782, 31;
	and.b32  	%r1783, %r1782, 224;
	add.s32 	%r1784, %r1783, -128;
	shr.u32 	%r1785, %r1784, 5;
	mul.wide.u32 	%rd767, %r1785, 4;
	sub.s64 	%rd414, %rd1, %rd767;
	ld.local.u32 	%r3544, [%rd414+24];
	ld.local.u32 	%r3545, [%rd414+20];
	setp.eq.s32 	%p325, %r805, 0;
	@%p325 bra 	$L__BB4_728;
	shf.l.wrap.b32 	%r3544, %r3545, %r3544, %r805;
	ld.local.u32 	%r1786, [%rd414+16];
	shf.l.wrap.b32 	%r3545, %r1786, %r3545, %r805;
$L__BB4_728:
	shr.u32 	%r1787, %r3544, 30;
	shf.l.wrap.b32 	%r1788, %r3545, %r3544, 2;
	shl.b32 	%r1789, %r3545, 2;
	shr.u32 	%r1790, %r1788, 31;
	add.s32 	%r1791, %r1790, %r1787;
	neg.s32 	%r1792, %r1791;
	setp.lt.s32 	%p326, %r801, 0;
	selp.b32 	%r3546, %r1792, %r1791, %p326;
	xor.b32  	%r1793, %r1788, %r801;
	shr.s32 	%r1794, %r1788, 31;
	xor.b32  	%r1795, %r1794, %r1788;
	xor.b32  	%r1796, %r1794, %r1789;
	cvt.u64.u32 	%rd768, %r1795;
	shl.b64 	%rd769, %rd768, 32;
	cvt.u64.u32 	%rd770, %r1796;
	or.b64  	%rd771, %rd769, %rd770;
	cvt.rn.f64.s64 	%fd61, %rd771;
	mul.f64 	%fd62, %fd61, 0d3BF921FB54442D19;
	cvt.rn.f32.f64 	%f2544, %fd62;
	neg.f32 	%f2545, %f2544;
	setp.lt.s32 	%p327, %r1793, 0;
	selp.f32 	%f5906, %f2545, %f2544, %p327;
$L__BB4_729:
	mul.rn.f32 	%f2547, %f5906, %f5906;
	and.b32  	%r1798, %r3546, 1;
	setp.eq.b32 	%p329, %r1798, 1;
	selp.f32 	%f2548, 0f3F800000, %f5906, %p329;
	fma.rn.f32 	%f2549, %f2547, %f2548, 0f00000000;
	fma.rn.f32 	%f2550, %f2547, 0f37CBAC00, 0fBAB607ED;
	selp.f32 	%f2551, %f2550, 0fB94D4153, %p329;
	selp.f32 	%f2552, 0f3D2AAABB, 0f3C0885E4, %p329;
	fma.rn.f32 	%f2553, %f2551, %f2547, %f2552;
	selp.f32 	%f2554, 0fBEFFFFFF, 0fBE2AAAA8, %p329;
	fma.rn.f32 	%f2555, %f2553, %f2547, %f2554;
	fma.rn.f32 	%f2556, %f2555, %f2549, %f2548;
	and.b32  	%r1799, %r3546, 2;
	setp.eq.s32 	%p330, %r1799, 0;
	mov.f32 	%f2557, 0f00000000;
	sub.f32 	%f2558, %f2557, %f2556;
	selp.f32 	%f753, %f2556, %f2558, %p330;
	mov.u32 	%r3550, %r3558;
	mov.f32 	%f5907, %f5909;
	@%p306 bra 	$L__BB4_737;
	setp.neu.f32 	%p331, %f739, 0f7F800000;
	@%p331 bra 	$L__BB4_732;
	mov.f32 	%f2561, 0f00000000;
	mul.rn.f32 	%f5907, %f5901, %f2561;
	mov.b32 	%r3550, 0;
	bra.uni 	$L__BB4_737;
$L__BB4_732:
	mov.b32 	%r814, %f5901;
	shl.b32 	%r1801, %r814, 8;
	or.b32  	%r815, %r1801, -2147483648;
	mov.b64 	%rd1387, 0;
	mov.b32 	%r3547, 0;
	mov.u64 	%rd1385, __cudart_i2opi_f;
	mov.u64 	%rd1386, %rd1;
$L__BB4_733:
	.pragma "nounroll";
	ld.global.nc.u32 	%r1802, [%rd1385];
	mad.wide.u32 	%rd774, %r1802, %r815, %rd1387;
	shr.u64 	%rd1387, %rd774, 32;
	st.local.u32 	[%rd1386], %rd774;
	add.s32 	%r3547, %r3547, 1;
	add.s64 	%rd1386, %rd1386, 4;
	add.s64 	%rd1385, %rd1385, 4;
	setp.ne.s32 	%p332, %r3547, 6;
	@%p332 bra 	$L__BB4_733;
	shr.u32 	%r1803, %r814, 23;
	st.local.u32 	[%rd1+24], %rd1387;
	and.b32  	%r818, %r1803, 31;
	and.b32  	%r1804, %r1803, 224;
	add.s32 	%r1805, %r1804, -128;
	shr.u32 	%r1806, %r1805, 5;
	mul.wide.u32 	%rd775, %r1806, 4;
	sub.s64 	%rd421, %rd1, %rd775;
	ld.local.u32 	%r3548, [%rd421+24];
	ld.local.u32 	%r3549, [%rd421+20];
	setp.eq.s32 	%p333, %r818, 0;
	@%p333 bra 	$L__BB4_736;
	shf.l.wrap.b32 	%r3548, %r3549, %r3548, %r818;
	ld.local.u32 	%r1807, [%rd421+16];
	shf.l.wrap.b32 	%r3549, %r1807, %r3549, %r818;
$L__BB4_736:
	shr.u32 	%r1808, %r3548, 30;
	shf.l.wrap.b32 	%r1809, %r3549, %r3548, 2;
	shl.b32 	%r1810, %r3549, 2;
	shr.u32 	%r1811, %r1809, 31;
	add.s32 	%r1812, %r1811, %r1808;
	neg.s32 	%r1813, %r1812;
	setp.lt.s32 	%p334, %r814, 0;
	selp.b32 	%r3550, %r1813, %r1812, %p334;
	xor.b32  	%r1814, %r1809, %r814;
	shr.s32 	%r1815, %r1809, 31;
	xor.b32  	%r1816, %r1815, %r1809;
	xor.b32  	%r1817, %r1815, %r1810;
	cvt.u64.u32 	%rd776, %r1816;
	shl.b64 	%rd777, %rd776, 32;
	cvt.u64.u32 	%rd778, %r1817;
	or.b64  	%rd779, %rd777, %rd778;
	cvt.rn.f64.s64 	%fd63, %rd779;
	mul.f64 	%fd64, %fd63, 0d3BF921FB54442D19;
	cvt.rn.f32.f64 	%f2559, %fd64;
	neg.f32 	%f2560, %f2559;
	setp.lt.s32 	%p335, %r1814, 0;
	selp.f32 	%f5907, %f2560, %f2559, %p335;
$L__BB4_737:
	add.s32 	%r1819, %r3550, 1;
	mul.rn.f32 	%f2562, %f5907, %f5907;
	and.b32  	%r1820, %r3550, 1;
	setp.eq.b32 	%p337, %r1820, 1;
	selp.f32 	%f2563, %f5907, 0f3F800000, %p337;
	fma.rn.f32 	%f2564, %f2562, %f2563, 0f00000000;
	fma.rn.f32 	%f2565, %f2562, 0f37CBAC00, 0fBAB607ED;
	selp.f32 	%f2566, 0fB94D4153, %f2565, %p337;
	selp.f32 	%f2567, 0f3C0885E4, 0f3D2AAABB, %p337;
	fma.rn.f32 	%f2568, %f2566, %f2562, %f2567;
	selp.f32 	%f2569, 0fBE2AAAA8, 0fBEFFFFFF, %p337;
	fma.rn.f32 	%f2570, %f2568, %f2562, %f2569;
	fma.rn.f32 	%f2571, %f2570, %f2564, %f2563;
	and.b32  	%r1821, %r1819, 2;
	setp.eq.s32 	%p338, %r1821, 0;
	mov.f32 	%f2572, 0f00000000;
	sub.f32 	%f2573, %f2572, %f2571;
	selp.f32 	%f2574, %f2571, %f2573, %p338;
	mul.f32 	%f2575, %f5902, %f2574;
	mul.f32 	%f2576, %f5903, %f2574;
	mul.f32 	%f757, %f624, %f753;
	mul.f32 	%f2577, %f624, %f2575;
	fma.rn.f32 	%f758, %f641, %f753, %f2577;
	mul.f32 	%f2578, %f624, %f2576;
	fma.rn.f32 	%f759, %f642, %f753, %f2578;
	mov.u32 	%r3554, %r3558;
	mov.f32 	%f5908, %f5909;
	@%p306 bra 	$L__BB4_745;
	setp.neu.f32 	%p339, %f739, 0f7F800000;
	@%p339 bra 	$L__BB4_740;
	mov.f32 	%f2581, 0f00000000;
	mul.rn.f32 	%f5908, %f5901, %f2581;
	mov.b32 	%r3554, 0;
	bra.uni 	$L__BB4_745;
$L__BB4_740:
	mov.b32 	%r827, %f5901;
	shl.b32 	%r1823, %r827, 8;
	or.b32  	%r828, %r1823, -2147483648;
	mov.b64 	%rd1390, 0;
	mov.b32 	%r3551, 0;
	mov.u64 	%rd1388, __cudart_i2opi_f;
	mov.u64 	%rd1389, %rd1;
$L__BB4_741:
	.pragma "nounroll";
	ld.global.nc.u32 	%r1824, [%rd1388];
	mad.wide.u32 	%rd782, %r1824, %r828, %rd1390;
	shr.u64 	%rd1390, %rd782, 32;
	st.local.u32 	[%rd1389], %rd782;
	add.s32 	%r3551, %r3551, 1;
	add.s64 	%rd1389, %rd1389, 4;
	add.s64 	%rd1388, %rd1388, 4;
	setp.ne.s32 	%p340, %r3551, 6;
	@%p340 bra 	$L__BB4_741;
	shr.u32 	%r1825, %r827, 23;
	st.local.u32 	[%rd1+24], %rd1390;
	and.b32  	%r831, %r1825, 31;
	and.b32  	%r1826, %r1825, 224;
	add.s32 	%r1827, %r1826, -128;
	shr.u32 	%r1828, %r1827, 5;
	mul.wide.u32 	%rd783, %r1828, 4;
	sub.s64 	%rd428, %rd1, %rd783;
	ld.local.u32 	%r3552, [%rd428+24];
	ld.local.u32 	%r3553, [%rd428+20];
	setp.eq.s32 	%p341, %r831, 0;
	@%p341 bra 	$L__BB4_744;
	shf.l.wrap.b32 	%r3552, %r3553, %r3552, %r831;
	ld.local.u32 	%r1829, [%rd428+16];
	shf.l.wrap.b32 	%r3553, %r1829, %r3553, %r831;
$L__BB4_744:
	shr.u32 	%r1830, %r3552, 30;
	shf.l.wrap.b32 	%r1831, %r3553, %r3552, 2;
	shl.b32 	%r1832, %r3553, 2;
	shr.u32 	%r1833, %r1831, 31;
	add.s32 	%r1834, %r1833, %r1830;
	neg.s32 	%r1835, %r1834;
	setp.lt.s32 	%p342, %r827, 0;
	selp.b32 	%r3554, %r1835, %r1834, %p342;
	xor.b32  	%r1836, %r1831, %r827;
	shr.s32 	%r1837, %r1831, 31;
	xor.b32  	%r1838, %r1837, %r1831;
	xor.b32  	%r1839, %r1837, %r1832;
	cvt.u64.u32 	%rd784, %r1838;
	shl.b64 	%rd785, %rd784, 32;
	cvt.u64.u32 	%rd786, %r1839;
	or.b64  	%rd787, %rd785, %rd786;
	cvt.rn.f64.s64 	%fd65, %rd787;
	mul.f64 	%fd66, %fd65, 0d3BF921FB54442D19;
	cvt.rn.f32.f64 	%f2579, %fd66;
	neg.f32 	%f2580, %f2579;
	setp.lt.s32 	%p343, %r1836, 0;
	selp.f32 	%f5908, %f2580, %f2579, %p343;
$L__BB4_745:
	add.s32 	%r1841, %r3554, 1;
	mul.rn.f32 	%f2582, %f5908, %f5908;
	and.b32  	%r1842, %r3554, 1;
	setp.eq.b32 	%p345, %r1842, 1;
	selp.f32 	%f2583, %f5908, 0f3F800000, %p345;
	fma.rn.f32 	%f2584, %f2582, %f2583, 0f00000000;
	fma.rn.f32 	%f2585, %f2582, 0f37CBAC00, 0fBAB607ED;
	selp.f32 	%f2586, 0fB94D4153, %f2585, %p345;
	selp.f32 	%f2587, 0f3C0885E4, 0f3D2AAABB, %p345;
	fma.rn.f32 	%f2588, %f2586, %f2582, %f2587;
	selp.f32 	%f2589, 0fBE2AAAA8, 0fBEFFFFFF, %p345;
	fma.rn.f32 	%f2590, %f2588, %f2582, %f2589;
	fma.rn.f32 	%f2591, %f2590, %f2584, %f2583;
	and.b32  	%r1843, %r1841, 2;
	setp.eq.s32 	%p346, %r1843, 0;
	mov.f32 	%f2592, 0f00000000;
	sub.f32 	%f2593, %f2592, %f2591;
	selp.f32 	%f763, %f2591, %f2593, %p346;
	@%p306 bra 	$L__BB4_753;
	setp.neu.f32 	%p347, %f739, 0f7F800000;
	@%p347 bra 	$L__BB4_748;
	mov.f32 	%f2596, 0f00000000;
	mul.rn.f32 	%f5909, %f5901, %f2596;
	mov.b32 	%r3558, 0;
	bra.uni 	$L__BB4_753;
$L__BB4_748:
	mov.b32 	%r840, %f5901;
	shl.b32 	%r1845, %r840, 8;
	or.b32  	%r841, %r1845, -2147483648;
	mov.b64 	%rd1393, 0;
	mov.b32 	%r3555, 0;
	mov.u64 	%rd1391, __cudart_i2opi_f;
	mov.u64 	%rd1392, %rd1;
$L__BB4_749:
	.pragma "nounroll";
	ld.global.nc.u32 	%r1846, [%rd1391];
	mad.wide.u32 	%rd790, %r1846, %r841, %rd1393;
	shr.u64 	%rd1393, %rd790, 32;
	st.local.u32 	[%rd1392], %rd790;
	add.s32 	%r3555, %r3555, 1;
	add.s64 	%rd1392, %rd1392, 4;
	add.s64 	%rd1391, %rd1391, 4;
	setp.ne.s32 	%p348, %r3555, 6;
	@%p348 bra 	$L__BB4_749;
	shr.u32 	%r1847, %r840, 23;
	st.local.u32 	[%rd1+24], %rd1393;
	and.b32  	%r844, %r1847, 31;
	and.b32  	%r1848, %r1847, 224;
	add.s32 	%r1849, %r1848, -128;
	shr.u32 	%r1850, %r1849, 5;
	mul.wide.u32 	%rd791, %r1850, 4;
	sub.s64 	%rd435, %rd1, %rd791;
	ld.local.u32 	%r3556, [%rd435+24];
	ld.local.u32 	%r3557, [%rd435+20];
	setp.eq.s32 	%p349, %r844, 0;
	@%p349 bra 	$L__BB4_752;
	shf.l.wrap.b32 	%r3556, %r3557, %r3556, %r844;
	ld.local.u32 	%r1851, [%rd435+16];
	shf.l.wrap.b32 	%r3557, %r1851, %r3557, %r844;
$L__BB4_752:
	shr.u32 	%r1852, %r3556, 30;
	shf.l.wrap.b32 	%r1853, %r3557, %r3556, 2;
	shl.b32 	%r1854, %r3557, 2;
	shr.u32 	%r1855, %r1853, 31;
	add.s32 	%r1856, %r1855, %r1852;
	neg.s32 	%r1857, %r1856;
	setp.lt.s32 	%p350, %r840, 0;
	selp.b32 	%r3558, %r1857, %r1856, %p350;
	xor.b32  	%r1858, %r1853, %r840;
	shr.s32 	%r1859, %r1853, 31;
	xor.b32  	%r1860, %r1859, %r1853;
	xor.b32  	%r1861, %r1859, %r1854;
	cvt.u64.u32 	%rd792, %r1860;
	shl.b64 	%rd793, %rd792, 32;
	cvt.u64.u32 	%rd794, %r1861;
	or.b64  	%rd795, %rd793, %rd794;
	cvt.rn.f64.s64 	%fd67, %rd795;
	mul.f64 	%fd68, %fd67, 0d3BF921FB54442D19;
	cvt.rn.f32.f64 	%f2594, %fd68;
	neg.f32 	%f2595, %f2594;
	setp.lt.s32 	%p351, %r1858, 0;
	selp.f32 	%f5909, %f2595, %f2594, %p351;
$L__BB4_753:
	mul.rn.f32 	%f2598, %f5909, %f5909;
	and.b32  	%r1863, %r3558, 1;
	setp.eq.b32 	%p352, %r1863, 1;
	selp.f32 	%f2599, 0f3F800000, %f5909, %p352;
	fma.rn.f32 	%f2600, %f2598, %f2599, 0f00000000;
	fma.rn.f32 	%f2601, %f2598, 0f37CBAC00, 0fBAB607ED;
	selp.f32 	%f2602, %f2601, 0fB94D4153, %p352;
	selp.f32 	%f2603, 0f3D2AAABB, 0f3C0885E4, %p352;
	fma.rn.f32 	%f2604, %f2602, %f2598, %f2603;
	selp.f32 	%f2605, 0fBEFFFFFF, 0fBE2AAAA8, %p352;
	fma.rn.f32 	%f2606, %f2604, %f2598, %f2605;
	fma.rn.f32 	%f2607, %f2606, %f2600, %f2599;
	and.b32  	%r1864, %r3558, 2;
	setp.eq.s32 	%p353, %r1864, 0;
	mov.f32 	%f2608, 0f00000000;
	sub.f32 	%f2609, %f2608, %f2607;
	selp.f32 	%f2610, %f2607, %f2609, %p353;
	mul.f32 	%f2611, %f5902, %f2610;
	mul.f32 	%f2612, %f5903, %f2610;
	mul.f32 	%f2613, %f763, 0f00000000;
	mul.f32 	%f2614, %f2611, 0f3F000000;
	sub.f32 	%f767, %f2613, %f2614;
	mul.f32 	%f2615, %f2612, 0f3F000000;
	sub.f32 	%f768, %f2613, %f2615;
	setp.gt.f64 	%p354, %fd1, 0d3FF921FB54442D18;
	mov.f32 	%f2616, 0f40490FDB;
	sub.f32 	%f2617, %f2616, %f621;
	selp.f32 	%f769, %f2617, %f621, %p354;
	selp.f32 	%f770, 0fBF800000, 0f3F800000, %p354;
	abs.f32 	%f771, %f769;
	setp.lt.f32 	%p355, %f771, 0f00800000;
	mul.f32 	%f2618, %f771, 0f4B800000;
	selp.f32 	%f2619, %f2618, %f771, %p355;
	selp.f32 	%f2620, 0fC1C00000, 0f00000000, %p355;
	mov.b32 	%r1865, %f2619;
	add.s32 	%r1866, %r1865, -1060439283;
	and.b32  	%r1867, %r1866, -8388608;
	sub.s32 	%r1868, %r1865, %r1867;
	mov.b32 	%f2621, %r1868;
	cvt.rn.f32.s32 	%f2622, %r1867;
	fma.rn.f32 	%f2623, %f2622, 0f34000000, %f2620;
	add.f32 	%f2624, %f2621, 0fBF800000;
	add.f32 	%f2625, %f2621, 0f3F800000;
	rcp.approx.ftz.f32 	%f2626, %f2625;
	add.f32 	%f2627, %f2624, %f2624;
	mul.f32 	%f2628, %f2627, %f2626;
	mul.f32 	%f2629, %f2628, %f2628;
	sub.f32 	%f2630, %f2624, %f2628;
	add.f32 	%f2631, %f2630, %f2630;
	neg.f32 	%f2632, %f2628;
	fma.rn.f32 	%f2633, %f2632, %f2624, %f2631;
	mul.rn.f32 	%f2634, %f2626, %f2633;
	fma.rn.f32 	%f2635, %f2629, 0f3A2C32E4, 0f3B52E7DB;
	fma.rn.f32 	%f2636, %f2635, %f2629, 0f3C93BB73;
	fma.rn.f32 	%f2637, %f2636, %f2629, 0f3DF6384F;
	mul.rn.f32 	%f2638, %f2637, %f2629;
	fma.rn.f32 	%f2639, %f2628, 0f3FB8AA3B, %f2623;
	sub.f32 	%f2640, %f2623, %f2639;
	fma.rn.f32 	%f2641, %f2628, 0f3FB8AA3B, %f2640;
	fma.rn.f32 	%f2642, %f2634, 0f3FB8AA3B, %f2641;
	fma.rn.f32 	%f2643, %f2628, 0f32A55E34, %f2642;
	mul.f32 	%f2644, %f2638, 0f40400000;
	fma.rn.f32 	%f2645, %f2644, %f2634, %f2643;
	fma.rn.f32 	%f2646, %f2638, %f2628, %f2645;
	add.rn.f32 	%f772, %f2639, %f2646;
	neg.f32 	%f2647, %f2639;
	add.rn.f32 	%f2648, %f772, %f2647;
	neg.f32 	%f2649, %f2648;
	add.rn.f32 	%f773, %f2646, %f2649;
	mov.f32 	%f2650, 0f40400000;
	mul.rn.f32 	%f2651, %f772, %f2650;
	neg.f32 	%f2652, %f2651;
	fma.rn.f32 	%f2653, %f772, 0f40400000, %f2652;
	fma.rn.f32 	%f2654, %f773, 0f40400000, %f2653;
	cvt.rni.f32.f32 	%f2655, %f2651;
	sub.f32 	%f2656, %f2651, %f2655;
	add.f32 	%f2657, %f2656, %f2654;
	fma.rn.f32 	%f2658, %f2657, 0f391FCB8E, 0f3AAF85ED;
	fma.rn.f32 	%f2659, %f2658, %f2657, 0f3C1D9856;
	fma.rn.f32 	%f2660, %f2659, %f2657, 0f3D6357BB;
	fma.rn.f32 	%f2661, %f2660, %f2657, 0f3E75FDEC;
	fma.rn.f32 	%f2662, %f2661, %f2657, 0f3F317218;
	fma.rn.f32 	%f2663, %f2662, %f2657, 0f3F800000;
	cvt.rzi.s32.f32 	%r1869, %f2655;
	setp.gt.f32 	%p356, %f2655, 0f00000000;
	selp.b32 	%r1870, 0, -2097152000, %p356;
	add.s32 	%r1871, %r1870, 2130706432;
	mov.b32 	%f2664, %r1871;
	mul.f32 	%f2665, %f2663, %f2664;
	shl.b32 	%r1872, %r1869, 23;
	sub.s32 	%r1873, %r1872, %r1870;
	mov.b32 	%f2666, %r1873;
	mul.f32 	%f2667, %f2665, %f2666;
	abs.f32 	%f2668, %f2651;
	setp.gt.f32 	%p357, %f2668, 0f43180000;
	setp.lt.f32 	%p358, %f2651, 0f00000000;
	selp.f32 	%f2669, 0f00000000, 0f7F800000, %p358;
	selp.f32 	%f774, %f2669, %f2667, %p357;
	setp.eq.f32 	%p359, %f769, 0f3F800000;
	mov.f32 	%f5910, 0f3F800000;
	@%p359 bra 	$L__BB4_760;
	setp.num.f32 	%p360, %f771, %f771;
	@%p360 bra 	$L__BB4_756;
	mov.f32 	%f2670, 0f40400000;
	add.rn.f32 	%f5910, %f769, %f2670;
	bra.uni 	$L__BB4_760;
$L__BB4_756:
	setp.neu.f32 	%p361, %f769, 0f00000000;
	setp.neu.f32 	%p362, %f771, 0f7F800000;
	and.pred  	%p363, %p361, %p362;
	@%p363 bra 	$L__BB4_758;
	add.f32 	%f5910, %f769, %f769;
	bra.uni 	$L__BB4_760;
$L__BB4_758:
	setp.geu.f32 	%p364, %f769, 0f00000000;
	mov.f32 	%f5910, %f774;
	@%p364 bra 	$L__BB4_760;
	neg.f32 	%f5910, %f774;
$L__BB4_760:
	setp.eq.f32 	%p365, %f769, 0f00000000;
	mov.f32 	%f5911, 0f00000000;
	@%p365 bra 	$L__BB4_762;
	mul.f32 	%f2672, %f5910, 0f40400000;
	div.rn.f32 	%f5911, %f2672, %f769;
$L__BB4_762:
	mul.f32 	%f781, %f770, %f5911;
	mul.f32 	%f782, %f5911, 0f00000000;
	mul.f32 	%f783, %f5910, 0f00000000;
	mov.f32 	%f2674, 0f40000000;
	mul.rn.f32 	%f2675, %f772, %f2674;
	neg.f32 	%f2676, %f2675;
	fma.rn.f32 	%f2677, %f772, 0f40000000, %f2676;
	fma.rn.f32 	%f2678, %f773, 0f40000000, %f2677;
	cvt.rni.f32.f32 	%f2679, %f2675;
	sub.f32 	%f2680, %f2675, %f2679;
	add.f32 	%f2681, %f2680, %f2678;
	fma.rn.f32 	%f2682, %f2681, 0f391FCB8E, 0f3AAF85ED;
	fma.rn.f32 	%f2683, %f2682, %f2681, 0f3C1D9856;
	fma.rn.f32 	%f2684, %f2683, %f2681, 0f3D6357BB;
	fma.rn.f32 	%f2685, %f2684, %f2681, 0f3E75FDEC;
	fma.rn.f32 	%f2686, %f2685, %f2681, 0f3F317218;
	fma.rn.f32 	%f2687, %f2686, %f2681, 0f3F800000;
	cvt.rzi.s32.f32 	%r1874, %f2679;
	setp.gt.f32 	%p367, %f2679, 0f00000000;
	selp.b32 	%r1875, 0, -2097152000, %p367;
	add.s32 	%r1876, %r1875, 2130706432;
	mov.b32 	%f2688, %r1876;
	mul.f32 	%f2689, %f2687, %f2688;
	shl.b32 	%r1877, %r1874, 23;
	sub.s32 	%r1878, %r1877, %r1875;
	mov.b32 	%f2690, %r1878;
	mul.f32 	%f2691, %f2689, %f2690;
	abs.f32 	%f2692, %f2675;
	setp.gt.f32 	%p368, %f2692, 0f43180000;
	setp.lt.f32 	%p369, %f2675, 0f00000000;
	selp.f32 	%f2693, 0f00000000, 0f7F800000, %p369;
	selp.f32 	%f784, %f2693, %f2691, %p368;
	mov.f32 	%f5912, 0f3F800000;
	@%p359 bra 	$L__BB4_767;
	setp.num.f32 	%p370, %f771, %f771;
	@%p370 bra 	$L__BB4_765;
	mov.f32 	%f2695, 0f40000000;
	add.rn.f32 	%f5912, %f769, %f2695;
	bra.uni 	$L__BB4_767;
$L__BB4_765:
	setp.neu.f32 	%p371, %f769, 0f00000000;
	setp.neu.f32 	%p372, %f771, 0f7F800000;
	and.pred  	%p373, %p371, %p372;
	mov.f32 	%f5912, %f784;
	@%p373 bra 	$L__BB4_767;
	add.f32 	%f2694, %f769, %f769;
	mov.b32 	%r1879, %f2694;
	and.b32  	%r1880, %r1879, 2147483647;
	mov.b32 	%f5912, %r1880;
$L__BB4_767:
	mov.f32 	%f5913, 0f00000000;
	@%p365 bra 	$L__BB4_769;
	add.f32 	%f2697, %f5912, %f5912;
	div.rn.f32 	%f5913, %f2697, %f769;
$L__BB4_769:
	mul.f32 	%f2699, %f763, 0f3F000000;
	mul.f32 	%f2700, %f655, 0f00000000;
	mul.f32 	%f2701, %f624, %f646;
	mul.f32 	%f2702, %f623, %f634;
	mul.f32 	%f2703, %f770, %f5913;
	mul.f32 	%f2704, %f5913, 0f00000000;
	mul.f32 	%f2705, %f5912, 0f3F9BA11C;
	mul.f32 	%f790, %f5912, 0f00000000;
	fma.rn.f32 	%f2706, %f2703, 0f3F9BA11C, %f790;
	fma.rn.f32 	%f2707, %f2704, 0f3F9BA11C, %f790;
	mul.f32 	%f2708, %f5910, 0f3F041A2F;
	sub.f32 	%f791, %f2705, %f2708;
	mul.f32 	%f2709, %f781, 0f3F041A2F;
	sub.f32 	%f2710, %f783, %f2709;
	add.f32 	%f2711, %f2710, %f2706;
	mul.f32 	%f2712, %f782, 0f3F041A2F;
	sub.f32 	%f2713, %f783, %f2712;
	add.f32 	%f2714, %f2713, %f2707;
	mov.f32 	%f2715, 0f3F800000;
	sub.f32 	%f2716, %f2715, %f791;
	mov.f32 	%f5914, 0f00000000;
	sub.f32 	%f2717, %f5914, %f2711;
	sub.f32 	%f2718, %f5914, %f2714;
	mul.f32 	%f2719, %f693, %f2716;
	mul.f32 	%f2720, %f693, %f2717;
	fma.rn.f32 	%f2721, %f694, %f2716, %f2720;
	mul.f32 	%f2722, %f693, %f2718;
	fma.rn.f32 	%f2723, %f695, %f2716, %f2722;
	mul.f32 	%f2724, %f705, %f2716;
	mul.f32 	%f2725, %f705, %f2717;
	fma.rn.f32 	%f2726, %f706, %f2716, %f2725;
	mul.f32 	%f2727, %f705, %f2718;
	fma.rn.f32 	%f2728, %f707, %f2716, %f2727;
	mul.f32 	%f2729, %f715, %f2716;
	mul.f32 	%f2730, %f711, %f2717;
	sub.f32 	%f2731, %f2729, %f2730;
	mul.f32 	%f2732, %f716, %f2716;
	mul.f32 	%f2733, %f711, %f2718;
	sub.f32 	%f2734, %f2732, %f2733;
	mul.f32 	%f2735, %f747, %f2711;
	fma.rn.f32 	%f2736, %f748, %f791, %f2735;
	mul.f32 	%f2737, %f747, %f2714;
	fma.rn.f32 	%f2738, %f749, %f791, %f2737;
	mul.f32 	%f2739, %f757, %f2711;
	fma.rn.f32 	%f2740, %f758, %f791, %f2739;
	mul.f32 	%f2741, %f757, %f2714;
	fma.rn.f32 	%f2742, %f759, %f791, %f2741;
	mul.f32 	%f2743, %f2699, %f791;
	mul.f32 	%f2744, %f2699, %f2711;
	fma.rn.f32 	%f2745, %f767, %f791, %f2744;
	mul.f32 	%f2746, %f2699, %f2714;
	fma.rn.f32 	%f2747, %f768, %f791, %f2746;
	fma.rn.f32 	%f2748, %f747, %f791, %f2719;
	add.f32 	%f2749, %f2736, %f2721;
	add.f32 	%f2750, %f2738, %f2723;
	fma.rn.f32 	%f2751, %f757, %f791, %f2724;
	add.f32 	%f2752, %f2740, %f2726;
	add.f32 	%f2753, %f2742, %f2728;
	mul.f32 	%f2754, %f711, %f2716;
	sub.f32 	%f2755, %f2743, %f2754;
	add.f32 	%f2756, %f2745, %f2731;
	add.f32 	%f2757, %f2747, %f2734;
	sub.f32 	%f2758, %f2715, %f622;
	mul.f32 	%f2759, %f2758, %f638;
	fma.rn.f32 	%f2760, %f2702, 0f00000000, %f2759;
	mul.f32 	%f2761, %f2758, %f639;
	fma.rn.f32 	%f2762, %f2702, 0f00000000, %f2761;
	mul.f32 	%f2763, %f2758, %f650;
	fma.rn.f32 	%f2764, %f2701, 0f00000000, %f2763;
	mul.f32 	%f2765, %f2758, %f651;
	fma.rn.f32 	%f2766, %f2701, 0f00000000, %f2765;
	sub.f32 	%f2767, %f2700, %f659;
	fma.rn.f32 	%f2768, %f2758, %f2767, %f2700;
	mul.f32 	%f2769, %f659, 0f00000000;
	sub.f32 	%f2770, %f2700, %f2769;
	fma.rn.f32 	%f2771, %f2758, %f2770, %f2700;
	mul.f32 	%f2772, %f622, %f2748;
	mul.f32 	%f2773, %f622, %f2749;
	fma.rn.f32 	%f2774, %f2748, 0f00000000, %f2773;
	mul.f32 	%f2775, %f622, %f2750;
	fma.rn.f32 	%f2776, %f2748, 0f00000000, %f2775;
	mul.f32 	%f2777, %f622, %f2751;
	mul.f32 	%f2778, %f622, %f2752;
	fma.rn.f32 	%f2779, %f2751, 0f00000000, %f2778;
	mul.f32 	%f2780, %f622, %f2753;
	fma.rn.f32 	%f2781, %f2751, 0f00000000, %f2780;
	mul.f32 	%f2782, %f622, %f2755;
	mul.f32 	%f2783, %f622, %f2756;
	fma.rn.f32 	%f2784, %f2755, 0f00000000, %f2783;
	mul.f32 	%f2785, %f622, %f2757;
	fma.rn.f32 	%f2786, %f2755, 0f00000000, %f2785;
	fma.rn.f32 	%f792, %f2758, %f2702, %f2772;
	add.f32 	%f793, %f2760, %f2774;
	add.f32 	%f794, %f2762, %f2776;
	fma.rn.f32 	%f795, %f2758, %f2701, %f2777;
	add.f32 	%f796, %f2764, %f2779;
	add.f32 	%f797, %f2766, %f2781;
	fma.rn.f32 	%f798, %f2758, %f655, %f2782;
	add.f32 	%f799, %f2768, %f2784;
	add.f32 	%f800, %f2771, %f2786;
	@%p365 bra 	$L__BB4_771;
	mul.f32 	%f2787, %f5910, 0f40400000;
	div.rn.f32 	%f5914, %f2787, %f769;
$L__BB4_771:
	setp.eq.f32 	%p376, %f769, 0f00000000;
	mul.f32 	%f2789, %f770, %f5914;
	mul.f32 	%f803, %f2789, 0f3F041A2F;
	mov.f32 	%f5915, 0f00000000;
	@%p376 bra 	$L__BB4_773;
	add.f32 	%f2790, %f5912, %f5912;
	div.rn.f32 	%f5915, %f2790, %f769;
$L__BB4_773:
	setp.eq.f32 	%p377, %f769, 0f00000000;
	mul.f32 	%f2792, %f770, %f5915;
	fma.rn.f32 	%f2793, %f2792, 0f3F9BA11C, %f790;
	sub.f32 	%f2794, %f783, %f803;
	add.f32 	%f2795, %f2794, %f2793;
	mul.f32 	%f806, %f791, 0f00000000;
	add.f32 	%f807, %f806, %f2795;
	mov.f32 	%f5916, 0f00000000;
	@%p377 bra 	$L__BB4_775;
	mul.f32 	%f2796, %f5910, 0f40400000;
	div.rn.f32 	%f5916, %f2796, %f769;
$L__BB4_775:
	setp.eq.f32 	%p378, %f769, 0f00000000;
	mul.f32 	%f2798, %f770, %f5916;
	fma.rn.f32 	%f810, %f2798, 0fBF041A2F, %f783;
	mov.f32 	%f5917, 0f00000000;
	@%p378 bra 	$L__BB4_777;
	add.f32 	%f2799, %f5912, %f5912;
	div.rn.f32 	%f5917, %f2799, %f769;
$L__BB4_777:
	mul.f32 	%f2801, %f770, %f5917;
	fma.rn.f32 	%f2802, %f2801, 0f3F9BA11C, %f790;
	add.f32 	%f2803, %f810, %f2802;
	mul.f32 	%f813, %f791, 0fBE4CCCCD;
	fma.rn.f32 	%f2804, %f2803, 0fBE4CCCCD, %f806;
	mul.f32 	%f2805, %f791, %f2804;
	fma.rn.f32 	%f814, %f813, %f807, %f2805;
	mul.f32 	%f2806, %f796, %f796;
	fma.rn.f32 	%f2807, %f793, %f793, %f2806;
	fma.rn.f32 	%f815, %f799, %f799, %f2807;
	setp.leu.f32 	%p379, %f815, 0f00000000;
	mov.f32 	%f5918, 0f00000000;
	@%p379 bra 	$L__BB4_783;
	abs.f32 	%f816, %f815;
	setp.eq.f32 	%p380, %f815, 0f3F800000;
	mov.f32 	%f5918, 0f3F800000;
	@%p380 bra 	$L__BB4_783;
	setp.num.f32 	%p381, %f816, %f816;
	@%p381 bra 	$L__BB4_781;
	mov.f32 	%f2864, 0fBF000000;
	add.rn.f32 	%f5918, %f815, %f2864;
	bra.uni 	$L__BB4_783;
$L__BB4_781:
	setp.lt.f32 	%p382, %f816, 0f00800000;
	mul.f32 	%f2809, %f816, 0f4B800000;
	selp.f32 	%f2810, %f2809, %f816, %p382;
	mov.b32 	%r1881, %f2810;
	add.s32 	%r1882, %r1881, -1060439283;
	and.b32  	%r1883, %r1882, -8388608;
	sub.s32 	%r1884, %r1881, %r1883;
	mov.b32 	%f2811, %r1884;
	cvt.rn.f32.s32 	%f2812, %r1883;
	selp.f32 	%f2813, 0fC1C00000, 0f00000000, %p382;
	fma.rn.f32 	%f2814, %f2812, 0f34000000, %f2813;
	add.f32 	%f2815, %f2811, 0fBF800000;
	add.f32 	%f2816, %f2811, 0f3F800000;
	rcp.approx.ftz.f32 	%f2817, %f2816;
	add.f32 	%f2818, %f2815, %f2815;
	mul.f32 	%f2819, %f2818, %f2817;
	mul.f32 	%f2820, %f2819, %f2819;
	neg.f32 	%f2821, %f2819;
	sub.f32 	%f2822, %f2815, %f2819;
	add.f32 	%f2823, %f2822, %f2822;
	fma.rn.f32 	%f2824, %f2821, %f2815, %f2823;
	mul.rn.f32 	%f2825, %f2817, %f2824;
	fma.rn.f32 	%f2826, %f2820, 0f3A2C32E4, 0f3B52E7DB;
	fma.rn.f32 	%f2827, %f2826, %f2820, 0f3C93BB73;
	fma.rn.f32 	%f2828, %f2827, %f2820, 0f3DF6384F;
	mul.rn.f32 	%f2829, %f2828, %f2820;
	fma.rn.f32 	%f2830, %f2819, 0f3FB8AA3B, %f2814;
	mul.f32 	%f2831, %f2829, 0f40400000;
	sub.f32 	%f2832, %f2814, %f2830;
	fma.rn.f32 	%f2833, %f2819, 0f3FB8AA3B, %f2832;
	fma.rn.f32 	%f2834, %f2825, 0f3FB8AA3B, %f2833;
	fma.rn.f32 	%f2835, %f2819, 0f32A55E34, %f2834;
	fma.rn.f32 	%f2836, %f2831, %f2825, %f2835;
	fma.rn.f32 	%f2837, %f2829, %f2819, %f2836;
	add.rn.f32 	%f2838, %f2830, %f2837;
	mov.f32 	%f2839, 0fBF000000;
	mul.rn.f32 	%f2840, %f2838, %f2839;
	cvt.rni.f32.f32 	%f2841, %f2840;
	sub.f32 	%f2842, %f2840, %f2841;
	neg.f32 	%f2843, %f2840;
	fma.rn.f32 	%f2844, %f2838, 0fBF000000, %f2843;
	neg.f32 	%f2845, %f2830;
	add.rn.f32 	%f2846, %f2838, %f2845;
	neg.f32 	%f2847, %f2846;
	add.rn.f32 	%f2848, %f2837, %f2847;
	fma.rn.f32 	%f2849, %f2848, 0fBF000000, %f2844;
	add.f32 	%f2850, %f2842, %f2849;
	setp.gt.f32 	%p383, %f2841, 0f00000000;
	selp.b32 	%r1885, 0, -2097152000, %p383;
	setp.neu.f32 	%p384, %f816, 0f7F800000;
	setp.lt.f32 	%p385, %f2840, 0f00000000;
	selp.f32 	%f2851, 0f00000000, 0f7F800000, %p385;
	abs.f32 	%f2852, %f2840;
	setp.gt.f32 	%p386, %f2852, 0f43180000;
	cvt.rzi.s32.f32 	%r1886, %f2841;
	shl.b32 	%r1887, %r1886, 23;
	sub.s32 	%r1888, %r1887, %r1885;
	mov.b32 	%f2853, %r1888;
	add.s32 	%r1889, %r1885, 2130706432;
	mov.b32 	%f2854, %r1889;
	fma.rn.f32 	%f2855, %f2850, 0f391FCB8E, 0f3AAF85ED;
	fma.rn.f32 	%f2856, %f2855, %f2850, 0f3C1D9856;
	fma.rn.f32 	%f2857, %f2856, %f2850, 0f3D6357BB;
	fma.rn.f32 	%f2858, %f2857, %f2850, 0f3E75FDEC;
	fma.rn.f32 	%f2859, %f2858, %f2850, 0f3F317218;
	fma.rn.f32 	%f2860, %f2859, %f2850, 0f3F800000;
	mul.f32 	%f2861, %f2860, %f2854;
	mul.f32 	%f2862, %f2861, %f2853;
	selp.f32 	%f5918, %f2851, %f2862, %p386;
	@%p384 bra 	$L__BB4_783;
	add.f32 	%f2863, %f815, %f815;
	mov.b32 	%r1890, %f2863;
	and.b32  	%r1891, %r1890, 2147483647;
	xor.b32  	%r1892, %r1891, 2139095040;
	mov.b32 	%f5918, %r1892;
$L__BB4_783:
	mul.f32 	%f821, %f793, %f5918;
	mul.f32 	%f822, %f796, %f5918;
	mul.f32 	%f823, %f799, %f5918;
	mul.f32 	%f2866, %f797, %f797;
	fma.rn.f32 	%f2867, %f794, %f794, %f2866;
	fma.rn.f32 	%f824, %f800, %f800, %f2867;
	setp.leu.f32 	%p387, %f824, 0f00000000;
	mov.f32 	%f5919, 0f00000000;
	@%p387 bra 	$L__BB4_789;
	abs.f32 	%f825, %f824;
	setp.eq.f32 	%p388, %f824, 0f3F800000;
	mov.f32 	%f5919, 0f3F800000;
	@%p388 bra 	$L__BB4_789;
	setp.num.f32 	%p389, %f825, %f825;
	@%p389 bra 	$L__BB4_787;
	mov.f32 	%f2924, 0fBF000000;
	add.rn.f32 	%f5919, %f824, %f2924;
	bra.uni 	$L__BB4_789;
$L__BB4_787:
	setp.lt.f32 	%p390, %f825, 0f00800000;
	mul.f32 	%f2869, %f825, 0f4B800000;
	selp.f32 	%f2870, %f2869, %f825, %p390;
	mov.b32 	%r1893, %f2870;
	add.s32 	%r1894, %r1893, -1060439283;
	and.b32  	%r1895, %r1894, -8388608;
	sub.s32 	%r1896, %r1893, %r1895;
	mov.b32 	%f2871, %r1896;
	cvt.rn.f32.s32 	%f2872, %r1895;
	selp.f32 	%f2873, 0fC1C00000, 0f00000000, %p390;
	fma.rn.f32 	%f2874, %f2872, 0f34000000, %f2873;
	add.f32 	%f2875, %f2871, 0fBF800000;
	add.f32 	%f2876, %f2871, 0f3F800000;
	rcp.approx.ftz.f32 	%f2877, %f2876;
	add.f32 	%f2878, %f2875, %f2875;
	mul.f32 	%f2879, %f2878, %f2877;
	mul.f32 	%f2880, %f2879, %f2879;
	neg.f32 	%f2881, %f2879;
	sub.f32 	%f2882, %f2875, %f2879;
	add.f32 	%f2883, %f2882, %f2882;
	fma.rn.f32 	%f2884, %f2881, %f2875, %f2883;
	mul.rn.f32 	%f2885, %f2877, %f2884;
	fma.rn.f32 	%f2886, %f2880, 0f3A2C32E4, 0f3B52E7DB;
	fma.rn.f32 	%f2887, %f2886, %f2880, 0f3C93BB73;
	fma.rn.f32 	%f2888, %f2887, %f2880, 0f3DF6384F;
	mul.rn.f32 	%f2889, %f2888, %f2880;
	fma.rn.f32 	%f2890, %f2879, 0f3FB8AA3B, %f2874;
	mul.f32 	%f2891, %f2889, 0f40400000;
	sub.f32 	%f2892, %f2874, %f2890;
	fma.rn.f32 	%f2893, %f2879, 0f3FB8AA3B, %f2892;
	fma.rn.f32 	%f2894, %f2885, 0f3FB8AA3B, %f2893;
	fma.rn.f32 	%f2895, %f2879, 0f32A55E34, %f2894;
	fma.rn.f32 	%f2896, %f2891, %f2885, %f2895;
	fma.rn.f32 	%f2897, %f2889, %f2879, %f2896;
	add.rn.f32 	%f2898, %f2890, %f2897;
	mov.f32 	%f2899, 0fBF000000;
	mul.rn.f32 	%f2900, %f2898, %f2899;
	cvt.rni.f32.f32 	%f2901, %f2900;
	sub.f32 	%f2902, %f2900, %f2901;
	neg.f32 	%f2903, %f2900;
	fma.rn.f32 	%f2904, %f2898, 0fBF000000, %f2903;
	neg.f32 	%f2905, %f2890;
	add.rn.f32 	%f2906, %f2898, %f2905;
	neg.f32 	%f2907, %f2906;
	add.rn.f32 	%f2908, %f2897, %f2907;
	fma.rn.f32 	%f2909, %f2908, 0fBF000000, %f2904;
	add.f32 	%f2910, %f2902, %f2909;
	setp.gt.f32 	%p391, %f2901, 0f00000000;
	selp.b32 	%r1897, 0, -2097152000, %p391;
	setp.neu.f32 	%p392, %f825, 0f7F800000;
	setp.lt.f32 	%p393, %f2900, 0f00000000;
	selp.f32 	%f2911, 0f00000000, 0f7F800000, %p393;
	abs.f32 	%f2912, %f2900;
	setp.gt.f32 	%p394, %f2912, 0f43180000;
	cvt.rzi.s32.f32 	%r1898, %f2901;
	shl.b32 	%r1899, %r1898, 23;
	sub.s32 	%r1900, %r1899, %r1897;
	mov.b32 	%f2913, %r1900;
	add.s32 	%r1901, %r1897, 2130706432;
	mov.b32 	%f2914, %r1901;
	fma.rn.f32 	%f2915, %f2910, 0f391FCB8E, 0f3AAF85ED;
	fma.rn.f32 	%f2916, %f2915, %f2910, 0f3C1D9856;
	fma.rn.f32 	%f2917, %f2916, %f2910, 0f3D6357BB;
	fma.rn.f32 	%f2918, %f2917, %f2910, 0f3E75FDEC;
	fma.rn.f32 	%f2919, %f2918, %f2910, 0f3F317218;
	fma.rn.f32 	%f2920, %f2919, %f2910, 0f3F800000;
	mul.f32 	%f2921, %f2920, %f2914;
	mul.f32 	%f2922, %f2921, %f2913;
	selp.f32 	%f5919, %f2911, %f2922, %p394;
	@%p392 bra 	$L__BB4_789;
	add.f32 	%f2923, %f824, %f824;
	mov.b32 	%r1902, %f2923;
	and.b32  	%r1903, %r1902, 2147483647;
	xor.b32  	%r1904, %r1903, 2139095040;
	mov.b32 	%f5919, %r1904;
$L__BB4_789:
	mul.f32 	%f2926, %f794, %f5919;
	mul.f32 	%f2927, %f797, %f5919;
	mul.f32 	%f2928, %f800, %f5919;
	mul.f32 	%f2929, %f822, %f2928;
	mul.f32 	%f2930, %f823, %f2927;
	sub.f32 	%f830, %f2929, %f2930;
	mul.f32 	%f2931, %f823, %f2926;
	mul.f32 	%f2932, %f821, %f2928;
	sub.f32 	%f831, %f2931, %f2932;
	mul.f32 	%f2933, %f821, %f2927;
	mul.f32 	%f2934, %f822, %f2926;
	sub.f32 	%f832, %f2933, %f2934;
	mul.f32 	%f2935, %f831, %f831;
	fma.rn.f32 	%f2936, %f830, %f830, %f2935;
	fma.rn.f32 	%f833, %f832, %f832, %f2936;
	setp.leu.f32 	%p395, %f833, 0f00000000;
	mov.f32 	%f5920, 0f00000000;
	@%p395 bra 	$L__BB4_795;
	abs.f32 	%f834, %f833;
	setp.eq.f32 	%p396, %f833, 0f3F800000;
	mov.f32 	%f5920, 0f3F800000;
	@%p396 bra 	$L__BB4_795;
	setp.num.f32 	%p397, %f834, %f834;
	@%p397 bra 	$L__BB4_793;
	mov.f32 	%f2993, 0fBF000000;
	add.rn.f32 	%f5920, %f833, %f2993;
	bra.uni 	$L__BB4_795;
$L__BB4_793:
	setp.lt.f32 	%p398, %f834, 0f00800000;
	mul.f32 	%f2938, %f834, 0f4B800000;
	selp.f32 	%f2939, %f2938, %f834, %p398;
	mov.b32 	%r1905, %f2939;
	add.s32 	%r1906, %r1905, -1060439283;
	and.b32  	%r1907, %r1906, -8388608;
	sub.s32 	%r1908, %r1905, %r1907;
	mov.b32 	%f2940, %r1908;
	cvt.rn.f32.s32 	%f2941, %r1907;
	selp.f32 	%f2942, 0fC1C00000, 0f00000000, %p398;
	fma.rn.f32 	%f2943, %f2941, 0f34000000, %f2942;
	add.f32 	%f2944, %f2940, 0fBF800000;
	add.f32 	%f2945, %f2940, 0f3F800000;
	rcp.approx.ftz.f32 	%f2946, %f2945;
	add.f32 	%f2947, %f2944, %f2944;
	mul.f32 	%f2948, %f2947, %f2946;
	mul.f32 	%f2949, %f2948, %f2948;
	neg.f32 	%f2950, %f2948;
	sub.f32 	%f2951, %f2944, %f2948;
	add.f32 	%f2952, %f2951, %f2951;
	fma.rn.f32 	%f2953, %f2950, %f2944, %f2952;
	mul.rn.f32 	%f2954, %f2946, %f2953;
	fma.rn.f32 	%f2955, %f2949, 0f3A2C32E4, 0f3B52E7DB;
	fma.rn.f32 	%f2956, %f2955, %f2949, 0f3C93BB73;
	fma.rn.f32 	%f2957, %f2956, %f2949, 0f3DF6384F;
	mul.rn.f32 	%f2958, %f2957, %f2949;
	fma.rn.f32 	%f2959, %f2948, 0f3FB8AA3B, %f2943;
	mul.f32 	%f2960, %f2958, 0f40400000;
	sub.f32 	%f2961, %f2943, %f2959;
	fma.rn.f32 	%f2962, %f2948, 0f3FB8AA3B, %f2961;
	fma.rn.f32 	%f2963, %f2954, 0f3FB8AA3B, %f2962;
	fma.rn.f32 	%f2964, %f2948, 0f32A55E34, %f2963;
	fma.rn.f32 	%f2965, %f2960, %f2954, %f2964;
	fma.rn.f32 	%f2966, %f2958, %f2948, %f2965;
	add.rn.f32 	%f2967, %f2959, %f2966;
	mov.f32 	%f2968, 0fBF000000;
	mul.rn.f32 	%f2969, %f2967, %f2968;
	cvt.rni.f32.f32 	%f2970, %f2969;
	sub.f32 	%f2971, %f2969, %f2970;
	neg.f32 	%f2972, %f2969;
	fma.rn.f32 	%f2973, %f2967, 0fBF000000, %f2972;
	neg.f32 	%f2974, %f2959;
	add.rn.f32 	%f2975, %f2967, %f2974;
	neg.f32 	%f2976, %f2975;
	add.rn.f32 	%f2977, %f2966, %f2976;
	fma.rn.f32 	%f2978, %f2977, 0fBF000000, %f2973;
	add.f32 	%f2979, %f2971, %f2978;
	setp.gt.f32 	%p399, %f2970, 0f00000000;
	selp.b32 	%r1909, 0, -2097152000, %p399;
	setp.neu.f32 	%p400, %f834, 0f7F800000;
	setp.lt.f32 	%p401, %f2969, 0f00000000;
	selp.f32 	%f2980, 0f00000000, 0f7F800000, %p401;
	abs.f32 	%f2981, %f2969;
	setp.gt.f32 	%p402, %f2981, 0f43180000;
	cvt.rzi.s32.f32 	%r1910, %f2970;
	shl.b32 	%r1911, %r1910, 23;
	sub.s32 	%r1912, %r1911, %r1909;
	mov.b32 	%f2982, %r1912;
	add.s32 	%r1913, %r1909, 2130706432;
	mov.b32 	%f2983, %r1913;
	fma.rn.f32 	%f2984, %f2979, 0f391FCB8E, 0f3AAF85ED;
	fma.rn.f32 	%f2985, %f2984, %f2979, 0f3C1D9856;
	fma.rn.f32 	%f2986, %f2985, %f2979, 0f3D6357BB;
	fma.rn.f32 	%f2987, %f2986, %f2979, 0f3E75FDEC;
	fma.rn.f32 	%f2988, %f2987, %f2979, 0f3F317218;
	fma.rn.f32 	%f2989, %f2988, %f2979, 0f3F800000;
	mul.f32 	%f2990, %f2989, %f2983;
	mul.f32 	%f2991, %f2990, %f2982;
	selp.f32 	%f5920, %f2980, %f2991, %p402;
	@%p400 bra 	$L__BB4_795;
	add.f32 	%f2992, %f833, %f833;
	mov.b32 	%r1914, %f2992;
	and.b32  	%r1915, %r1914, 2147483647;
	xor.b32  	%r1916, %r1915, 2139095040;
	mov.b32 	%f5920, %r1916;
$L__BB4_795:
	mul.f32 	%f839, %f791, %f813;
	mul.f32 	%f2995, %f830, %f5920;
	mul.f32 	%f2996, %f831, %f5920;
	mul.f32 	%f2997, %f832, %f5920;
	mul.f32 	%f840, %f839, %f2995;
	mul.f32 	%f841, %f839, %f2996;
	mul.f32 	%f842, %f839, %f2997;
	mul.f32 	%f2998, %f823, %f841;
	mul.f32 	%f2999, %f822, %f842;
	sub.f32 	%f843, %f2998, %f2999;
	mul.f32 	%f3000, %f821, %f842;
	mul.f32 	%f3001, %f823, %f840;
	sub.f32 	%f844, %f3000, %f3001;
	mul.f32 	%f3002, %f822, %f840;
	mul.f32 	%f3003, %f821, %f841;
	sub.f32 	%f845, %f3002, %f3003;
	mul.f32 	%f3004, %f844, %f844;
	fma.rn.f32 	%f3005, %f843, %f843, %f3004;
	fma.rn.f32 	%f846, %f845, %f845, %f3005;
	setp.leu.f32 	%p403, %f846, 0f00000000;
	mov.f32 	%f5921, 0f00000000;
	@%p403 bra 	$L__BB4_801;
	abs.f32 	%f847, %f846;
	setp.eq.f32 	%p404, %f846, 0f3F800000;
	mov.f32 	%f5921, 0f3F800000;
	@%p404 bra 	$L__BB4_801;
	setp.num.f32 	%p405, %f847, %f847;
	@%p405 bra 	$L__BB4_799;
	mov.f32 	%f3062, 0fBF000000;
	add.rn.f32 	%f5921, %f846, %f3062;
	bra.uni 	$L__BB4_801;
$L__BB4_799:
	setp.lt.f32 	%p406, %f847, 0f00800000;
	mul.f32 	%f3007, %f847, 0f4B800000;
	selp.f32 	%f3008, %f3007, %f847, %p406;
	mov.b32 	%r1917, %f3008;
	add.s32 	%r1918, %r1917, -1060439283;
	and.b32  	%r1919, %r1918, -8388608;
	sub.s32 	%r1920, %r1917, %r1919;
	mov.b32 	%f3009, %r1920;
	cvt.rn.f32.s32 	%f3010, %r1919;
	selp.f32 	%f3011, 0fC1C00000, 0f00000000, %p406;
	fma.rn.f32 	%f3012, %f3010, 0f34000000, %f3011;
	add.f32 	%f3013, %f3009, 0fBF800000;
	add.f32 	%f3014, %f3009, 0f3F800000;
	rcp.approx.ftz.f32 	%f3015, %f3014;
	add.f32 	%f3016, %f3013, %f3013;
	mul.f32 	%f3017, %f3016, %f3015;
	mul.f32 	%f3018, %f3017, %f3017;
	neg.f32 	%f3019, %f3017;
	sub.f32 	%f3020, %f3013, %f3017;
	add.f32 	%f3021, %f3020, %f3020;
	fma.rn.f32 	%f3022, %f3019, %f3013, %f3021;
	mul.rn.f32 	%f3023, %f3015, %f3022;
	fma.rn.f32 	%f3024, %f3018, 0f3A2C32E4, 0f3B52E7DB;
	fma.rn.f32 	%f3025, %f3024, %f3018, 0f3C93BB73;
	fma.rn.f32 	%f3026, %f3025, %f3018, 0f3DF6384F;
	mul.rn.f32 	%f3027, %f3026, %f3018;
	fma.rn.f32 	%f3028, %f3017, 0f3FB8AA3B, %f3012;
	mul.f32 	%f3029, %f3027, 0f40400000;
	sub.f32 	%f3030, %f3012, %f3028;
	fma.rn.f32 	%f3031, %f3017, 0f3FB8AA3B, %f3030;
	fma.rn.f32 	%f3032, %f3023, 0f3FB8AA3B, %f3031;
	fma.rn.f32 	%f3033, %f3017, 0f32A55E34, %f3032;
	fma.rn.f32 	%f3034, %f3029, %f3023, %f3033;
	fma.rn.f32 	%f3035, %f3027, %f3017, %f3034;
	add.rn.f32 	%f3036, %f3028, %f3035;
	mov.f32 	%f3037, 0fBF000000;
	mul.rn.f32 	%f3038, %f3036, %f3037;
	cvt.rni.f32.f32 	%f3039, %f3038;
	sub.f32 	%f3040, %f3038, %f3039;
	neg.f32 	%f3041, %f3038;
	fma.rn.f32 	%f3042, %f3036, 0fBF000000, %f3041;
	neg.f32 	%f3043, %f3028;
	add.rn.f32 	%f3044, %f3036, %f3043;
	neg.f32 	%f3045, %f3044;
	add.rn.f32 	%f3046, %f3035, %f3045;
	fma.rn.f32 	%f3047, %f3046, 0fBF000000, %f3042;
	add.f32 	%f3048, %f3040, %f3047;
	setp.gt.f32 	%p407, %f3039, 0f00000000;
	selp.b32 	%r1921, 0, -2097152000, %p407;
	setp.neu.f32 	%p408, %f847, 0f7F800000;
	setp.lt.f32 	%p409, %f3038, 0f00000000;
	selp.f32 	%f3049, 0f00000000, 0f7F800000, %p409;
	abs.f32 	%f3050, %f3038;
	setp.gt.f32 	%p410, %f3050, 0f43180000;
	cvt.rzi.s32.f32 	%r1922, %f3039;
	shl.b32 	%r1923, %r1922, 23;
	sub.s32 	%r1924, %r1923, %r1921;
	mov.b32 	%f3051, %r1924;
	add.s32 	%r1925, %r1921, 2130706432;
	mov.b32 	%f3052, %r1925;
	fma.rn.f32 	%f3053, %f3048, 0f391FCB8E, 0f3AAF85ED;
	fma.rn.f32 	%f3054, %f3053, %f3048, 0f3C1D9856;
	fma.rn.f32 	%f3055, %f3054, %f3048, 0f3D6357BB;
	fma.rn.f32 	%f3056, %f3055, %f3048, 0f3E75FDEC;
	fma.rn.f32 	%f3057, %f3056, %f3048, 0f3F317218;
	fma.rn.f32 	%f3058, %f3057, %f3048, 0f3F800000;
	mul.f32 	%f3059, %f3058, %f3052;
	mul.f32 	%f3060, %f3059, %f3051;
	selp.f32 	%f5921, %f3049, %f3060, %p410;
	@%p408 bra 	$L__BB4_801;
	add.f32 	%f3061, %f846, %f846;
	mov.b32 	%r1926, %f3061;
	and.b32  	%r1927, %r1926, 2147483647;
	xor.b32  	%r1928, %r1927, 2139095040;
	mov.b32 	%f5921, %r1928;
$L__BB4_801:
	mul.f32 	%f3063, %f839, 0f3F8CCCCD;
	mul.f32 	%f3064, %f843, %f5921;
	mul.f32 	%f3065, %f844, %f5921;
	mul.f32 	%f3066, %f845, %f5921;
	mul.f32 	%f852, %f3063, %f3064;
	mul.f32 	%f853, %f3063, %f3065;
	mul.f32 	%f854, %f3063, %f3066;
	mul.f32 	%f855, %f814, %f821;
	mul.f32 	%f856, %f814, %f822;
	mul.f32 	%f857, %f814, %f823;
	mul.f32 	%f858, %f620, 0f3FA2F984;
	abs.f32 	%f5924, %f858;
	setp.lt.f32 	%p411, %f5924, 0f3F800000;
	@%p411 bra 	$L__BB4_812;
	setp.gtu.f32 	%p412, %f5924, 0f4B000000;
	@%p412 bra 	$L__BB4_809;
	mov.f32 	%f3067, 0f3F800000;
	div.approx.f32 	%f3068, %f5924, %f3067;
	cvt.rzi.f32.f32 	%f5922, %f3068;
	sub.f32 	%f861, %f5924, %f5922;
	mov.b32 	%r853, %f861;
	setp.lt.u32 	%p413, %r853, 1065353216;
	@%p413 bra 	$L__BB4_808;
	setp.lt.u32 	%p414, %r853, -2147483647;
	@%p414 bra 	$L__BB4_806;
	add.f32 	%f3072, %f5922, 0fBF800000;
	setp.lt.f32 	%p417, %f861, 0fBF800000;
	add.f32 	%f3073, %f3072, 0fBF800000;
	selp.f32 	%f5922, %f3073, %f3072, %p417;
	bra.uni 	$L__BB4_808;
$L__BB4_806:
	add.f32 	%f5922, %f5922, 0f3F800000;
	setp.ltu.f32 	%p415, %f861, 0f40000000;
	@%p415 bra 	$L__BB4_808;
	add.f32 	%f3069, %f5922, 0f3F800000;
	add.f32 	%f3070, %f861, 0fC0400000;
	setp.ge.f32 	%p416, %f3070, 0f00000000;
	add.f32 	%f3071, %f3069, 0f3F800000;
	selp.f32 	%f5922, %f3071, %f3069, %p416;
$L__BB4_808:
	sub.f32 	%f5924, %f5924, %f5922;
	bra.uni 	$L__BB4_812;
$L__BB4_809:
	mov.b32 	%r854, %f5924;
	and.b32  	%r1929, %r854, 8388607;
	or.b32  	%r3559, %r1929, 1065353216;
	mov.b32 	%f5923, %r3559;
	and.b32  	%r1930, %r854, -8388608;
	add.s32 	%r3560, %r1930, -1065353216;
	setp.eq.s32 	%p418, %r3560, 0;
	@%p418 bra 	$L__BB4_811;
$L__BB4_810:
	min.u32 	%r1931, %r3560, 192937984;
	add.s32 	%r1932, %r3559, %r1931;
	mov.b32 	%f3074, %r1932;
	sub.f32 	%f3075, %f3074, %f3074;
	add.f32 	%f3076, %f3075, %f3074;
	sub.f32 	%f3077, %f3074, %f3076;
	mov.f32 	%f3078, 0f3F800000;
	fma.rz.f32 	%f3079, %f3077, %f3078, %f3076;
	cvt.rzi.f32.f32 	%f3080, %f3079;
	sub.f32 	%f5923, %f3074, %f3080;
	sub.s32 	%r3560, %r3560, %r1931;
	mov.b32 	%r3559, %f5923;
	setp.ne.s32 	%p419, %r3560, 0;
	setp.ne.s32 	%p420, %r3559, 0;
	and.pred  	%p421, %p419, %p420;
	@%p421 bra 	$L__BB4_810;
$L__BB4_811:
	setp.gt.u32 	%p422, %r854, 2139095039;
	selp.f32 	%f3082, 0f7FFFFFFF, 0f4B000000, %p422;
	mul.f32 	%f3083, %f5923, 0f34000000;
	mul.f32 	%f5924, %f3082, %f3083;
$L__BB4_812:
	abs.f32 	%f3084, %f5924;
	setp.nan.f32 	%p423, %f3084, %f3084;
	copysign.f32 	%f3085, %f858, %f5924;
	selp.f32 	%f3086, %f5924, %f3085, %p423;
	setp.lt.f32 	%p424, %f3086, 0f00000000;
	add.f32 	%f3087, %f3086, 0f3F800000;
	selp.f32 	%f872, %f3087, %f3086, %p424;
	mul.f32 	%f873, %f872, 0f41490FDA;
	mul.f32 	%f3088, %f873, 0f3F22F983;
	cvt.rni.s32.f32 	%r3568, %f3088;
	cvt.rn.f32.s32 	%f3089, %r3568;
	fma.rn.f32 	%f3090, %f3089, 0fBFC90FDA, %f873;
	fma.rn.f32 	%f3091, %f3089, 0fB3A22168, %f3090;
	fma.rn.f32 	%f5926, %f3089, 0fA7C234C5, %f3091;
	abs.f32 	%f875, %f873;
	setp.ltu.f32 	%p425, %f875, 0f47CE4780;
	mov.u32 	%r3564, %r3568;
	mov.f32 	%f5925, %f5926;
	@%p425 bra 	$L__BB4_820;
	setp.neu.f32 	%p426, %f875, 0f7F800000;
	@%p426 bra 	$L__BB4_815;
	mov.f32 	%f3094, 0f00000000;
	mul.rn.f32 	%f5925, %f873, %f3094;
	mov.b32 	%r3564, 0;
	bra.uni 	$L__BB4_820;
$L__BB4_815:
	mov.b32 	%r862, %f873;
	shl.b32 	%r1934, %r862, 8;
	or.b32  	%r863, %r1934, -2147483648;
	mov.b64 	%rd1396, 0;
	mov.b32 	%r3561, 0;
	mov.u64 	%rd1394, __cudart_i2opi_f;
	mov.u64 	%rd1395, %rd1;
$L__BB4_816:
	.pragma "nounroll";
	ld.global.nc.u32 	%r1935, [%rd1394];
	mad.wide.u32 	%rd798, %r1935, %r863, %rd1396;
	shr.u64 	%rd1396, %rd798, 32;
	st.local.u32 	[%rd1395], %rd798;
	add.s32 	%r3561, %r3561, 1;
	add.s64 	%rd1395, %rd1395, 4;
	add.s64 	%rd1394, %rd1394, 4;
	setp.ne.s32 	%p427, %r3561, 6;
	@%p427 bra 	$L__BB4_816;
	shr.u32 	%r1936, %r862, 23;
	st.local.u32 	[%rd1+24], %rd1396;
	and.b32  	%r866, %r1936, 31;
	and.b32  	%r1937, %r1936, 224;
	add.s32 	%r1938, %r1937, -128;
	shr.u32 	%r1939, %r1938, 5;
	mul.wide.u32 	%rd799, %r1939, 4;
	sub.s64 	%rd442, %rd1, %rd799;
	ld.local.u32 	%r3562, [%rd442+24];
	ld.local.u32 	%r3563, [%rd442+20];
	setp.eq.s32 	%p428, %r866, 0;
	@%p428 bra 	$L__BB4_819;
	shf.l.wrap.b32 	%r3562, %r3563, %r3562, %r866;
	ld.local.u32 	%r1940, [%rd442+16];
	shf.l.wrap.b32 	%r3563, %r1940, %r3563, %r866;
$L__BB4_819:
	shr.u32 	%r1941, %r3562, 30;
	shf.l.wrap.b32 	%r1942, %r3563, %r3562, 2;
	shl.b32 	%r1943, %r3563, 2;
	shr.u32 	%r1944, %r1942, 31;
	add.s32 	%r1945, %r1944, %r1941;
	neg.s32 	%r1946, %r1945;
	setp.lt.s32 	%p429, %r862, 0;
	selp.b32 	%r3564, %r1946, %r1945, %p429;
	xor.b32  	%r1947, %r1942, %r862;
	shr.s32 	%r1948, %r1942, 31;
	xor.b32  	%r1949, %r1948, %r1942;
	xor.b32  	%r1950, %r1948, %r1943;
	cvt.u64.u32 	%rd800, %r1949;
	shl.b64 	%rd801, %rd800, 32;
	cvt.u64.u32 	%rd802, %r1950;
	or.b64  	%rd803, %rd801, %rd802;
	cvt.rn.f64.s64 	%fd69, %rd803;
	mul.f64 	%fd70, %fd69, 0d3BF921FB54442D19;
	cvt.rn.f32.f64 	%f3092, %fd70;
	neg.f32 	%f3093, %f3092;
	setp.lt.s32 	%p430, %r1947, 0;
	selp.f32 	%f5925, %f3093, %f3092, %p430;
$L__BB4_820:
	setp.ltu.f32 	%p431, %f875, 0f47CE4780;
	add.s32 	%r1952, %r3564, 1;
	mul.rn.f32 	%f3095, %f5925, %f5925;
	and.b32  	%r1953, %r3564, 1;
	setp.eq.b32 	%p432, %r1953, 1;
	selp.f32 	%f3096, %f5925, 0f3F800000, %p432;
	fma.rn.f32 	%f3097, %f3095, %f3096, 0f00000000;
	fma.rn.f32 	%f3098, %f3095, 0f37CBAC00, 0fBAB607ED;
	selp.f32 	%f3099, 0fB94D4153, %f3098, %p432;
	selp.f32 	%f3100, 0f3C0885E4, 0f3D2AAABB, %p432;
	fma.rn.f32 	%f3101, %f3099, %f3095, %f3100;
	selp.f32 	%f3102, 0fBE2AAAA8, 0fBEFFFFFF, %p432;
	fma.rn.f32 	%f3103, %f3101, %f3095, %f3102;
	fma.rn.f32 	%f3104, %f3103, %f3097, %f3096;
	and.b32  	%r1954, %r1952, 2;
	setp.eq.s32 	%p433, %r1954, 0;
	mov.f32 	%f3105, 0f00000000;
	sub.f32 	%f3106, %f3105, %f3104;
	selp.f32 	%f3107, %f3104, %f3106, %p433;
	mov.f32 	%f3108, 0f3F800000;
	sub.f32 	%f3109, %f3108, %f3107;
	setp.gt.f32 	%p434, %f872, 0f3E800000;
	setp.lt.f32 	%p435, %f872, 0f3F400000;
	mov.f32 	%f3110, 0f40800000;
	sub.f32 	%f3111, %f3110, %f3109;
	selp.f32 	%f3112, %f3111, %f3109, %p435;
	selp.f32 	%f3113, %f3112, %f3109, %p434;
	mul.f32 	%f879, %f3113, 0f3F19999A;
	mul.f32 	%f3114, %f879, %f879;
	mov.f32 	%f3115, 0f3F000000;
	mul.rn.f32 	%f3116, %f3115, %f3105;
	mov.f32 	%f3117, 0f3DF6384F;
	mul.rn.f32 	%f3118, %f3117, %f3105;
	fma.rn.f32 	%f3119, %f3116, 0f3FB8AA3B, 0f00000000;
	add.f32 	%f3120, %f3119, 0f00000000;
	mul.f32 	%f3121, %f3118, 0f40400000;
	fma.rn.f32 	%f3122, %f3121, %f3116, %f3120;
	fma.rn.f32 	%f3123, %f3118, 0f00000000, %f3122;
	mov.f32 	%f3124, 0f40C00000;
	add.rn.f32 	%f3125, %f3124, %f3123;
	mov.f32 	%f3126, 0fC0C00000;
	add.rn.f32 	%f3127, %f3125, %f3126;
	neg.f32 	%f3128, %f3127;
	add.rn.f32 	%f3129, %f3123, %f3128;
	mov.f32 	%f3130, 0fBF800000;
	mul.rn.f32 	%f3131, %f3125, %f3130;
	neg.f32 	%f3132, %f3131;
	sub.f32 	%f3133, %f3132, %f3125;
	sub.f32 	%f3134, %f3133, %f3129;
	cvt.rni.f32.f32 	%f3135, %f3131;
	sub.f32 	%f3136, %f3131, %f3135;
	add.f32 	%f3137, %f3136, %f3134;
	fma.rn.f32 	%f3138, %f3137, 0f391FCB8E, 0f3AAF85ED;
	fma.rn.f32 	%f3139, %f3138, %f3137, 0f3C1D9856;
	fma.rn.f32 	%f3140, %f3139, %f3137, 0f3D6357BB;
	fma.rn.f32 	%f3141, %f3140, %f3137, 0f3E75FDEC;
	fma.rn.f32 	%f3142, %f3141, %f3137, 0f3F317218;
	fma.rn.f32 	%f3143, %f3142, %f3137, 0f3F800000;
	cvt.rzi.s32.f32 	%r1955, %f3135;
	setp.gt.f32 	%p436, %f3135, 0f00000000;
	selp.b32 	%r1956, 0, -2097152000, %p436;
	add.s32 	%r1957, %r1956, 2130706432;
	mov.b32 	%f3144, %r1957;
	mul.f32 	%f3145, %f3143, %f3144;
	shl.b32 	%r1958, %r1955, 23;
	sub.s32 	%r1959, %r1958, %r1956;
	mov.b32 	%f3146, %r1959;
	mul.f32 	%f3147, %f3145, %f3146;
	abs.f32 	%f3148, %f3131;
	setp.gt.f32 	%p437, %f3148, 0f43180000;
	setp.lt.f32 	%p438, %f3131, 0f00000000;
	selp.f32 	%f3149, 0f00000000, 0f7F800000, %p438;
	selp.f32 	%f3150, %f3149, %f3147, %p437;
	mul.f32 	%f3151, %f3150, %f3114;
	fma.rn.f32 	%f880, %f855, %f3151, %f840;
	fma.rn.f32 	%f881, %f856, %f3151, %f841;
	fma.rn.f32 	%f882, %f857, %f3151, %f842;
	@%p431 bra 	$L__BB4_828;
	setp.neu.f32 	%p439, %f875, 0f7F800000;
	@%p439 bra 	$L__BB4_823;
	mov.f32 	%f3154, 0f00000000;
	mul.rn.f32 	%f5926, %f873, %f3154;
	mov.b32 	%r3568, 0;
	bra.uni 	$L__BB4_828;
$L__BB4_823:
	mov.b32 	%r875, %f873;
	shl.b32 	%r1961, %r875, 8;
	or.b32  	%r876, %r1961, -2147483648;
	mov.b64 	%rd1399, 0;
	mov.b32 	%r3565, 0;
	mov.u64 	%rd1397, __cudart_i2opi_f;
	mov.u64 	%rd1398, %rd1;
$L__BB4_824:
	.pragma "nounroll";
	ld.global.nc.u32 	%r1962, [%rd1397];
	mad.wide.u32 	%rd806, %r1962, %r876, %rd1399;
	shr.u64 	%rd1399, %rd806, 32;
	st.local.u32 	[%rd1398], %rd806;
	add.s32 	%r3565, %r3565, 1;
	add.s64 	%rd1398, %rd1398, 4;
	add.s64 	%rd1397, %rd1397, 4;
	setp.ne.s32 	%p440, %r3565, 6;
	@%p440 bra 	$L__BB4_824;
	shr.u32 	%r1963, %r875, 23;
	st.local.u32 	[%rd1+24], %rd1399;
	and.b32  	%r879, %r1963, 31;
	and.b32  	%r1964, %r1963, 224;
	add.s32 	%r1965, %r1964, -128;
	shr.u32 	%r1966, %r1965, 5;
	mul.wide.u32 	%rd807, %r1966, 4;
	sub.s64 	%rd449, %rd1, %rd807;
	ld.local.u32 	%r3566, [%rd449+24];
	ld.local.u32 	%r3567, [%rd449+20];
	setp.eq.s32 	%p441, %r879, 0;
	@%p441 bra 	$L__BB4_827;
	shf.l.wrap.b32 	%r3566, %r3567, %r3566, %r879;
	ld.local.u32 	%r1967, [%rd449+16];
	shf.l.wrap.b32 	%r3567, %r1967, %r3567, %r879;
$L__BB4_827:
	shr.u32 	%r1968, %r3566, 30;
	shf.l.wrap.b32 	%r1969, %r3567, %r3566, 2;
	shl.b32 	%r1970, %r3567, 2;
	shr.u32 	%r1971, %r1969, 31;
	add.s32 	%r1972, %r1971, %r1968;
	neg.s32 	%r1973, %r1972;
	setp.lt.s32 	%p442, %r875, 0;
	selp.b32 	%r3568, %r1973, %r1972, %p442;
	xor.b32  	%r1974, %r1969, %r875;
	shr.s32 	%r1975, %r1969, 31;
	xor.b32  	%r1976, %r1975, %r1969;
	xor.b32  	%r1977, %r1975, %r1970;
	cvt.u64.u32 	%rd808, %r1976;
	shl.b64 	%rd809, %rd808, 32;
	cvt.u64.u32 	%rd810, %r1977;
	or.b64  	%rd811, %rd809, %rd810;
	cvt.rn.f64.s64 	%fd71, %rd811;
	mul.f64 	%fd72, %fd71, 0d3BF921FB54442D19;
	cvt.rn.f32.f64 	%f3152, %fd72;
	neg.f32 	%f3153, %f3152;
	setp.lt.s32 	%p443, %r1974, 0;
	selp.f32 	%f5926, %f3153, %f3152, %p443;
$L__BB4_828:
	mul.rn.f32 	%f3155, %f5926, %f5926;
	and.b32  	%r1979, %r3568, 1;
	setp.eq.b32 	%p444, %r1979, 1;
	selp.f32 	%f3156, 0f3F800000, %f5926, %p444;
	fma.rn.f32 	%f3157, %f3155, %f3156, 0f00000000;
	fma.rn.f32 	%f3158, %f3155, 0f37CBAC00, 0fBAB607ED;
	selp.f32 	%f3159, %f3158, 0fB94D4153, %p444;
	selp.f32 	%f3160, 0f3D2AAABB, 0f3C0885E4, %p444;
	fma.rn.f32 	%f3161, %f3159, %f3155, %f3160;
	selp.f32 	%f3162, 0fBEFFFFFF, 0fBE2AAAA8, %p444;
	fma.rn.f32 	%f3163, %f3161, %f3155, %f3162;
	fma.rn.f32 	%f3164, %f3163, %f3157, %f3156;
	and.b32  	%r1980, %r3568, 2;
	setp.eq.s32 	%p445, %r1980, 0;
	mov.f32 	%f3165, 0f00000000;
	sub.f32 	%f3166, %f3165, %f3164;
	selp.f32 	%f3167, %f3164, %f3166, %p445;
	mul.f32 	%f886, %f852, %f3167;
	mul.f32 	%f887, %f853, %f3167;
	mul.f32 	%f888, %f854, %f3167;
	mul.f32 	%f889, %f872, 0f40C90FDA;
	mul.f32 	%f3168, %f889, 0f3F22F983;
	cvt.rni.s32.f32 	%r3572, %f3168;
	cvt.rn.f32.s32 	%f3169, %r3572;
	fma.rn.f32 	%f3170, %f3169, 0fBFC90FDA, %f889;
	fma.rn.f32 	%f3171, %f3169, 0fB3A22168, %f3170;
	fma.rn.f32 	%f5927, %f3169, 0fA7C234C5, %f3171;
	abs.f32 	%f891, %f889;
	setp.ltu.f32 	%p446, %f891, 0f47CE4780;
	@%p446 bra 	$L__BB4_836;
	setp.neu.f32 	%p447, %f891, 0f7F800000;
	@%p447 bra 	$L__BB4_831;
	mov.f32 	%f3174, 0f00000000;
	mul.rn.f32 	%f5927, %f889, %f3174;
	mov.b32 	%r3572, 0;
	bra.uni 	$L__BB4_836;
$L__BB4_831:
	mov.b32 	%r889, %f889;
	shl.b32 	%r1982, %r889, 8;
	or.b32  	%r890, %r1982, -2147483648;
	mov.b64 	%rd1402, 0;
	mov.b32 	%r3569, 0;
	mov.u64 	%rd1400, __cudart_i2opi_f;
	mov.u64 	%rd1401, %rd1;
$L__BB4_832:
	.pragma "nounroll";
	ld.global.nc.u32 	%r1983, [%rd1400];
	mad.wide.u32 	%rd814, %r1983, %r890, %rd1402;
	shr.u64 	%rd1402, %rd814, 32;
	st.local.u32 	[%rd1401], %rd814;
	add.s32 	%r3569, %r3569, 1;
	add.s64 	%rd1401, %rd1401, 4;
	add.s64 	%rd1400, %rd1400, 4;
	setp.ne.s32 	%p448, %r3569, 6;
	@%p448 bra 	$L__BB4_832;
	shr.u32 	%r1984, %r889, 23;
	st.local.u32 	[%rd1+24], %rd1402;
	and.b32  	%r893, %r1984, 31;
	and.b32  	%r1985, %r1984, 224;
	add.s32 	%r1986, %r1985, -128;
	shr.u32 	%r1987, %r1986, 5;
	mul.wide.u32 	%rd815, %r1987, 4;
	sub.s64 	%rd456, %rd1, %rd815;
	ld.local.u32 	%r3570, [%rd456+24];
	ld.local.u32 	%r3571, [%rd456+20];
	setp.eq.s32 	%p449, %r893, 0;
	@%p449 bra 	$L__BB4_835;
	shf.l.wrap.b32 	%r3570, %r3571, %r3570, %r893;
	ld.local.u32 	%r1988, [%rd456+16];
	shf.l.wrap.b32 	%r3571, %r1988, %r3571, %r893;
$L__BB4_835:
	shr.u32 	%r1989, %r3570, 30;
	shf.l.wrap.b32 	%r1990, %r3571, %r3570, 2;
	shl.b32 	%r1991, %r3571, 2;
	shr.u32 	%r1992, %r1990, 31;
	add.s32 	%r1993, %r1992, %r1989;
	neg.s32 	%r1994, %r1993;
	setp.lt.s32 	%p450, %r889, 0;
	selp.b32 	%r3572, %r1994, %r1993, %p450;
	xor.b32  	%r1995, %r1990, %r889;
	shr.s32 	%r1996, %r1990, 31;
	xor.b32  	%r1997, %r1996, %r1990;
	xor.b32  	%r1998, %r1996, %r1991;
	cvt.u64.u32 	%rd816, %r1997;
	shl.b64 	%rd817, %rd816, 32;
	cvt.u64.u32 	%rd818, %r1998;
	or.b64  	%rd819, %rd817, %rd818;
	cvt.rn.f64.s64 	%fd73, %rd819;
	mul.f64 	%fd74, %fd73, 0d3BF921FB54442D19;
	cvt.rn.f32.f64 	%f3172, %fd74;
	neg.f32 	%f3173, %f3172;
	setp.lt.s32 	%p451, %r1995, 0;
	selp.f32 	%f5927, %f3173, %f3172, %p451;
$L__BB4_836:
	mul.f32 	%f3175, %f791, %f791;
	add.f32 	%f3176, %f791, %f791;
	sub.f32 	%f3177, %f3176, %f3175;
	add.s32 	%r2000, %r3572, 1;
	mul.rn.f32 	%f3178, %f5927, %f5927;
	and.b32  	%r2001, %r3572, 1;
	setp.eq.b32 	%p452, %r2001, 1;
	selp.f32 	%f3179, %f5927, 0f3F800000, %p452;
	fma.rn.f32 	%f3180, %f3178, %f3179, 0f00000000;
	fma.rn.f32 	%f3181, %f3178, 0f37CBAC00, 0fBAB607ED;
	selp.f32 	%f3182, 0fB94D4153, %f3181, %p452;
	selp.f32 	%f3183, 0f3C0885E4, 0f3D2AAABB, %p452;
	fma.rn.f32 	%f3184, %f3182, %f3178, %f3183;
	selp.f32 	%f3185, 0fBE2AAAA8, 0fBEFFFFFF, %p452;
	fma.rn.f32 	%f3186, %f3184, %f3178, %f3185;
	fma.rn.f32 	%f3187, %f3186, %f3180, %f3179;
	and.b32  	%r2002, %r2000, 2;
	setp.eq.s32 	%p453, %r2002, 0;
	mov.f32 	%f3188, 0f00000000;
	sub.f32 	%f3189, %f3188, %f3187;
	selp.f32 	%f3190, %f3187, %f3189, %p453;
	add.f32 	%f3191, %f3190, %f3190;
	mov.f32 	%f3192, 0f40000000;
	sub.f32 	%f3193, %f3192, %f3191;
	mov.f32 	%f3194, 0f3F800000;
	sub.f32 	%f3195, %f3194, %f3177;
	mul.f32 	%f3196, %f3195, %f3193;
	fma.rn.f32 	%f3197, %f3177, %f879, %f3196;
	fma.rn.f32 	%f3198, %f880, %f3197, %f886;
	fma.rn.f32 	%f3199, %f881, %f3197, %f887;
	fma.rn.f32 	%f3200, %f882, %f3197, %f888;
	add.f32 	%f895, %f792, %f3198;
	add.f32 	%f896, %f795, %f3199;
	add.f32 	%f897, %f798, %f3200;
	mul.f32 	%f898, %f620, 0f3F000000;
	mul.f32 	%f3201, %f898, 0f3F22F983;
	cvt.rni.s32.f32 	%r3580, %f3201;
	cvt.rn.f32.s32 	%f3202, %r3580;
	fma.rn.f32 	%f3203, %f3202, 0fBFC90FDA, %f898;
	fma.rn.f32 	%f3204, %f3202, 0fB3A22168, %f3203;
	fma.rn.f32 	%f5929, %f3202, 0fA7C234C5, %f3204;
	abs.f32 	%f900, %f898;
	setp.ltu.f32 	%p454, %f900, 0f47CE4780;
	mov.u32 	%r3576, %r3580;
	mov.f32 	%f5928, %f5929;
	@%p454 bra 	$L__BB4_844;
	setp.neu.f32 	%p455, %f900, 0f7F800000;
	@%p455 bra 	$L__BB4_839;
	mov.f32 	%f3207, 0f00000000;
	mul.rn.f32 	%f5928, %f898, %f3207;
	mov.b32 	%r3576, 0;
	bra.uni 	$L__BB4_844;
$L__BB4_839:
	mov.b32 	%r903, %f898;
	shl.b32 	%r2004, %r903, 8;
	or.b32  	%r904, %r2004, -2147483648;
	mov.b64 	%rd1405, 0;
	mov.b32 	%r3573, 0;
	mov.u64 	%rd1403, __cudart_i2opi_f;
	mov.u64 	%rd1404, %rd1;
$L__BB4_840:
	.pragma "nounroll";
	ld.global.nc.u32 	%r2005, [%rd1403];
	mad.wide.u32 	%rd822, %r2005, %r904, %rd1405;
	shr.u64 	%rd1405, %rd822, 32;
	st.local.u32 	[%rd1404], %rd822;
	add.s32 	%r3573, %r3573, 1;
	add.s64 	%rd1404, %rd1404, 4;
	add.s64 	%rd1403, %rd1403, 4;
	setp.ne.s32 	%p456, %r3573, 6;
	@%p456 bra 	$L__BB4_840;
	shr.u32 	%r2006, %r903, 23;
	st.local.u32 	[%rd1+24], %rd1405;
	and.b32  	%r907, %r2006, 31;
	and.b32  	%r2007, %r2006, 224;
	add.s32 	%r2008, %r2007, -128;
	shr.u32 	%r2009, %r2008, 5;
	mul.wide.u32 	%rd823, %r2009, 4;
	sub.s64 	%rd463, %rd1, %rd823;
	ld.local.u32 	%r3574, [%rd463+24];
	ld.local.u32 	%r3575, [%rd463+20];
	setp.eq.s32 	%p457, %r907, 0;
	@%p457 bra 	$L__BB4_843;
	shf.l.wrap.b32 	%r3574, %r3575, %r3574, %r907;
	ld.local.u32 	%r2010, [%rd463+16];
	shf.l.wrap.b32 	%r3575, %r2010, %r3575, %r907;
$L__BB4_843:
	shr.u32 	%r2011, %r3574, 30;
	shf.l.wrap.b32 	%r2012, %r3575, %r3574, 2;
	shl.b32 	%r2013, %r3575, 2;
	shr.u32 	%r2014, %r2012, 31;
	add.s32 	%r2015, %r2014, %r2011;
	neg.s32 	%r2016, %r2015;
	setp.lt.s32 	%p458, %r903, 0;
	selp.b32 	%r3576, %r2016, %r2015, %p458;
	xor.b32  	%r2017, %r2012, %r903;
	shr.s32 	%r2018, %r2012, 31;
	xor.b32  	%r2019, %r2018, %r2012;
	xor.b32  	%r2020, %r2018, %r2013;
	cvt.u64.u32 	%rd824, %r2019;
	shl.b64 	%rd825, %rd824, 32;
	cvt.u64.u32 	%rd826, %r2020;
	or.b64  	%rd827, %rd825, %rd826;
	cvt.rn.f64.s64 	%fd75, %rd827;
	mul.f64 	%fd76, %fd75, 0d3BF921FB54442D19;
	cvt.rn.f32.f64 	%f3205, %fd76;
	neg.f32 	%f3206, %f3205;
	setp.lt.s32 	%p459, %r2017, 0;
	selp.f32 	%f5928, %f3206, %f3205, %p459;
$L__BB4_844:
	setp.ltu.f32 	%p460, %f900, 0f47CE4780;
	add.s32 	%r2022, %r3576, 1;
	mul.rn.f32 	%f3208, %f5928, %f5928;
	and.b32  	%r2023, %r3576, 1;
	setp.eq.b32 	%p461, %r2023, 1;
	selp.f32 	%f3209, %f5928, 0f3F800000, %p461;
	fma.rn.f32 	%f3210, %f3208, %f3209, 0f00000000;
	fma.rn.f32 	%f3211, %f3208, 0f37CBAC00, 0fBAB607ED;
	selp.f32 	%f3212, 0fB94D4153, %f3211, %p461;
	selp.f32 	%f3213, 0f3C0885E4, 0f3D2AAABB, %p461;
	fma.rn.f32 	%f3214, %f3212, %f3208, %f3213;
	selp.f32 	%f3215, 0fBE2AAAA8, 0fBEFFFFFF, %p461;
	fma.rn.f32 	%f3216, %f3214, %f3208, %f3215;
	fma.rn.f32 	%f3217, %f3216, %f3210, %f3209;
	and.b32  	%r2024, %r2022, 2;
	setp.eq.s32 	%p462, %r2024, 0;
	mov.f32 	%f3218, 0f00000000;
	sub.f32 	%f3219, %f3218, %f3217;
	selp.f32 	%f904, %f3217, %f3219, %p462;
	@%p460 bra 	$L__BB4_852;
	setp.neu.f32 	%p463, %f900, 0f7F800000;
	@%p463 bra 	$L__BB4_847;
	mov.f32 	%f3222, 0f00000000;
	mul.rn.f32 	%f5929, %f898, %f3222;
	mov.b32 	%r3580, 0;
	bra.uni 	$L__BB4_852;
$L__BB4_847:
	mov.b32 	%r916, %f898;
	shl.b32 	%r2026, %r916, 8;
	or.b32  	%r917, %r2026, -2147483648;
	mov.b64 	%rd1408, 0;
	mov.b32 	%r3577, 0;
	mov.u64 	%rd1406, __cudart_i2opi_f;
	mov.u64 	%rd1407, %rd1;
$L__BB4_848:
	.pragma "nounroll";
	ld.global.nc.u32 	%r2027, [%rd1406];
	mad.wide.u32 	%rd830, %r2027, %r917, %rd1408;
	shr.u64 	%rd1408, %rd830, 32;
	st.local.u32 	[%rd1407], %rd830;
	add.s32 	%r3577, %r3577, 1;
	add.s64 	%rd1407, %rd1407, 4;
	add.s64 	%rd1406, %rd1406, 4;
	setp.ne.s32 	%p464, %r3577, 6;
	@%p464 bra 	$L__BB4_848;
	shr.u32 	%r2028, %r916, 23;
	st.local.u32 	[%rd1+24], %rd1408;
	and.b32  	%r920, %r2028, 31;
	and.b32  	%r2029, %r2028, 224;
	add.s32 	%r2030, %r2029, -128;
	shr.u32 	%r2031, %r2030, 5;
	mul.wide.u32 	%rd831, %r2031, 4;
	sub.s64 	%rd470, %rd1, %rd831;
	ld.local.u32 	%r3578, [%rd470+24];
	ld.local.u32 	%r3579, [%rd470+20];
	setp.eq.s32 	%p465, %r920, 0;
	@%p465 bra 	$L__BB4_851;
	shf.l.wrap.b32 	%r3578, %r3579, %r3578, %r920;
	ld.local.u32 	%r2032, [%rd470+16];
	shf.l.wrap.b32 	%r3579, %r2032, %r3579, %r920;
$L__BB4_851:
	shr.u32 	%r2033, %r3578, 30;
	shf.l.wrap.b32 	%r2034, %r3579, %r3578, 2;
	shl.b32 	%r2035, %r3579, 2;
	shr.u32 	%r2036, %r2034, 31;
	add.s32 	%r2037, %r2036, %r2033;
	neg.s32 	%r2038, %r2037;
	setp.lt.s32 	%p466, %r916, 0;
	selp.b32 	%r3580, %r2038, %r2037, %p466;
	xor.b32  	%r2039, %r2034, %r916;
	shr.s32 	%r2040, %r2034, 31;
	xor.b32  	%r2041, %r2040, %r2034;
	xor.b32  	%r2042, %r2040, %r2035;
	cvt.u64.u32 	%rd832, %r2041;
	shl.b64 	%rd833, %rd832, 32;
	cvt.u64.u32 	%rd834, %r2042;
	or.b64  	%rd835, %rd833, %rd834;
	cvt.rn.f64.s64 	%fd77, %rd835;
	mul.f64 	%fd78, %fd77, 0d3BF921FB54442D19;
	cvt.rn.f32.f64 	%f3220, %fd78;
	neg.f32 	%f3221, %f3220;
	setp.lt.s32 	%p467, %r2039, 0;
	selp.f32 	%f5929, %f3221, %f3220, %p467;
$L__BB4_852:
	mul.rn.f32 	%f3223, %f5929, %f5929;
	and.b32  	%r2044, %r3580, 1;
	setp.eq.b32 	%p468, %r2044, 1;
	selp.f32 	%f3224, 0f3F800000, %f5929, %p468;
	fma.rn.f32 	%f3225, %f3223, %f3224, 0f00000000;
	fma.rn.f32 	%f3226, %f3223, 0f37CBAC00, 0fBAB607ED;
	selp.f32 	%f3227, %f3226, 0fB94D4153, %p468;
	selp.f32 	%f3228, 0f3D2AAABB, 0f3C0885E4, %p468;
	fma.rn.f32 	%f3229, %f3227, %f3223, %f3228;
	selp.f32 	%f3230, 0fBEFFFFFF, 0fBE2AAAA8, %p468;
	fma.rn.f32 	%f3231, %f3229, %f3223, %f3230;
	fma.rn.f32 	%f3232, %f3231, %f3225, %f3224;
	and.b32  	%r2045, %r3580, 2;
	setp.eq.s32 	%p469, %r2045, 0;
	mov.f32 	%f3233, 0f00000000;
	sub.f32 	%f3234, %f3233, %f3232;
	selp.f32 	%f3235, %f3232, %f3234, %p469;
	mul.f32 	%f3236, %f3235, 0f00000000;
	mul.f32 	%f3237, %f895, %f3236;
	fma.rn.f32 	%f3238, %f904, 0f00000000, %f3237;
	mul.f32 	%f3239, %f896, %f3236;
	add.f32 	%f3240, %f3239, %f3238;
	fma.rn.f32 	%f3241, %f897, %f3235, %f3240;
	mul.f32 	%f3242, %f3236, 0f80000000;
	fma.rn.f32 	%f3243, %f895, %f904, %f3242;
	mul.f32 	%f3244, %f897, %f3236;
	sub.f32 	%f3245, %f3243, %f3244;
	fma.rn.f32 	%f3246, %f896, %f3235, %f3245;
	fma.rn.f32 	%f3247, %f896, %f904, %f3244;
	fma.rn.f32 	%f3248, %f3236, 0f80000000, %f3247;
	mul.f32 	%f3249, %f895, %f3235;
	sub.f32 	%f3250, %f3248, %f3249;
	mul.f32 	%f3251, %f897, %f904;
	sub.f32 	%f3252, %f3251, %f3239;
	fma.rn.f32 	%f3253, %f895, %f3236, %f3252;
	sub.f32 	%f3254, %f3253, %f3236;
	mul.f32 	%f3255, %f3236, %f3241;
	fma.rn.f32 	%f3256, %f904, %f3246, %f3255;
	fma.rn.f32 	%f3257, %f3235, %f3250, %f3256;
	mul.f32 	%f3258, %f3236, %f3254;
	sub.f32 	%f5963, %f3257, %f3258;
	mul.f32 	%f3259, %f3235, %f3246;
	sub.f32 	%f3260, %f3255, %f3259;
	fma.rn.f32 	%f3261, %f904, %f3250, %f3260;
	add.f32 	%f5964, %f3258, %f3261;
	mul.f32 	%f3262, %f3236, %f3246;
	fma.rn.f32 	%f3263, %f3235, %f3241, %f3262;
	mul.f32 	%f3264, %f3236, %f3250;
	sub.f32 	%f3265, %f3263, %f3264;
	fma.rn.f32 	%f5965, %f904, %f3254, %f3265;
	add.f32 	%f3266, %f2, %f4;
	{ // callseq 11, 0
	.param .align 16 .b8 param0[12];
	st.param.v2.f32 	[param0], {%f620, 0f00000000};
	st.param.f32 	[param0+8], 0f00000000;
	.param .align 16 .b8 param1[12];
	st.param.v2.f32 	[param1], {%f3266, 0f3F800000};
	st.param.f32 	[param1+8], 0f00000000;
	.param .b32 param2;
	st.param.f32 	[param2], %f622;
	.param .align 16 .b8 retval0[36];
	call.uni (retval0), 
	_Z7ev_push3jetS_f, 
	(
	param0, 
	param1, 
	param2
	);
	ld.param.v4.f32 	{%f5960, %f3268, %f3269, %f5961}, [retval0];
	ld.param.v4.f32 	{%f3271, %f3272, %f5962, %f3274}, [retval0+16];
	ld.param.f32 	%f3275, [retval0+32];
	} // callseq 11
	add.f32 	%f3282, %f1, %f3;
	{ // callseq 12, 0
	.param .align 16 .b8 param0[12];
	st.param.v2.f32 	[param0], {%f3282, 0f00000000};
	st.param.f32 	[param0+8], 0f00000000;
	.param .align 16 .b8 param1[12];
	st.param.v2.f32 	[param1], {%f621, 0f3F800000};
	st.param.f32 	[param1+8], 0f00000000;
	.param .b32 param2;
	st.param.f32 	[param2], %f622;
	.param .align 16 .b8 retval0[36];
	call.uni (retval0), 
	_Z7ev_push3jetS_f, 
	(
	param0, 
	param1, 
	param2
	);
	ld.param.v4.f32 	{%f5957, %f3284, %f3285, %f5958}, [retval0];
	ld.param.v4.f32 	{%f3287, %f3288, %f5959, %f3290}, [retval0+16];
	ld.param.f32 	%f3291, [retval0+32];
	} // callseq 12
	{ // callseq 13, 0
	.param .align 16 .b8 param0[12];
	st.param.v2.f32 	[param0], {%f3282, 0f00000000};
	st.param.f32 	[param0+8], 0f00000000;
	.param .align 16 .b8 param1[12];
	st.param.v2.f32 	[param1], {%f3266, 0f3F800000};
	st.param.f32 	[param1+8], 0f00000000;
	.param .b32 param2;
	st.param.f32 	[param2], %f622;
	.param .align 16 .b8 retval0[36];
	call.uni (retval0), 
	_Z7ev_push3jetS_f, 
	(
	param0, 
	param1, 
	param2
	);
	ld.param.v4.f32 	{%f5954, %f3299, %f3300, %f5955}, [retval0];
	ld.param.v4.f32 	{%f3302, %f3303, %f5956, %f3305}, [retval0+16];
	ld.param.f32 	%f3306, [retval0+32];
	} // callseq 13
	bra.uni 	$L__BB4_1002;
$L__BB4_853:
	setp.geu.f32 	%p3, %f5, 0f41100000;
	@%p3 bra 	$L__BB4_855;
	fma.rn.f32 	%f1945, %f3, 0f00000000, %f1;
	fma.rn.f32 	%f1946, %f4, 0f00000000, %f2;
	add.f32 	%f1947, %f1138, 0fC0400000;
	div.rn.f32 	%f1948, %f1947, 0f40C00000;
	{ // callseq 7, 0
	.param .align 16 .b8 param0[12];
	st.param.v2.f32 	[param0], {%f1945, 0f00000000};
	st.param.f32 	[param0+8], 0f00000000;
	.param .align 16 .b8 param1[12];
	st.param.v2.f32 	[param1], {%f1946, 0f3F800000};
	st.param.f32 	[param1+8], 0f00000000;
	.param .b32 param2;
	st.param.f32 	[param2], %f1948;
	.param .align 16 .b8 retval0[36];
	call.uni (retval0), 
	_Z8ev_twist3jetS_f, 
	(
	param0, 
	param1, 
	param2
	);
	ld.param.v4.f32 	{%f5963, %f1950, %f1951, %f5964}, [retval0];
	ld.param.v4.f32 	{%f1953, %f1954, %f5965, %f1956}, [retval0+16];
	ld.param.f32 	%f1957, [retval0+32];
	} // callseq 7
	add.f32 	%f1964, %f2, %f4;
	{ // callseq 8, 0
	.param .align 16 .b8 param0[12];
	st.param.v2.f32 	[param0], {%f1945, 0f00000000};
	st.param.f32 	[param0+8], 0f00000000;
	.param .align 16 .b8 param1[12];
	st.param.v2.f32 	[param1], {%f1964, 0f3F800000};
	st.param.f32 	[param1+8], 0f00000000;
	.param .b32 param2;
	st.param.f32 	[param2], %f1948;
	.param .align 16 .b8 retval0[36];
	call.uni (retval0), 
	_Z8ev_twist3jetS_f, 
	(
	param0, 
	param1, 
	param2
	);
	ld.param.v4.f32 	{%f5960, %f1966, %f1967, %f5961}, [retval0];
	ld.param.v4.f32 	{%f1969, %f1970, %f5962, %f1972}, [retval0+16];
	ld.param.f32 	%f1973, [retval0+32];
	} // callseq 8
	add.f32 	%f1980, %f1, %f3;
	{ // callseq 9, 0
	.param .align 16 .b8 param0[12];
	st.param.v2.f32 	[param0], {%f1980, 0f00000000};
	st.param.f32 	[param0+8], 0f00000000;
	.param .align 16 .b8 param1[12];
	st.param.v2.f32 	[param1], {%f1946, 0f3F800000};
	st.param.f32 	[param1+8], 0f00000000;
	.param .b32 param2;
	st.param.f32 	[param2], %f1948;
	.param .align 16 .b8 retval0[36];
	call.uni (retval0), 
	_Z8ev_twist3jetS_f, 
	(
	param0, 
	param1, 
	param2
	);
	ld.param.v4.f32 	{%f5957, %f1982, %f1983, %f5958}, [retval0];
	ld.param.v4.f32 	{%f1985, %f1986, %f5959, %f1988}, [retval0+16];
	ld.param.f32 	%f1989, [retval0+32];
	} // callseq 9
	{ // callseq 10, 0
	.param .align 16 .b8 param0[12];
	st.param.v2.f32 	[param0], {%f1980, 0f00000000};
	st.param.f32 	[param0+8], 0f00000000;
	.param .align 16 .b8 param1[12];
	st.param.v2.f32 	[param1], {%f1964, 0f3F800000};
	st.param.f32 	[param1+8], 0f00000000;
	.param .b32 param2;
	st.param.f32 	[param2], %f1948;
	.param .align 16 .b8 retval0[36];
	call.uni (retval0), 
	_Z8ev_twist3jetS_f, 
	(
	param0, 
	param1, 
	param2
	);
	ld.param.v4.f32 	{%f5954, %f1997, %f1998, %f5955}, [retval0];
	ld.param.v4.f32 	{%f2000, %f2001, %f5956, %f2003}, [retval0+16];
	ld.param.f32 	%f2004, [retval0+32];
	} // callseq 10
	bra.uni 	$L__BB4_1002;
$L__BB4_855:
	setp.geu.f32 	%p4, %f5, 0f41300000;
	@%p4 bra 	$L__BB4_857;
	fma.rn.f32 	%f1879, %f3, 0f00000000, %f1;
	fma.rn.f32 	%f1880, %f4, 0f00000000, %f2;
	add.f32 	%f1881, %f1138, 0fC1100000;
	mul.f32 	%f1882, %f1881, 0f3F000000;
	{ // callseq 3, 0
	.param .align 16 .b8 param0[12];
	st.param.v2.f32 	[param0], {%f1879, 0f00000000};
	st.param.f32 	[param0+8], 0f00000000;
	.param .align 16 .b8 param1[12];
	st.param.v2.f32 	[param1], {%f1880, 0f3F800000};
	st.param.f32 	[param1+8], 0f00000000;
	.param .b32 param2;
	st.param.f32 	[param2], %f1882;
	.param .align 16 .b8 retval0[36];
	call.uni (retval0), 
	_Z9ev_unpush3jetS_f, 
	(
	param0, 
	param1, 
	param2
	);
	ld.param.v4.f32 	{%f5963, %f1884, %f1885, %f5964}, [retval0];
	ld.param.v4.f32 	{%f1887, %f1888, %f5965, %f1890}, [retval0+16];
	ld.param.f32 	%f1891, [retval0+32];
	} // callseq 3
	add.f32 	%f1898, %f2, %f4;
	{ // callseq 4, 0
	.param .align 16 .b8 param0[12];
	st.param.v2.f32 	[param0], {%f1879, 0f00000000};
	st.param.f32 	[param0+8], 0f00000000;
	.param .align 16 .b8 param1[12];
	st.param.v2.f32 	[param1], {%f1898, 0f3F800000};
	st.param.f32 	[param1+8], 0f00000000;
	.param .b32 param2;
	st.param.f32 	[param2], %f1882;
	.param .align 16 .b8 retval0[36];
	call.uni (retval0), 
	_Z9ev_unpush3jetS_f, 
	(
	param0, 
	param1, 
	param2
	);
	ld.param.v4.f32 	{%f5960, %f1900, %f1901, %f5961}, [retval0];
	ld.param.v4.f32 	{%f1903, %f1904, %f5962, %f1906}, [retval0+16];
	ld.param.f32 	%f1907, [retval0+32];
	} // callseq 4
	add.f32 	%f1914, %f1, %f3;
	{ // callseq 5, 0
	.param .align 16 .b8 param0[12];
	st.param.v2.f32 	[param0], {%f1914, 0f00000000};
	st.param.f32 	[param0+8], 0f00000000;
	.param .align 16 .b8 param1[12];
	st.param.v2.f32 	[param1], {%f1880, 0f3F800000};
	st.param.f32 	[param1+8], 0f00000000;
	.param .b32 param2;
	st.param.f32 	[param2], %f1882;
	.param .align 16 .b8 retval0[36];
	call.uni (retval0), 
	_Z9ev_unpush3jetS_f, 
	(
	param0, 
	param1, 
	param2
	);
	ld.param.v4.f32 	{%f5957, %f1916, %f1917, %f5958}, [retval0];
	ld.param.v4.f32 	{%f1919, %f1920, %f5959, %f1922}, [retval0+16];
	ld.param.f32 	%f1923, [retval0+32];
	} // callseq 5
	{ // callseq 6, 0
	.param .align 16 .b8 param0[12];
	st.param.v2.f32 	[param0], {%f1914, 0f00000000};
	st.param.f32 	[param0+8], 0f00000000;
	.param .align 16 .b8 param1[12];
	st.param.v2.f32 	[param1], {%f1898, 0f3F800000};
	st.param.f32 	[param1+8], 0f00000000;
	.param .b32 param2;
	st.param.f32 	[param2], %f1882;
	.param .align 16 .b8 retval0[36];
	call.uni (retval0), 
	_Z9ev_unpush3jetS_f, 
	(
	param0, 
	param1, 
	param2
	);
	ld.param.v4.f32 	{%f5954, %f1931, %f1932, %f5955}, [retval0];
	ld.param.v4.f32 	{%f1934, %f1935, %f5956, %f1937}, [retval0+16];
	ld.param.f32 	%f1938, [retval0+32];
	} // callseq 6
	bra.uni 	$L__BB4_1002;
$L__BB4_857:
	setp.geu.f32 	%p5, %f5, 0f41400000;
	@%p5 bra 	$L__BB4_1002;
	fma.rn.f32 	%f944, %f3, 0f00000000, %f1;
	fma.rn.f32 	%f945, %f4, 0f00000000, %f2;
	add.f32 	%f946, %f1138, 0fC1300000;
	mov.f32 	%f1146, 0f00000000;
	mul.rn.f32 	%f1147, %f1146, %f1146;
	fma.rn.f32 	%f1148, %f1147, 0f00000000, 0f00000000;
	fma.rn.f32 	%f1149, %f1147, 0fB94D4153, 0f3C0885E4;
	fma.rn.f32 	%f1150, %f1149, %f1147, 0fBE2AAAA8;
	fma.rn.f32 	%f947, %f1150, %f1148, 0f00000000;
	add.f32 	%f1151, %f1147, 0f00000000;
	fma.rn.f32 	%f1152, %f1147, 0f37CBAC00, 0fBAB607ED;
	fma.rn.f32 	%f1153, %f1152, %f1147, 0f3D2AAABB;
	fma.rn.f32 	%f1154, %f1153, %f1147, 0fBEFFFFFF;
	fma.rn.f32 	%f948, %f1154, %f1151, 0f3F800000;
	mul.f32 	%f1155, %f945, 0f3F22F983;
	cvt.rni.s32.f32 	%r3604, %f1155;
	cvt.rn.f32.s32 	%f1156, %r3604;
	fma.rn.f32 	%f1157, %f1156, 0fBFC90FDA, %f945;
	fma.rn.f32 	%f1158, %f1156, 0fB3A22168, %f1157;
	fma.rn.f32 	%f5935, %f1156, 0fA7C234C5, %f1158;
	abs.f32 	%f950, %f945;
	setp.ltu.f32 	%p6, %f950, 0f47CE4780;
	mov.u32 	%r3584, %r3604;
	mov.f32 	%f5930, %f5935;
	@%p6 bra 	$L__BB4_866;
	setp.neu.f32 	%p7, %f950, 0f7F800000;
	@%p7 bra 	$L__BB4_861;
	mov.f32 	%f1161, 0f00000000;
	mul.rn.f32 	%f5930, %f945, %f1161;
	mov.b32 	%r3584, 0;
	bra.uni 	$L__BB4_866;
$L__BB4_861:
	mov.b32 	%r930, %f945;
	shl.b32 	%r1125, %r930, 8;
	or.b32  	%r931, %r1125, -2147483648;
	mov.b64 	%rd1411, 0;
	mov.b32 	%r3581, 0;
	mov.u64 	%rd1409, __cudart_i2opi_f;
	mov.u64 	%rd1410, %rd1;
$L__BB4_862:
	.pragma "nounroll";
	ld.global.nc.u32 	%r1126, [%rd1409];
	mad.wide.u32 	%rd566, %r1126, %r931, %rd1411;
	shr.u64 	%rd1411, %rd566, 32;
	st.local.u32 	[%rd1410], %rd566;
	add.s32 	%r3581, %r3581, 1;
	add.s64 	%rd1410, %rd1410, 4;
	add.s64 	%rd1409, %rd1409, 4;
	setp.ne.s32 	%p8, %r3581, 6;
	@%p8 bra 	$L__BB4_862;
	shr.u32 	%r1127, %r930, 23;
	st.local.u32 	[%rd1+24], %rd1411;
	and.b32  	%r934, %r1127, 31;
	and.b32  	%r1128, %r1127, 224;
	add.s32 	%r1129, %r1128, -128;
	shr.u32 	%r1130, %r1129, 5;
	mul.wide.u32 	%rd567, %r1130, 4;
	sub.s64 	%rd477, %rd1, %rd567;
	ld.local.u32 	%r3582, [%rd477+24];
	ld.local.u32 	%r3583, [%rd477+20];
	setp.eq.s32 	%p9, %r934, 0;
	@%p9 bra 	$L__BB4_865;
	shf.l.wrap.b32 	%r3582, %r3583, %r3582, %r934;
	ld.local.u32 	%r1131, [%rd477+16];
	shf.l.wrap.b32 	%r3583, %r1131, %r3583, %r934;
$L__BB4_865:
	shr.u32 	%r1132, %r3582, 30;
	shf.l.wrap.b32 	%r1133, %r3583, %r3582, 2;
	shl.b32 	%r1134, %r3583, 2;
	shr.u32 	%r1135, %r1133, 31;
	add.s32 	%r1136, %r1135, %r1132;
	neg.s32 	%r1137, %r1136;
	setp.lt.s32 	%p10, %r930, 0;
	selp.b32 	%r3584, %r1137, %r1136, %p10;
	xor.b32  	%r1138, %r1133, %r930;
	shr.s32 	%r1139, %r1133, 31;
	xor.b32  	%r1140, %r1139, %r1133;
	xor.b32  	%r1141, %r1139, %r1134;
	cvt.u64.u32 	%rd568, %r1140;
	shl.b64 	%rd569, %rd568, 32;
	cvt.u64.u32 	%rd570, %r1141;
	or.b64  	%rd571, %rd569, %rd570;
	cvt.rn.f64.s64 	%fd10, %rd571;
	mul.f64 	%fd11, %fd10, 0d3BF921FB54442D19;
	cvt.rn.f32.f64 	%f1159, %fd11;
	neg.f32 	%f1160, %f1159;
	setp.lt.s32 	%p11, %r1138, 0;
	selp.f32 	%f5930, %f1160, %f1159, %p11;
$L__BB4_866:
	setp.ltu.f32 	%p12, %f950, 0f47CE4780;
	mul.rn.f32 	%f1162, %f5930, %f5930;
	and.b32  	%r1143, %r3584, 1;
	setp.eq.b32 	%p13, %r1143, 1;
	selp.f32 	%f1163, 0f3F800000, %f5930, %p13;
	fma.rn.f32 	%f1164, %f1162, %f1163, 0f00000000;
	fma.rn.f32 	%f1165, %f1162, 0f37CBAC00, 0fBAB607ED;
	selp.f32 	%f1166, %f1165, 0fB94D4153, %p13;
	selp.f32 	%f1167, 0f3D2AAABB, 0f3C0885E4, %p13;
	fma.rn.f32 	%f1168, %f1166, %f1162, %f1167;
	selp.f32 	%f1169, 0fBEFFFFFF, 0fBE2AAAA8, %p13;
	fma.rn.f32 	%f1170, %f1168, %f1162, %f1169;
	fma.rn.f32 	%f1171, %f1170, %f1164, %f1163;
	and.b32  	%r1144, %r3584, 2;
	setp.eq.s32 	%p14, %r1144, 0;
	mov.f32 	%f1172, 0f00000000;
	sub.f32 	%f1173, %f1172, %f1171;
	selp.f32 	%f954, %f1171, %f1173, %p14;
	mov.u32 	%r3588, %r3604;
	mov.f32 	%f5931, %f5935;
	@%p12 bra 	$L__BB4_874;
	setp.neu.f32 	%p15, %f950, 0f7F800000;
	@%p15 bra 	$L__BB4_869;
	mov.f32 	%f1176, 0f00000000;
	mul.rn.f32 	%f5931, %f945, %f1176;
	mov.b32 	%r3588, 0;
	bra.uni 	$L__BB4_874;
$L__BB4_869:
	mov.b32 	%r943, %f945;
	shl.b32 	%r1146, %r943, 8;
	or.b32  	%r944, %r1146, -2147483648;
	mov.b64 	%rd1414, 0;
	mov.b32 	%r3585, 0;
	mov.u64 	%rd1412, __cudart_i2opi_f;
	mov.u64 	%rd1413, %rd1;
$L__BB4_870:
	.pragma "nounroll";
	ld.global.nc.u32 	%r1147, [%rd1412];
	mad.wide.u32 	%rd574, %r1147, %r944, %rd1414;
	shr.u64 	%rd1414, %rd574, 32;
	st.local.u32 	[%rd1413], %rd574;
	add.s32 	%r3585, %r3585, 1;
	add.s64 	%rd1413, %rd1413, 4;
	add.s64 	%rd1412, %rd1412, 4;
	setp.ne.s32 	%p16, %r3585, 6;
	@%p16 bra 	$L__BB4_870;
	shr.u32 	%r1148, %r943, 23;
	st.local.u32 	[%rd1+24], %rd1414;
	and.b32  	%r947, %r1148, 31;
	and.b32  	%r1149, %r1148, 224;
	add.s32 	%r1150, %r1149, -128;
	shr.u32 	%r1151, %r1150, 5;
	mul.wide.u32 	%rd575, %r1151, 4;
	sub.s64 	%rd484, %rd1, %rd575;
	ld.local.u32 	%r3586, [%rd484+24];
	ld.local.u32 	%r3587, [%rd484+20];
	setp.eq.s32 	%p17, %r947, 0;
	@%p17 bra 	$L__BB4_873;
	shf.l.wrap.b32 	%r3586, %r3587, %r3586, %r947;
	ld.local.u32 	%r1152, [%rd484+16];
	shf.l.wrap.b32 	%r3587, %r1152, %r3587, %r947;
$L__BB4_873:
	shr.u32 	%r1153, %r3586, 30;
	shf.l.wrap.b32 	%r1154, %r3587, %r3586, 2;
	shl.b32 	%r1155, %r3587, 2;
	shr.u32 	%r1156, %r1154, 31;
	add.s32 	%r1157, %r1156, %r1153;
	neg.s32 	%r1158, %r1157;
	setp.lt.s32 	%p18, %r943, 0;
	selp.b32 	%r3588, %r1158, %r1157, %p18;
	xor.b32  	%r1159, %r1154, %r943;
	shr.s32 	%r1160, %r1154, 31;
	xor.b32  	%r1161, %r1160, %r1154;
	xor.b32  	%r1162, %r1160, %r1155;
	cvt.u64.u32 	%rd576, %r1161;
	shl.b64 	%rd577, %rd576, 32;
	cvt.u64.u32 	%rd578, %r1162;
	or.b64  	%rd579, %rd577, %rd578;
	cvt.rn.f64.s64 	%fd12, %rd579;
	mul.f64 	%fd13, %fd12, 0d3BF921FB54442D19;
	cvt.rn.f32.f64 	%f1174, %fd13;
	neg.f32 	%f1175, %f1174;
	setp.lt.s32 	%p19, %r1159, 0;
	selp.f32 	%f5931, %f1175, %f1174, %p19;
$L__BB4_874:
	mul.f32 	%f1177, %f947, 0f00000000;
	mul.f32 	%f1178, %f948, 0f00000000;
	setp.ltu.f32 	%p20, %f950, 0f47CE4780;
	add.s32 	%r1164, %r3588, 1;
	mul.rn.f32 	%f1179, %f5931, %f5931;
	and.b32  	%r1165, %r3588, 1;
	setp.eq.b32 	%p21, %r1165, 1;
	selp.f32 	%f1180, %f5931, 0f3F800000, %p21;
	fma.rn.f32 	%f1181, %f1179, %f1180, 0f00000000;
	fma.rn.f32 	%f1182, %f1179, 0f37CBAC00, 0fBAB607ED;
	selp.f32 	%f1183, 0fB94D4153, %f1182, %p21;
	selp.f32 	%f1184, 0f3C0885E4, 0f3D2AAABB, %p21;
	fma.rn.f32 	%f1185, %f1183, %f1179, %f1184;
	selp.f32 	%f1186, 0fBE2AAAA8, 0fBEFFFFFF, %p21;
	fma.rn.f32 	%f1187, %f1185, %f1179, %f1186;
	fma.rn.f32 	%f1188, %f1187, %f1181, %f1180;
	and.b32  	%r1166, %r1164, 2;
	setp.eq.s32 	%p22, %r1166, 0;
	mov.f32 	%f1189, 0f00000000;
	sub.f32 	%f1190, %f1189, %f1188;
	selp.f32 	%f1191, %f1188, %f1190, %p22;
	mul.f32 	%f1192, %f1191, 0f00000000;
	sub.f32 	%f1193, %f1177, %f1178;
	mul.f32 	%f1194, %f1193, %f954;
	mul.f32 	%f1195, %f947, %f1191;
	sub.f32 	%f958, %f1194, %f1195;
	sub.f32 	%f1196, %f1177, %f948;
	mul.f32 	%f1197, %f1196, %f954;
	mul.f32 	%f1198, %f947, %f1192;
	sub.f32 	%f959, %f1197, %f1198;
	add.f32 	%f960, %f1177, %f1178;
	add.f32 	%f961, %f947, %f1178;
	mov.u32 	%r3592, %r3604;
	mov.f32 	%f5932, %f5935;
	@%p20 bra 	$L__BB4_882;
	setp.neu.f32 	%p23, %f950, 0f7F800000;
	@%p23 bra 	$L__BB4_877;
	mov.f32 	%f1201, 0f00000000;
	mul.rn.f32 	%f5932, %f945, %f1201;
	mov.b32 	%r3592, 0;
	bra.uni 	$L__BB4_882;
$L__BB4_877:
	mov.b32 	%r956, %f945;
	shl.b32 	%r1168, %r956, 8;
	or.b32  	%r957, %r1168, -2147483648;
	mov.b64 	%rd1417, 0;
	mov.b32 	%r3589, 0;
	mov.u64 	%rd1415, __cudart_i2opi_f;
	mov.u64 	%rd1416, %rd1;
$L__BB4_878:
	.pragma "nounroll";
	ld.global.nc.u32 	%r1169, [%rd1415];
	mad.wide.u32 	%rd582, %r1169, %r957, %rd1417;
	shr.u64 	%rd1417, %rd582, 32;
	st.local.u32 	[%rd1416], %rd582;
	add.s32 	%r3589, %r3589, 1;
	add.s64 	%rd1416, %rd1416, 4;
	add.s64 	%rd1415, %rd1415, 4;
	setp.ne.s32 	%p24, %r3589, 6;
	@%p24 bra 	$L__BB4_878;
	shr.u32 	%r1170, %r956, 23;
	st.local.u32 	[%rd1+24], %rd1417;
	and.b32  	%r960, %r1170, 31;
	and.b32  	%r1171, %r1170, 224;
	add.s32 	%r1172, %r1171, -128;
	shr.u32 	%r1173, %r1172, 5;
	mul.wide.u32 	%rd583, %r1173, 4;
	sub.s64 	%rd491, %rd1, %rd583;
	ld.local.u32 	%r3590, [%rd491+24];
	ld.local.u32 	%r3591, [%rd491+20];
	setp.eq.s32 	%p25, %r960, 0;
	@%p25 bra 	$L__BB4_881;
	shf.l.wrap.b32 	%r3590, %r3591, %r3590, %r960;
	ld.local.u32 	%r1174, [%rd491+16];
	shf.l.wrap.b32 	%r3591, %r1174, %r3591, %r960;
$L__BB4_881:
	shr.u32 	%r1175, %r3590, 30;
	shf.l.wrap.b32 	%r1176, %r3591, %r3590, 2;
	shl.b32 	%r1177, %r3591, 2;
	shr.u32 	%r1178, %r1176, 31;
	add.s32 	%r1179, %r1178, %r1175;
	neg.s32 	%r1180, %r1179;
	setp.lt.s32 	%p26, %r956, 0;
	selp.b32 	%r3592, %r1180, %r1179, %p26;
	xor.b32  	%r1181, %r1176, %r956;
	shr.s32 	%r1182, %r1176, 31;
	xor.b32  	%r1183, %r1182, %r1176;
	xor.b32  	%r1184, %r1182, %r1177;
	cvt.u64.u32 	%rd584, %r1183;
	shl.b64 	%rd585, %rd584, 32;
	cvt.u64.u32 	%rd586, %r1184;
	or.b64  	%rd587, %rd585, %rd586;
	cvt.rn.f64.s64 	%fd14, %rd587;
	mul.f64 	%fd15, %fd14, 0d3BF921FB54442D19;
	cvt.rn.f32.f64 	%f1199, %fd15;
	neg.f32 	%f1200, %f1199;
	setp.lt.s32 	%p27, %r1181, 0;
	selp.f32 	%f5932, %f1200, %f1199, %p27;
$L__BB4_882:
	setp.ltu.f32 	%p28, %f950, 0f47CE4780;
	mul.rn.f32 	%f1202, %f5932, %f5932;
	and.b32  	%r1186, %r3592, 1;
	setp.eq.b32 	%p29, %r1186, 1;
	selp.f32 	%f1203, 0f3F800000, %f5932, %p29;
	fma.rn.f32 	%f1204, %f1202, %f1203, 0f00000000;
	fma.rn.f32 	%f1205, %f1202, 0f37CBAC00, 0fBAB607ED;
	selp.f32 	%f1206, %f1205, 0fB94D4153, %p29;
	selp.f32 	%f1207, 0f3D2AAABB, 0f3C0885E4, %p29;
	fma.rn.f32 	%f1208, %f1206, %f1202, %f1207;
	selp.f32 	%f1209, 0fBEFFFFFF, 0fBE2AAAA8, %p29;
	fma.rn.f32 	%f1210, %f1208, %f1202, %f1209;
	fma.rn.f32 	%f1211, %f1210, %f1204, %f1203;
	and.b32  	%r1187, %r3592, 2;
	setp.eq.s32 	%p30, %r1187, 0;
	mov.f32 	%f1212, 0f00000000;
	sub.f32 	%f1213, %f1212, %f1211;
	selp.f32 	%f965, %f1211, %f1213, %p30;
	mov.u32 	%r3596, %r3604;
	mov.f32 	%f5933, %f5935;
	@%p28 bra 	$L__BB4_890;
	setp.neu.f32 	%p31, %f950, 0f7F800000;
	@%p31 bra 	$L__BB4_885;
	mov.f32 	%f1216, 0f00000000;
	mul.rn.f32 	%f5933, %f945, %f1216;
	mov.b32 	%r3596, 0;
	bra.uni 	$L__BB4_890;
$L__BB4_885:
	mov.b32 	%r969, %f945;
	shl.b32 	%r1189, %r969, 8;
	or.b32  	%r970, %r1189, -2147483648;
	mov.b64 	%rd1420, 0;
	mov.b32 	%r3593, 0;
	mov.u64 	%rd1418, __cudart_i2opi_f;
	mov.u64 	%rd1419, %rd1;
$L__BB4_886:
	.pragma "nounroll";
	ld.global.nc.u32 	%r1190, [%rd1418];
	mad.wide.u32 	%rd590, %r1190, %r970, %rd1420;
	shr.u64 	%rd1420, %rd590, 32;
	st.local.u32 	[%rd1419], %rd590;
	add.s32 	%r3593, %r3593, 1;
	add.s64 	%rd1419, %rd1419, 4;
	add.s64 	%rd1418, %rd1418, 4;
	setp.ne.s32 	%p32, %r3593, 6;
	@%p32 bra 	$L__BB4_886;
	shr.u32 	%r1191, %r969, 23;
	st.local.u32 	[%rd1+24], %rd1420;
	and.b32  	%r973, %r1191, 31;
	and.b32  	%r1192, %r1191, 224;
	add.s32 	%r1193, %r1192, -128;
	shr.u32 	%r1194, %r1193, 5;
	mul.wide.u32 	%rd591, %r1194, 4;
	sub.s64 	%rd498, %rd1, %rd591;
	ld.local.u32 	%r3594, [%rd498+24];
	ld.local.u32 	%r3595, [%rd498+20];
	setp.eq.s32 	%p33, %r973, 0;
	@%p33 bra 	$L__BB4_889;
	shf.l.wrap.b32 	%r3594, %r3595, %r3594, %r973;
	ld.local.u32 	%r1195, [%rd498+16];
	shf.l.wrap.b32 	%r3595, %r1195, %r3595, %r973;
$L__BB4_889:
	shr.u32 	%r1196, %r3594, 30;
	shf.l.wrap.b32 	%r1197, %r3595, %r3594, 2;
	shl.b32 	%r1198, %r3595, 2;
	shr.u32 	%r1199, %r1197, 31;
	add.s32 	%r1200, %r1199, %r1196;
	neg.s32 	%r1201, %r1200;
	setp.lt.s32 	%p34, %r969, 0;
	selp.b32 	%r3596, %r1201, %r1200, %p34;
	xor.b32  	%r1202, %r1197, %r969;
	shr.s32 	%r1203, %r1197, 31;
	xor.b32  	%r1204, %r1203, %r1197;
	xor.b32  	%r1205, %r1203, %r1198;
	cvt.u64.u32 	%rd592, %r1204;
	shl.b64 	%rd593, %rd592, 32;
	cvt.u64.u32 	%rd594, %r1205;
	or.b64  	%rd595, %rd593, %rd594;
	cvt.rn.f64.s64 	%fd16, %rd595;
	mul.f64 	%fd17, %fd16, 0d3BF921FB54442D19;
	cvt.rn.f32.f64 	%f1214, %fd17;
	neg.f32 	%f1215, %f1214;
	setp.lt.s32 	%p35, %r1202, 0;
	selp.f32 	%f5933, %f1215, %f1214, %p35;
$L__BB4_890:
	setp.ltu.f32 	%p36, %f950, 0f47CE4780;
	add.s32 	%r1207, %r3596, 1;
	mul.rn.f32 	%f1217, %f5933, %f5933;
	and.b32  	%r1208, %r3596, 1;
	setp.eq.b32 	%p37, %r1208, 1;
	selp.f32 	%f1218, %f5933, 0f3F800000, %p37;
	fma.rn.f32 	%f1219, %f1217, %f1218, 0f00000000;
	fma.rn.f32 	%f1220, %f1217, 0f37CBAC00, 0fBAB607ED;
	selp.f32 	%f1221, 0fB94D4153, %f1220, %p37;
	selp.f32 	%f1222, 0f3C0885E4, 0f3D2AAABB, %p37;
	fma.rn.f32 	%f1223, %f1221, %f1217, %f1222;
	selp.f32 	%f1224, 0fBE2AAAA8, 0fBEFFFFFF, %p37;
	fma.rn.f32 	%f1225, %f1223, %f1217, %f1224;
	fma.rn.f32 	%f1226, %f1225, %f1219, %f1218;
	and.b32  	%r1209, %r1207, 2;
	setp.eq.s32 	%p38, %r1209, 0;
	mov.f32 	%f1227, 0f00000000;
	sub.f32 	%f1228, %f1227, %f1226;
	selp.f32 	%f1229, %f1226, %f1228, %p38;
	mul.f32 	%f1230, %f1229, 0f00000000;
	mul.f32 	%f1231, %f960, %f965;
	mul.f32 	%f1232, %f948, %f1229;
	sub.f32 	%f969, %f1231, %f1232;
	mul.f32 	%f1233, %f961, %f965;
	mul.f32 	%f1234, %f948, %f1230;
	sub.f32 	%f970, %f1233, %f1234;
	mov.u32 	%r3600, %r3604;
	mov.f32 	%f5934, %f5935;
	@%p36 bra 	$L__BB4_898;
	setp.neu.f32 	%p39, %f950, 0f7F800000;
	@%p39 bra 	$L__BB4_893;
	mov.f32 	%f1237, 0f00000000;
	mul.rn.f32 	%f5934, %f945, %f1237;
	mov.b32 	%r3600, 0;
	bra.uni 	$L__BB4_898;
$L__BB4_893:
	mov.b32 	%r982, %f945;
	shl.b32 	%r1211, %r982, 8;
	or.b32  	%r983, %r1211, -2147483648;
	mov.b64 	%rd1423, 0;
	mov.b32 	%r3597, 0;
	mov.u64 	%rd1421, __cudart_i2opi_f;
	mov.u64 	%rd1422, %rd1;
$L__BB4_894:
	.pragma "nounroll";
	ld.global.nc.u32 	%r1212, [%rd1421];
	mad.wide.u32 	%rd598, %r1212, %r983, %rd1423;
	shr.u64 	%rd1423, %rd598, 32;
	st.local.u32 	[%rd1422], %rd598;
	add.s32 	%r3597, %r3597, 1;
	add.s64 	%rd1422, %rd1422, 4;
	add.s64 	%rd1421, %rd1421, 4;
	setp.ne.s32 	%p40, %r3597, 6;
	@%p40 bra 	$L__BB4_894;
	shr.u32 	%r1213, %r982, 23;
	st.local.u32 	[%rd1+24], %rd1423;
	and.b32  	%r986, %r1213, 31;
	and.b32  	%r1214, %r1213, 224;
	add.s32 	%r1215, %r1214, -128;
	shr.u32 	%r1216, %r1215, 5;
	mul.wide.u32 	%rd599, %r1216, 4;
	sub.s64 	%rd505, %rd1, %rd599;
	ld.local.u32 	%r3598, [%rd505+24];
	ld.local.u32 	%r3599, [%rd505+20];
	setp.eq.s32 	%p41, %r986, 0;
	@%p41 bra 	$L__BB4_897;
	shf.l.wrap.b32 	%r3598, %r3599, %r3598, %r986;
	ld.local.u32 	%r1217, [%rd505+16];
	shf.l.wrap.b32 	%r3599, %r1217, %r3599, %r986;
$L__BB4_897:
	shr.u32 	%r1218, %r3598, 30;
	shf.l.wrap.b32 	%r1219, %r3599, %r3598, 2;
	shl.b32 	%r1220, %r3599, 2;
	shr.u32 	%r1221, %r1219, 31;
	add.s32 	%r1222, %r1221, %r1218;
	neg.s32 	%r1223, %r1222;
	setp.lt.s32 	%p42, %r982, 0;
	selp.b32 	%r3600, %r1223, %r1222, %p42;
	xor.b32  	%r1224, %r1219, %r982;
	shr.s32 	%r1225, %r1219, 31;
	xor.b32  	%r1226, %r1225, %r1219;
	xor.b32  	%r1227, %r1225, %r1220;
	cvt.u64.u32 	%rd600, %r1226;
	shl.b64 	%rd601, %rd600, 32;
	cvt.u64.u32 	%rd602, %r1227;
	or.b64  	%rd603, %rd601, %rd602;
	cvt.rn.f64.s64 	%fd18, %rd603;
	mul.f64 	%fd19, %fd18, 0d3BF921FB54442D19;
	cvt.rn.f32.f64 	%f1235, %fd19;
	neg.f32 	%f1236, %f1235;
	setp.lt.s32 	%p43, %r1224, 0;
	selp.f32 	%f5934, %f1236, %f1235, %p43;
$L__BB4_898:
	setp.ltu.f32 	%p44, %f950, 0f47CE4780;
	add.s32 	%r1229, %r3600, 1;
	mul.rn.f32 	%f1238, %f5934, %f5934;
	and.b32  	%r1230, %r3600, 1;
	setp.eq.b32 	%p45, %r1230, 1;
	selp.f32 	%f1239, %f5934, 0f3F800000, %p45;
	fma.rn.f32 	%f1240, %f1238, %f1239, 0f00000000;
	fma.rn.f32 	%f1241, %f1238, 0f37CBAC00, 0fBAB607ED;
	selp.f32 	%f1242, 0fB94D4153, %f1241, %p45;
	selp.f32 	%f1243, 0f3C0885E4, 0f3D2AAABB, %p45;
	fma.rn.f32 	%f1244, %f1242, %f1238, %f1243;
	selp.f32 	%f1245, 0fBE2AAAA8, 0fBEFFFFFF, %p45;
	fma.rn.f32 	%f1246, %f1244, %f1238, %f1245;
	fma.rn.f32 	%f1247, %f1246, %f1240, %f1239;
	and.b32  	%r1231, %r1229, 2;
	setp.eq.s32 	%p46, %r1231, 0;
	mov.f32 	%f1248, 0f00000000;
	sub.f32 	%f1249, %f1248, %f1247;
	selp.f32 	%f974, %f1247, %f1249, %p46;
	@%p44 bra 	$L__BB4_906;
	setp.neu.f32 	%p47, %f950, 0f7F800000;
	@%p47 bra 	$L__BB4_901;
	mov.f32 	%f1252, 0f00000000;
	mul.rn.f32 	%f5935, %f945, %f1252;
	mov.b32 	%r3604, 0;
	bra.uni 	$L__BB4_906;
$L__BB4_901:
	mov.b32 	%r995, %f945;
	shl.b32 	%r1233, %r995, 8;
	or.b32  	%r996, %r1233, -2147483648;
	mov.b64 	%rd1426, 0;
	mov.b32 	%r3601, 0;
	mov.u64 	%rd1424, __cudart_i2opi_f;
	mov.u64 	%rd1425, %rd1;
$L__BB4_902:
	.pragma "nounroll";
	ld.global.nc.u32 	%r1234, [%rd1424];
	mad.wide.u32 	%rd606, %r1234, %r996, %rd1426;
	shr.u64 	%rd1426, %rd606, 32;
	st.local.u32 	[%rd1425], %rd606;
	add.s32 	%r3601, %r3601, 1;
	add.s64 	%rd1425, %rd1425, 4;
	add.s64 	%rd1424, %rd1424, 4;
	setp.ne.s32 	%p48, %r3601, 6;
	@%p48 bra 	$L__BB4_902;
	shr.u32 	%r1235, %r995, 23;
	st.local.u32 	[%rd1+24], %rd1426;
	and.b32  	%r999, %r1235, 31;
	and.b32  	%r1236, %r1235, 224;
	add.s32 	%r1237, %r1236, -128;
	shr.u32 	%r1238, %r1237, 5;
	mul.wide.u32 	%rd607, %r1238, 4;
	sub.s64 	%rd512, %rd1, %rd607;
	ld.local.u32 	%r3602, [%rd512+24];
	ld.local.u32 	%r3603, [%rd512+20];
	setp.eq.s32 	%p49, %r999, 0;
	@%p49 bra 	$L__BB4_905;
	shf.l.wrap.b32 	%r3602, %r3603, %r3602, %r999;
	ld.local.u32 	%r1239, [%rd512+16];
	shf.l.wrap.b32 	%r3603, %r1239, %r3603, %r999;
$L__BB4_905:
	shr.u32 	%r1240, %r3602, 30;
	shf.l.wrap.b32 	%r1241, %r3603, %r3602, 2;
	shl.b32 	%r1242, %r3603, 2;
	shr.u32 	%r1243, %r1241, 31;
	add.s32 	%r1244, %r1243, %r1240;
	neg.s32 	%r1245, %r1244;
	setp.lt.s32 	%p50, %r995, 0;
	selp.b32 	%r3604, %r1245, %r1244, %p50;
	xor.b32  	%r1246, %r1241, %r995;
	shr.s32 	%r1247, %r1241, 31;
	xor.b32  	%r1248, %r1247, %r1241;
	xor.b32  	%r1249, %r1247, %r1242;
	cvt.u64.u32 	%rd608, %r1248;
	shl.b64 	%rd609, %rd608, 32;
	cvt.u64.u32 	%rd610, %r1249;
	or.b64  	%rd611, %rd609, %rd610;
	cvt.rn.f64.s64 	%fd20, %rd611;
	mul.f64 	%fd21, %fd20, 0d3BF921FB54442D19;
	cvt.rn.f32.f64 	%f1250, %fd21;
	neg.f32 	%f1251, %f1250;
	setp.lt.s32 	%p51, %r1246, 0;
	selp.f32 	%f5935, %f1251, %f1250, %p51;
$L__BB4_906:
	mul.rn.f32 	%f1254, %f5935, %f5935;
	and.b32  	%r1251, %r3604, 1;
	setp.eq.b32 	%p52, %r1251, 1;
	selp.f32 	%f1255, 0f3F800000, %f5935, %p52;
	fma.rn.f32 	%f1256, %f1254, %f1255, 0f00000000;
	fma.rn.f32 	%f1257, %f1254, 0f37CBAC00, 0fBAB607ED;
	selp.f32 	%f1258, %f1257, 0fB94D4153, %p52;
	selp.f32 	%f1259, 0f3D2AAABB, 0f3C0885E4, %p52;
	fma.rn.f32 	%f1260, %f1258, %f1254, %f1259;
	selp.f32 	%f1261, 0fBEFFFFFF, 0fBE2AAAA8, %p52;
	fma.rn.f32 	%f1262, %f1260, %f1254, %f1261;
	fma.rn.f32 	%f1263, %f1262, %f1256, %f1255;
	and.b32  	%r1252, %r3604, 2;
	setp.eq.s32 	%p53, %r1252, 0;
	mov.f32 	%f1264, 0f00000000;
	sub.f32 	%f1265, %f1264, %f1263;
	selp.f32 	%f1266, %f1263, %f1265, %p53;
	fma.rn.f32 	%f978, %f974, 0f00000000, %f1266;
	mul.f32 	%f1267, %f1266, 0f00000000;
	fma.rn.f32 	%f979, %f974, 0f00000000, %f1267;
	cvt.f64.f32 	%fd22, %f945;
	setp.gt.f64 	%p54, %fd22, 0d3FF921FB54442D18;
	mov.f32 	%f1268, 0f40490FDB;
	sub.f32 	%f1269, %f1268, %f945;
	selp.f32 	%f980, %f1269, %f945, %p54;
	selp.f32 	%f981, 0fBF800000, 0f3F800000, %p54;
	abs.f32 	%f982, %f980;
	setp.lt.f32 	%p55, %f982, 0f00800000;
	mul.f32 	%f1270, %f982, 0f4B800000;
	selp.f32 	%f1271, %f1270, %f982, %p55;
	selp.f32 	%f1272, 0fC1C00000, 0f00000000, %p55;
	mov.b32 	%r1253, %f1271;
	add.s32 	%r1254, %r1253, -1060439283;
	and.b32  	%r1255, %r1254, -8388608;
	sub.s32 	%r1256, %r1253, %r1255;
	mov.b32 	%f1273, %r1256;
	cvt.rn.f32.s32 	%f1274, %r1255;
	fma.rn.f32 	%f1275, %f1274, 0f34000000, %f1272;
	add.f32 	%f1276, %f1273, 0fBF800000;
	add.f32 	%f1277, %f1273, 0f3F800000;
	rcp.approx.ftz.f32 	%f1278, %f1277;
	add.f32 	%f1279, %f1276, %f1276;
	mul.f32 	%f1280, %f1279, %f1278;
	mul.f32 	%f1281, %f1280, %f1280;
	sub.f32 	%f1282, %f1276, %f1280;
	add.f32 	%f1283, %f1282, %f1282;
	neg.f32 	%f1284, %f1280;
	fma.rn.f32 	%f1285, %f1284, %f1276, %f1283;
	mul.rn.f32 	%f1286, %f1278, %f1285;
	fma.rn.f32 	%f1287, %f1281, 0f3A2C32E4, 0f3B52E7DB;
	fma.rn.f32 	%f1288, %f1287, %f1281, 0f3C93BB73;
	fma.rn.f32 	%f1289, %f1288, %f1281, 0f3DF6384F;
	mul.rn.f32 	%f1290, %f1289, %f1281;
	fma.rn.f32 	%f1291, %f1280, 0f3FB8AA3B, %f1275;
	sub.f32 	%f1292, %f1275, %f1291;
	fma.rn.f32 	%f1293, %f1280, 0f3FB8AA3B, %f1292;
	fma.rn.f32 	%f1294, %f1286, 0f3FB8AA3B, %f1293;
	fma.rn.f32 	%f1295, %f1280, 0f32A55E34, %f1294;
	mul.f32 	%f1296, %f1290, 0f40400000;
	fma.rn.f32 	%f1297, %f1296, %f1286, %f1295;
	fma.rn.f32 	%f1298, %f1290, %f1280, %f1297;
	add.rn.f32 	%f983, %f1291, %f1298;
	neg.f32 	%f1299, %f1291;
	add.rn.f32 	%f1300, %f983, %f1299;
	neg.f32 	%f1301, %f1300;
	add.rn.f32 	%f984, %f1298, %f1301;
	mov.f32 	%f1302, 0f40400000;
	mul.rn.f32 	%f1303, %f983, %f1302;
	neg.f32 	%f1304, %f1303;
	fma.rn.f32 	%f1305, %f983, 0f40400000, %f1304;
	fma.rn.f32 	%f1306, %f984, 0f40400000, %f1305;
	cvt.rni.f32.f32 	%f1307, %f1303;
	sub.f32 	%f1308, %f1303, %f1307;
	add.f32 	%f1309, %f1308, %f1306;
	fma.rn.f32 	%f1310, %f1309, 0f391FCB8E, 0f3AAF85ED;
	fma.rn.f32 	%f1311, %f1310, %f1309, 0f3C1D9856;
	fma.rn.f32 	%f1312, %f1311, %f1309, 0f3D6357BB;
	fma.rn.f32 	%f1313, %f1312, %f1309, 0f3E75FDEC;
	fma.rn.f32 	%f1314, %f1313, %f1309, 0f3F317218;
	fma.rn.f32 	%f1315, %f1314, %f1309, 0f3F800000;
	cvt.rzi.s32.f32 	%r1257, %f1307;
	setp.gt.f32 	%p56, %f1307, 0f00000000;
	selp.b32 	%r1258, 0, -2097152000, %p56;
	add.s32 	%r1259, %r1258, 2130706432;
	mov.b32 	%f1316, %r1259;
	mul.f32 	%f1317, %f1315, %f1316;
	shl.b32 	%r1260, %r1257, 23;
	sub.s32 	%r1261, %r1260, %r1258;
	mov.b32 	%f1318, %r1261;
	mul.f32 	%f1319, %f1317, %f1318;
	abs.f32 	%f1320, %f1303;
	setp.gt.f32 	%p57, %f1320, 0f43180000;
	setp.lt.f32 	%p58, %f1303, 0f00000000;
	selp.f32 	%f1321, 0f00000000, 0f7F800000, %p58;
	selp.f32 	%f985, %f1321, %f1319, %p57;
	setp.eq.f32 	%p59, %f980, 0f3F800000;
	mov.f32 	%f5936, 0f3F800000;
	@%p59 bra 	$L__BB4_913;
	setp.num.f32 	%p60, %f982, %f982;
	@%p60 bra 	$L__BB4_909;
	mov.f32 	%f1322, 0f40400000;
	add.rn.f32 	%f5936, %f980, %f1322;
	bra.uni 	$L__BB4_913;
$L__BB4_909:
	setp.neu.f32 	%p61, %f980, 0f00000000;
	setp.neu.f32 	%p62, %f982, 0f7F800000;
	and.pred  	%p63, %p61, %p62;
	@%p63 bra 	$L__BB4_911;
	add.f32 	%f5936, %f980, %f980;
	bra.uni 	$L__BB4_913;
$L__BB4_911:
	setp.geu.f32 	%p64, %f980, 0f00000000;
	mov.f32 	%f5936, %f985;
	@%p64 bra 	$L__BB4_913;
	neg.f32 	%f5936, %f985;
$L__BB4_913:
	setp.eq.f32 	%p65, %f980, 0f00000000;
	mov.f32 	%f5937, 0f00000000;
	@%p65 bra 	$L__BB4_915;
	mul.f32 	%f1324, %f5936, 0f40400000;
	div.rn.f32 	%f5937, %f1324, %f980;
$L__BB4_915:
	setp.eq.f32 	%p66, %f980, 0f3F800000;
	mul.f32 	%f992, %f981, %f5937;
	mul.f32 	%f993, %f5936, 0f00000000;
	mov.f32 	%f1326, 0f40000000;
	mul.rn.f32 	%f1327, %f983, %f1326;
	neg.f32 	%f1328, %f1327;
	fma.rn.f32 	%f1329, %f983, 0f40000000, %f1328;
	fma.rn.f32 	%f1330, %f984, 0f40000000, %f1329;
	cvt.rni.f32.f32 	%f1331, %f1327;
	sub.f32 	%f1332, %f1327, %f1331;
	add.f32 	%f1333, %f1332, %f1330;
	fma.rn.f32 	%f1334, %f1333, 0f391FCB8E, 0f3AAF85ED;
	fma.rn.f32 	%f1335, %f1334, %f1333, 0f3C1D9856;
	fma.rn.f32 	%f1336, %f1335, %f1333, 0f3D6357BB;
	fma.rn.f32 	%f1337, %f1336, %f1333, 0f3E75FDEC;
	fma.rn.f32 	%f1338, %f1337, %f1333, 0f3F317218;
	fma.rn.f32 	%f1339, %f1338, %f1333, 0f3F800000;
	cvt.rzi.s32.f32 	%r1262, %f1331;
	setp.gt.f32 	%p67, %f1331, 0f00000000;
	selp.b32 	%r1263, 0, -2097152000, %p67;
	add.s32 	%r1264, %r1263, 2130706432;
	mov.b32 	%f1340, %r1264;
	mul.f32 	%f1341, %f1339, %f1340;
	shl.b32 	%r1265, %r1262, 23;
	sub.s32 	%r1266, %r1265, %r1263;
	mov.b32 	%f1342, %r1266;
	mul.f32 	%f1343, %f1341, %f1342;
	abs.f32 	%f1344, %f1327;
	setp.gt.f32 	%p68, %f1344, 0f43180000;
	setp.lt.f32 	%p69, %f1327, 0f00000000;
	selp.f32 	%f1345, 0f00000000, 0f7F800000, %p69;
	selp.f32 	%f994, %f1345, %f1343, %p68;
	mov.f32 	%f5938, 0f3F800000;
	@%p66 bra 	$L__BB4_920;
	setp.num.f32 	%p70, %f982, %f982;
	@%p70 bra 	$L__BB4_918;
	mov.f32 	%f1347, 0f40000000;
	add.rn.f32 	%f5938, %f980, %f1347;
	bra.uni 	$L__BB4_920;
$L__BB4_918:
	setp.neu.f32 	%p71, %f980, 0f00000000;
	setp.neu.f32 	%p72, %f982, 0f7F800000;
	and.pred  	%p73, %p71, %p72;
	mov.f32 	%f5938, %f994;
	@%p73 bra 	$L__BB4_920;
	add.f32 	%f1346, %f980, %f980;
	mov.b32 	%r1267, %f1346;
	and.b32  	%r1268, %r1267, 2147483647;
	mov.b32 	%f5938, %r1268;
$L__BB4_920:
	setp.eq.f32 	%p74, %f980, 0f00000000;
	mov.f32 	%f5939, 0f00000000;
	@%p74 bra 	$L__BB4_922;
	add.f32 	%f1349, %f5938, %f5938;
	div.rn.f32 	%f5939, %f1349, %f980;
$L__BB4_922:
	mov.f32 	%f1351, 0f3F800000;
	sub.f32 	%f1352, %f1351, %f946;
	setp.eq.f32 	%p75, %f980, 0f00000000;
	mul.f32 	%f1353, %f981, %f5939;
	mul.f32 	%f1354, %f5938, 0f3F9BA11C;
	mul.f32 	%f1000, %f5938, 0f00000000;
	fma.rn.f32 	%f1355, %f1353, 0f3F9BA11C, %f1000;
	mul.f32 	%f1356, %f5936, 0f3F041A2F;
	sub.f32 	%f1001, %f1354, %f1356;
	mul.f32 	%f1357, %f992, 0f3F041A2F;
	sub.f32 	%f1358, %f993, %f1357;
	add.f32 	%f1359, %f1358, %f1355;
	mul.f32 	%f1002, %f1352, %f1001;
	mul.f32 	%f1003, %f1001, 0f00000000;
	fma.rn.f32 	%f1004, %f1352, %f1359, %f1003;
	mov.f32 	%f5940, 0f00000000;
	@%p75 bra 	$L__BB4_924;
	mul.f32 	%f1360, %f5936, 0f40400000;
	div.rn.f32 	%f5940, %f1360, %f980;
$L__BB4_924:
	setp.eq.f32 	%p76, %f980, 0f00000000;
	mul.f32 	%f1362, %f981, %f5940;
	fma.rn.f32 	%f1007, %f1362, 0fBF041A2F, %f993;
	mov.f32 	%f5941, 0f00000000;
	@%p76 bra 	$L__BB4_926;
	add.f32 	%f1363, %f5938, %f5938;
	div.rn.f32 	%f5941, %f1363, %f980;
$L__BB4_926:
	mul.f32 	%f1365, %f981, %f5941;
	fma.rn.f32 	%f1366, %f1365, 0f3F9BA11C, %f1000;
	add.f32 	%f1367, %f1007, %f1366;
	mul.f32 	%f1010, %f1001, 0fBE4CCCCD;
	fma.rn.f32 	%f1368, %f1367, 0fBE4CCCCD, %f1003;
	mul.f32 	%f1369, %f1002, %f1368;
	fma.rn.f32 	%f1011, %f1010, %f1004, %f1369;
	mul.f32 	%f1370, %f969, %f969;
	fma.rn.f32 	%f1371, %f958, %f958, %f1370;
	fma.rn.f32 	%f1012, %f978, %f978, %f1371;
	setp.leu.f32 	%p77, %f1012, 0f00000000;
	mov.f32 	%f5942, 0f00000000;
	@%p77 bra 	$L__BB4_932;
	abs.f32 	%f1013, %f1012;
	setp.eq.f32 	%p78, %f1012, 0f3F800000;
	mov.f32 	%f5942, 0f3F800000;
	@%p78 bra 	$L__BB4_932;
	setp.num.f32 	%p79, %f1013, %f1013;
	@%p79 bra 	$L__BB4_930;
	mov.f32 	%f1428, 0fBF000000;
	add.rn.f32 	%f5942, %f1012, %f1428;
	bra.uni 	$L__BB4_932;
$L__BB4_930:
	setp.lt.f32 	%p80, %f1013, 0f00800000;
	mul.f32 	%f1373, %f1013, 0f4B800000;
	selp.f32 	%f1374, %f1373, %f1013, %p80;
	mov.b32 	%r1269, %f1374;
	add.s32 	%r1270, %r1269, -1060439283;
	and.b32  	%r1271, %r1270, -8388608;
	sub.s32 	%r1272, %r1269, %r1271;
	mov.b32 	%f1375, %r1272;
	cvt.rn.f32.s32 	%f1376, %r1271;
	selp.f32 	%f1377, 0fC1C00000, 0f00000000, %p80;
	fma.rn.f32 	%f1378, %f1376, 0f34000000, %f1377;
	add.f32 	%f1379, %f1375, 0fBF800000;
	add.f32 	%f1380, %f1375, 0f3F800000;
	rcp.approx.ftz.f32 	%f1381, %f1380;
	add.f32 	%f1382, %f1379, %f1379;
	mul.f32 	%f1383, %f1382, %f1381;
	mul.f32 	%f1384, %f1383, %f1383;
	neg.f32 	%f1385, %f1383;
	sub.f32 	%f1386, %f1379, %f1383;
	add.f32 	%f1387, %f1386, %f1386;
	fma.rn.f32 	%f1388, %f1385, %f1379, %f1387;
	mul.rn.f32 	%f1389, %f1381, %f1388;
	fma.rn.f32 	%f1390, %f1384, 0f3A2C32E4, 0f3B52E7DB;
	fma.rn.f32 	%f1391, %f1390, %f1384, 0f3C93BB73;
	fma.rn.f32 	%f1392, %f1391, %f1384, 0f3DF6384F;
	mul.rn.f32 	%f1393, %f1392, %f1384;
	fma.rn.f32 	%f1394, %f1383, 0f3FB8AA3B, %f1378;
	mul.f32 	%f1395, %f1393, 0f40400000;
	sub.f32 	%f1396, %f1378, %f1394;
	fma.rn.f32 	%f1397, %f1383, 0f3FB8AA3B, %f1396;
	fma.rn.f32 	%f1398, %f1389, 0f3FB8AA3B, %f1397;
	fma.rn.f32 	%f1399, %f1383, 0f32A55E34, %f1398;
	fma.rn.f32 	%f1400, %f1395, %f1389, %f1399;
	fma.rn.f32 	%f1401, %f1393, %f1383, %f1400;
	add.rn.f32 	%f1402, %f1394, %f1401;
	mov.f32 	%f1403, 0fBF000000;
	mul.rn.f32 	%f1404, %f1402, %f1403;
	cvt.rni.f32.f32 	%f1405, %f1404;
	sub.f32 	%f1406, %f1404, %f1405;
	neg.f32 	%f1407, %f1404;
	fma.rn.f32 	%f1408, %f1402, 0fBF000000, %f1407;
	neg.f32 	%f1409, %f1394;
	add.rn.f32 	%f1410, %f1402, %f1409;
	neg.f32 	%f1411, %f1410;
	add.rn.f32 	%f1412, %f1401, %f1411;
	fma.rn.f32 	%f1413, %f1412, 0fBF000000, %f1408;
	add.f32 	%f1414, %f1406, %f1413;
	setp.gt.f32 	%p81, %f1405, 0f00000000;
	selp.b32 	%r1273, 0, -2097152000, %p81;
	setp.neu.f32 	%p82, %f1013, 0f7F800000;
	setp.lt.f32 	%p83, %f1404, 0f00000000;
	selp.f32 	%f1415, 0f00000000, 0f7F800000, %p83;
	abs.f32 	%f1416, %f1404;
	setp.gt.f32 	%p84, %f1416, 0f43180000;
	cvt.rzi.s32.f32 	%r1274, %f1405;
	shl.b32 	%r1275, %r1274, 23;
	sub.s32 	%r1276, %r1275, %r1273;
	mov.b32 	%f1417, %r1276;
	add.s32 	%r1277, %r1273, 2130706432;
	mov.b32 	%f1418, %r1277;
	fma.rn.f32 	%f1419, %f1414, 0f391FCB8E, 0f3AAF85ED;
	fma.rn.f32 	%f1420, %f1419, %f1414, 0f3C1D9856;
	fma.rn.f32 	%f1421, %f1420, %f1414, 0f3D6357BB;
	fma.rn.f32 	%f1422, %f1421, %f1414, 0f3E75FDEC;
	fma.rn.f32 	%f1423, %f1422, %f1414, 0f3F317218;
	fma.rn.f32 	%f1424, %f1423, %f1414, 0f3F800000;
	mul.f32 	%f1425, %f1424, %f1418;
	mul.f32 	%f1426, %f1425, %f1417;
	selp.f32 	%f5942, %f1415, %f1426, %p84;
	@%p82 bra 	$L__BB4_932;
	add.f32 	%f1427, %f1012, %f1012;
	mov.b32 	%r1278, %f1427;
	and.b32  	%r1279, %r1278, 2147483647;
	xor.b32  	%r1280, %r1279, 2139095040;
	mov.b32 	%f5942, %r1280;
$L__BB4_932:
	mul.f32 	%f1018, %f958, %f5942;
	mul.f32 	%f1019, %f969, %f5942;
	mul.f32 	%f1020, %f978, %f5942;
	mul.f32 	%f1430, %f970, %f970;
	fma.rn.f32 	%f1431, %f959, %f959, %f1430;
	fma.rn.f32 	%f1021, %f979, %f979, %f1431;
	setp.leu.f32 	%p85, %f1021, 0f00000000;
	mov.f32 	%f5943, 0f00000000;
	@%p85 bra 	$L__BB4_938;
	abs.f32 	%f1022, %f1021;
	setp.eq.f32 	%p86, %f1021, 0f3F800000;
	mov.f32 	%f5943, 0f3F800000;
	@%p86 bra 	$L__BB4_938;
	setp.num.f32 	%p87, %f1022, %f1022;
	@%p87 bra 	$L__BB4_936;
	mov.f32 	%f1488, 0fBF000000;
	add.rn.f32 	%f5943, %f1021, %f1488;
	bra.uni 	$L__BB4_938;
$L__BB4_936:
	setp.lt.f32 	%p88, %f1022, 0f00800000;
	mul.f32 	%f1433, %f1022, 0f4B800000;
	selp.f32 	%f1434, %f1433, %f1022, %p88;
	mov.b32 	%r1281, %f1434;
	add.s32 	%r1282, %r1281, -1060439283;
	and.b32  	%r1283, %r1282, -8388608;
	sub.s32 	%r1284, %r1281, %r1283;
	mov.b32 	%f1435, %r1284;
	cvt.rn.f32.s32 	%f1436, %r1283;
	selp.f32 	%f1437, 0fC1C00000, 0f00000000, %p88;
	fma.rn.f32 	%f1438, %f1436, 0f34000000, %f1437;
	add.f32 	%f1439, %f1435, 0fBF800000;
	add.f32 	%f1440, %f1435, 0f3F800000;
	rcp.approx.ftz.f32 	%f1441, %f1440;
	add.f32 	%f1442, %f1439, %f1439;
	mul.f32 	%f1443, %f1442, %f1441;
	mul.f32 	%f1444, %f1443, %f1443;
	neg.f32 	%f1445, %f1443;
	sub.f32 	%f1446, %f1439, %f1443;
	add.f32 	%f1447, %f1446, %f1446;
	fma.rn.f32 	%f1448, %f1445, %f1439, %f1447;
	mul.rn.f32 	%f1449, %f1441, %f1448;
	fma.rn.f32 	%f1450, %f1444, 0f3A2C32E4, 0f3B52E7DB;
	fma.rn.f32 	%f1451, %f1450, %f1444, 0f3C93BB73;
	fma.rn.f32 	%f1452, %f1451, %f1444, 0f3DF6384F;
	mul.rn.f32 	%f1453, %f1452, %f1444;
	fma.rn.f32 	%f1454, %f1443, 0f3FB8AA3B, %f1438;
	mul.f32 	%f1455, %f1453, 0f40400000;
	sub.f32 	%f1456, %f1438, %f1454;
	fma.rn.f32 	%f1457, %f1443, 0f3FB8AA3B, %f1456;
	fma.rn.f32 	%f1458, %f1449, 0f3FB8AA3B, %f1457;
	fma.rn.f32 	%f1459, %f1443, 0f32A55E34, %f1458;
	fma.rn.f32 	%f1460, %f1455, %f1449, %f1459;
	fma.rn.f32 	%f1461, %f1453, %f1443, %f1460;
	add.rn.f32 	%f1462, %f1454, %f1461;
	mov.f32 	%f1463, 0fBF000000;
	mul.rn.f32 	%f1464, %f1462, %f1463;
	cvt.rni.f32.f32 	%f1465, %f1464;
	sub.f32 	%f1466, %f1464, %f1465;
	neg.f32 	%f1467, %f1464;
	fma.rn.f32 	%f1468, %f1462, 0fBF000000, %f1467;
	neg.f32 	%f1469, %f1454;
	add.rn.f32 	%f1470, %f1462, %f1469;
	neg.f32 	%f1471, %f1470;
	add.rn.f32 	%f1472, %f1461, %f1471;
	fma.rn.f32 	%f1473, %f1472, 0fBF000000, %f1468;
	add.f32 	%f1474, %f1466, %f1473;
	setp.gt.f32 	%p89, %f1465, 0f00000000;
	selp.b32 	%r1285, 0, -2097152000, %p89;
	setp.neu.f32 	%p90, %f1022, 0f7F800000;
	setp.lt.f32 	%p91, %f1464, 0f00000000;
	selp.f32 	%f1475, 0f00000000, 0f7F800000, %p91;
	abs.f32 	%f1476, %f1464;
	setp.gt.f32 	%p92, %f1476, 0f43180000;
	cvt.rzi.s32.f32 	%r1286, %f1465;
	shl.b32 	%r1287, %r1286, 23;
	sub.s32 	%r1288, %r1287, %r1285;
	mov.b32 	%f1477, %r1288;
	add.s32 	%r1289, %r1285, 2130706432;
	mov.b32 	%f1478, %r1289;
	fma.rn.f32 	%f1479, %f1474, 0f391FCB8E, 0f3AAF85ED;
	fma.rn.f32 	%f1480, %f1479, %f1474, 0f3C1D9856;
	fma.rn.f32 	%f1481, %f1480, %f1474, 0f3D6357BB;
	fma.rn.f32 	%f1482, %f1481, %f1474, 0f3E75FDEC;
	fma.rn.f32 	%f1483, %f1482, %f1474, 0f3F317218;
	fma.rn.f32 	%f1484, %f1483, %f1474, 0f3F800000;
	mul.f32 	%f1485, %f1484, %f1478;
	mul.f32 	%f1486, %f1485, %f1477;
	selp.f32 	%f5943, %f1475, %f1486, %p92;
	@%p90 bra 	$L__BB4_938;
	add.f32 	%f1487, %f1021, %f1021;
	mov.b32 	%r1290, %f1487;
	and.b32  	%r1291, %r1290, 2147483647;
	xor.b32  	%r1292, %r1291, 2139095040;
	mov.b32 	%f5943, %r1292;
$L__BB4_938:
	mul.f32 	%f1490, %f959, %f5943;
	mul.f32 	%f1491, %f970, %f5943;
	mul.f32 	%f1492, %f979, %f5943;
	mul.f32 	%f1493, %f1019, %f1492;
	mul.f32 	%f1494, %f1020, %f1491;
	sub.f32 	%f1027, %f1493, %f1494;
	mul.f32 	%f1495, %f1020, %f1490;
	mul.f32 	%f1496, %f1018, %f1492;
	sub.f32 	%f1028, %f1495, %f1496;
	mul.f32 	%f1497, %f1018, %f1491;
	mul.f32 	%f1498, %f1019, %f1490;
	sub.f32 	%f1029, %f1497, %f1498;
	mul.f32 	%f1499, %f1028, %f1028;
	fma.rn.f32 	%f1500, %f1027, %f1027, %f1499;
	fma.rn.f32 	%f1030, %f1029, %f1029, %f1500;
	setp.leu.f32 	%p93, %f1030, 0f00000000;
	mov.f32 	%f5944, 0f00000000;
	@%p93 bra 	$L__BB4_944;
	abs.f32 	%f1031, %f1030;
	setp.eq.f32 	%p94, %f1030, 0f3F800000;
	mov.f32 	%f5944, 0f3F800000;
	@%p94 bra 	$L__BB4_944;
	setp.num.f32 	%p95, %f1031, %f1031;
	@%p95 bra 	$L__BB4_942;
	mov.f32 	%f1557, 0fBF000000;
	add.rn.f32 	%f5944, %f1030, %f1557;
	bra.uni 	$L__BB4_944;
$L__BB4_942:
	setp.lt.f32 	%p96, %f1031, 0f00800000;
	mul.f32 	%f1502, %f1031, 0f4B800000;
	selp.f32 	%f1503, %f1502, %f1031, %p96;
	mov.b32 	%r1293, %f1503;
	add.s32 	%r1294, %r1293, -1060439283;
	and.b32  	%r1295, %r1294, -8388608;
	sub.s32 	%r1296, %r1293, %r1295;
	mov.b32 	%f1504, %r1296;
	cvt.rn.f32.s32 	%f1505, %r1295;
	selp.f32 	%f1506, 0fC1C00000, 0f00000000, %p96;
	fma.rn.f32 	%f1507, %f1505, 0f34000000, %f1506;
	add.f32 	%f1508, %f1504, 0fBF800000;
	add.f32 	%f1509, %f1504, 0f3F800000;
	rcp.approx.ftz.f32 	%f1510, %f1509;
	add.f32 	%f1511, %f1508, %f1508;
	mul.f32 	%f1512, %f1511, %f1510;
	mul.f32 	%f1513, %f1512, %f1512;
	neg.f32 	%f1514, %f1512;
	sub.f32 	%f1515, %f1508, %f1512;
	add.f32 	%f1516, %f1515, %f1515;
	fma.rn.f32 	%f1517, %f1514, %f1508, %f1516;
	mul.rn.f32 	%f1518, %f1510, %f1517;
	fma.rn.f32 	%f1519, %f1513, 0f3A2C32E4, 0f3B52E7DB;
	fma.rn.f32 	%f1520, %f1519, %f1513, 0f3C93BB73;
	fma.rn.f32 	%f1521, %f1520, %f1513, 0f3DF6384F;
	mul.rn.f32 	%f1522, %f1521, %f1513;
	fma.rn.f32 	%f1523, %f1512, 0f3FB8AA3B, %f1507;
	mul.f32 	%f1524, %f1522, 0f40400000;
	sub.f32 	%f1525, %f1507, %f1523;
	fma.rn.f32 	%f1526, %f1512, 0f3FB8AA3B, %f1525;
	fma.rn.f32 	%f1527, %f1518, 0f3FB8AA3B, %f1526;
	fma.rn.f32 	%f1528, %f1512, 0f32A55E34, %f1527;
	fma.rn.f32 	%f1529, %f1524, %f1518, %f1528;
	fma.rn.f32 	%f1530, %f1522, %f1512, %f1529;
	add.rn.f32 	%f1531, %f1523, %f1530;
	mov.f32 	%f1532, 0fBF000000;
	mul.rn.f32 	%f1533, %f1531, %f1532;
	cvt.rni.f32.f32 	%f1534, %f1533;
	sub.f32 	%f1535, %f1533, %f1534;
	neg.f32 	%f1536, %f1533;
	fma.rn.f32 	%f1537, %f1531, 0fBF000000, %f1536;
	neg.f32 	%f1538, %f1523;
	add.rn.f32 	%f1539, %f1531, %f1538;
	neg.f32 	%f1540, %f1539;
	add.rn.f32 	%f1541, %f1530, %f1540;
	fma.rn.f32 	%f1542, %f1541, 0fBF000000, %f1537;
	add.f32 	%f1543, %f1535, %f1542;
	setp.gt.f32 	%p97, %f1534, 0f00000000;
	selp.b32 	%r1297, 0, -2097152000, %p97;
	setp.neu.f32 	%p98, %f1031, 0f7F800000;
	setp.lt.f32 	%p99, %f1533, 0f00000000;
	selp.f32 	%f1544, 0f00000000, 0f7F800000, %p99;
	abs.f32 	%f1545, %f1533;
	setp.gt.f32 	%p100, %f1545, 0f43180000;
	cvt.rzi.s32.f32 	%r1298, %f1534;
	shl.b32 	%r1299, %r1298, 23;
	sub.s32 	%r1300, %r1299, %r1297;
	mov.b32 	%f1546, %r1300;
	add.s32 	%r1301, %r1297, 2130706432;
	mov.b32 	%f1547, %r1301;
	fma.rn.f32 	%f1548, %f1543, 0f391FCB8E, 0f3AAF85ED;
	fma.rn.f32 	%f1549, %f1548, %f1543, 0f3C1D9856;
	fma.rn.f32 	%f1550, %f1549, %f1543, 0f3D6357BB;
	fma.rn.f32 	%f1551, %f1550, %f1543, 0f3E75FDEC;
	fma.rn.f32 	%f1552, %f1551, %f1543, 0f3F317218;
	fma.rn.f32 	%f1553, %f1552, %f1543, 0f3F800000;
	mul.f32 	%f1554, %f1553, %f1547;
	mul.f32 	%f1555, %f1554, %f1546;
	selp.f32 	%f5944, %f1544, %f1555, %p100;
	@%p98 bra 	$L__BB4_944;
	add.f32 	%f1556, %f1030, %f1030;
	mov.b32 	%r1302, %f1556;
	and.b32  	%r1303, %r1302, 2147483647;
	xor.b32  	%r1304, %r1303, 2139095040;
	mov.b32 	%f5944, %r1304;
$L__BB4_944:
	mul.f32 	%f1036, %f1010, %f1002;
	mul.f32 	%f1559, %f1027, %f5944;
	mul.f32 	%f1560, %f1028, %f5944;
	mul.f32 	%f1561, %f1029, %f5944;
	mul.f32 	%f1037, %f1036, %f1559;
	mul.f32 	%f1038, %f1036, %f1560;
	mul.f32 	%f1039, %f1036, %f1561;
	mul.f32 	%f1562, %f1020, %f1038;
	mul.f32 	%f1563, %f1019, %f1039;
	sub.f32 	%f1040, %f1562, %f1563;
	mul.f32 	%f1564, %f1018, %f1039;
	mul.f32 	%f1565, %f1020, %f1037;
	sub.f32 	%f1041, %f1564, %f1565;
	mul.f32 	%f1566, %f1019, %f1037;
	mul.f32 	%f1567, %f1018, %f1038;
	sub.f32 	%f1042, %f1566, %f1567;
	mul.f32 	%f1568, %f1041, %f1041;
	fma.rn.f32 	%f1569, %f1040, %f1040, %f1568;
	fma.rn.f32 	%f1043, %f1042, %f1042, %f1569;
	setp.leu.f32 	%p101, %f1043, 0f00000000;
	mov.f32 	%f5945, 0f00000000;
	@%p101 bra 	$L__BB4_950;
	abs.f32 	%f1044, %f1043;
	setp.eq.f32 	%p102, %f1043, 0f3F800000;
	mov.f32 	%f5945, 0f3F800000;
	@%p102 bra 	$L__BB4_950;
	setp.num.f32 	%p103, %f1044, %f1044;
	@%p103 bra 	$L__BB4_948;
	mov.f32 	%f1626, 0fBF000000;
	add.rn.f32 	%f5945, %f1043, %f1626;
	bra.uni 	$L__BB4_950;
$L__BB4_948:
	setp.lt.f32 	%p104, %f1044, 0f00800000;
	mul.f32 	%f1571, %f1044, 0f4B800000;
	selp.f32 	%f1572, %f1571, %f1044, %p104;
	mov.b32 	%r1305, %f1572;
	add.s32 	%r1306, %r1305, -1060439283;
	and.b32  	%r1307, %r1306, -8388608;
	sub.s32 	%r1308, %r1305, %r1307;
	mov.b32 	%f1573, %r1308;
	cvt.rn.f32.s32 	%f1574, %r1307;
	selp.f32 	%f1575, 0fC1C00000, 0f00000000, %p104;
	fma.rn.f32 	%f1576, %f1574, 0f34000000, %f1575;
	add.f32 	%f1577, %f1573, 0fBF800000;
	add.f32 	%f1578, %f1573, 0f3F800000;
	rcp.approx.ftz.f32 	%f1579, %f1578;
	add.f32 	%f1580, %f1577, %f1577;
	mul.f32 	%f1581, %f1580, %f1579;
	mul.f32 	%f1582, %f1581, %f1581;
	neg.f32 	%f1583, %f1581;
	sub.f32 	%f1584, %f1577, %f1581;
	add.f32 	%f1585, %f1584, %f1584;
	fma.rn.f32 	%f1586, %f1583, %f1577, %f1585;
	mul.rn.f32 	%f1587, %f1579, %f1586;
	fma.rn.f32 	%f1588, %f1582, 0f3A2C32E4, 0f3B52E7DB;
	fma.rn.f32 	%f1589, %f1588, %f1582, 0f3C93BB73;
	fma.rn.f32 	%f1590, %f1589, %f1582, 0f3DF6384F;
	mul.rn.f32 	%f1591, %f1590, %f1582;
	fma.rn.f32 	%f1592, %f1581, 0f3FB8AA3B, %f1576;
	mul.f32 	%f1593, %f1591, 0f40400000;
	sub.f32 	%f1594, %f1576, %f1592;
	fma.rn.f32 	%f1595, %f1581, 0f3FB8AA3B, %f1594;
	fma.rn.f32 	%f1596, %f1587, 0f3FB8AA3B, %f1595;
	fma.rn.f32 	%f1597, %f1581, 0f32A55E34, %f1596;
	fma.rn.f32 	%f1598, %f1593, %f1587, %f1597;
	fma.rn.f32 	%f1599, %f1591, %f1581, %f1598;
	add.rn.f32 	%f1600, %f1592, %f1599;
	mov.f32 	%f1601, 0fBF000000;
	mul.rn.f32 	%f1602, %f1600, %f1601;
	cvt.rni.f32.f32 	%f1603, %f1602;
	sub.f32 	%f1604, %f1602, %f1603;
	neg.f32 	%f1605, %f1602;
	fma.rn.f32 	%f1606, %f1600, 0fBF000000, %f1605;
	neg.f32 	%f1607, %f1592;
	add.rn.f32 	%f1608, %f1600, %f1607;
	neg.f32 	%f1609, %f1608;
	add.rn.f32 	%f1610, %f1599, %f1609;
	fma.rn.f32 	%f1611, %f1610, 0fBF000000, %f1606;
	add.f32 	%f1612, %f1604, %f1611;
	setp.gt.f32 	%p105, %f1603, 0f00000000;
	selp.b32 	%r1309, 0, -2097152000, %p105;
	setp.neu.f32 	%p106, %f1044, 0f7F800000;
	setp.lt.f32 	%p107, %f1602, 0f00000000;
	selp.f32 	%f1613, 0f00000000, 0f7F800000, %p107;
	abs.f32 	%f1614, %f1602;
	setp.gt.f32 	%p108, %f1614, 0f43180000;
	cvt.rzi.s32.f32 	%r1310, %f1603;
	shl.b32 	%r1311, %r1310, 23;
	sub.s32 	%r1312, %r1311, %r1309;
	mov.b32 	%f1615, %r1312;
	add.s32 	%r1313, %r1309, 2130706432;
	mov.b32 	%f1616, %r1313;
	fma.rn.f32 	%f1617, %f1612, 0f391FCB8E, 0f3AAF85ED;
	fma.rn.f32 	%f1618, %f1617, %f1612, 0f3C1D9856;
	fma.rn.f32 	%f1619, %f1618, %f1612, 0f3D6357BB;
	fma.rn.f32 	%f1620, %f1619, %f1612, 0f3E75FDEC;
	fma.rn.f32 	%f1621, %f1620, %f1612, 0f3F317218;
	fma.rn.f32 	%f1622, %f1621, %f1612, 0f3F800000;
	mul.f32 	%f1623, %f1622, %f1616;
	mul.f32 	%f1624, %f1623, %f1615;
	selp.f32 	%f5945, %f1613, %f1624, %p108;
	@%p106 bra 	$L__BB4_950;
	add.f32 	%f1625, %f1043, %f1043;
	mov.b32 	%r1314, %f1625;
	and.b32  	%r1315, %r1314, 2147483647;
	xor.b32  	%r1316, %r1315, 2139095040;
	mov.b32 	%f5945, %r1316;
$L__BB4_950:
	mul.f32 	%f1627, %f1036, 0f3F8CCCCD;
	mul.f32 	%f1628, %f1040, %f5945;
	mul.f32 	%f1629, %f1041, %f5945;
	mul.f32 	%f1630, %f1042, %f5945;
	mul.f32 	%f1049, %f1627, %f1628;
	mul.f32 	%f1050, %f1627, %f1629;
	mul.f32 	%f1051, %f1627, %f1630;
	mul.f32 	%f1052, %f1011, %f1018;
	mul.f32 	%f1053, %f1011, %f1019;
	mul.f32 	%f1054, %f1011, %f1020;
	mul.f32 	%f1055, %f944, 0f3FA2F984;
	abs.f32 	%f5948, %f1055;
	setp.lt.f32 	%p109, %f5948, 0f3F800000;
	@%p109 bra 	$L__BB4_961;
	setp.gtu.f32 	%p110, %f5948, 0f4B000000;
	@%p110 bra 	$L__BB4_958;
	mov.f32 	%f1631, 0f3F800000;
	div.approx.f32 	%f1632, %f5948, %f1631;
	cvt.rzi.f32.f32 	%f5946, %f1632;
	sub.f32 	%f1058, %f5948, %f5946;
	mov.b32 	%r1008, %f1058;
	setp.lt.u32 	%p111, %r1008, 1065353216;
	@%p111 bra 	$L__BB4_957;
	setp.lt.u32 	%p112, %r1008, -2147483647;
	@%p112 bra 	$L__BB4_955;
	add.f32 	%f1636, %f5946, 0fBF800000;
	setp.lt.f32 	%p115, %f1058, 0fBF800000;
	add.f32 	%f1637, %f1636, 0fBF800000;
	selp.f32 	%f5946, %f1637, %f1636, %p115;
	bra.uni 	$L__BB4_957;
$L__BB4_955:
	add.f32 	%f5946, %f5946, 0f3F800000;
	setp.ltu.f32 	%p113, %f1058, 0f40000000;
	@%p113 bra 	$L__BB4_957;
	add.f32 	%f1633, %f5946, 0f3F800000;
	add.f32 	%f1634, %f1058, 0fC0400000;
	setp.ge.f32 	%p114, %f1634, 0f00000000;
	add.f32 	%f1635, %f1633, 0f3F800000;
	selp.f32 	%f5946, %f1635, %f1633, %p114;
$L__BB4_957:
	sub.f32 	%f5948, %f5948, %f5946;
	bra.uni 	$L__BB4_961;
$L__BB4_958:
	mov.b32 	%r1009, %f5948;
	and.b32  	%r1317, %r1009, 8388607;
	or.b32  	%r3605, %r1317, 1065353216;
	mov.b32 	%f5947, %r3605;
	and.b32  	%r1318, %r1009, -8388608;
	add.s32 	%r3606, %r1318, -1065353216;
	setp.eq.s32 	%p116, %r3606, 0;
	@%p116 bra 	$L__BB4_960;
$L__BB4_959:
	min.u32 	%r1319, %r3606, 192937984;
	add.s32 	%r1320, %r3605, %r1319;
	mov.b32 	%f1638, %r1320;
	sub.f32 	%f1639, %f1638, %f1638;
	add.f32 	%f1640, %f1639, %f1638;
	sub.f32 	%f1641, %f1638, %f1640;
	mov.f32 	%f1642, 0f3F800000;
	fma.rz.f32 	%f1643, %f1641, %f1642, %f1640;
	cvt.rzi.f32.f32 	%f1644, %f1643;
	sub.f32 	%f5947, %f1638, %f1644;
	sub.s32 	%r3606, %r3606, %r1319;
	mov.b32 	%r3605, %f5947;
	setp.ne.s32 	%p117, %r3606, 0;
	setp.ne.s32 	%p118, %r3605, 0;
	and.pred  	%p119, %p117, %p118;
	@%p119 bra 	$L__BB4_959;
$L__BB4_960:
	setp.gt.u32 	%p120, %r1009, 2139095039;
	selp.f32 	%f1646, 0f7FFFFFFF, 0f4B000000, %p120;
	mul.f32 	%f1647, %f5947, 0f34000000;
	mul.f32 	%f5948, %f1646, %f1647;
$L__BB4_961:
	abs.f32 	%f1648, %f5948;
	setp.nan.f32 	%p121, %f1648, %f1648;
	copysign.f32 	%f1649, %f1055, %f5948;
	selp.f32 	%f1650, %f5948, %f1649, %p121;
	setp.lt.f32 	%p122, %f1650, 0f00000000;
	add.f32 	%f1651, %f1650, 0f3F800000;
	selp.f32 	%f1069, %f1651, %f1650, %p122;
	mul.f32 	%f1070, %f1069, 0f41490FDA;
	mul.f32 	%f1652, %f1070, 0f3F22F983;
	cvt.rni.s32.f32 	%r3614, %f1652;
	cvt.rn.f32.s32 	%f1653, %r3614;
	fma.rn.f32 	%f1654, %f1653, 0fBFC90FDA, %f1070;
	fma.rn.f32 	%f1655, %f1653, 0fB3A22168, %f1654;
	fma.rn.f32 	%f5950, %f1653, 0fA7C234C5, %f1655;
	abs.f32 	%f1072, %f1070;
	setp.ltu.f32 	%p123, %f1072, 0f47CE4780;
	mov.u32 	%r3610, %r3614;
	mov.f32 	%f5949, %f5950;
	@%p123 bra 	$L__BB4_969;
	setp.neu.f32 	%p124, %f1072, 0f7F800000;
	@%p124 bra 	$L__BB4_964;
	mov.f32 	%f1658, 0f00000000;
	mul.rn.f32 	%f5949, %f1070, %f1658;
	mov.b32 	%r3610, 0;
	bra.uni 	$L__BB4_969;
$L__BB4_964:
	mov.b32 	%r1017, %f1070;
	shl.b32 	%r1322, %r1017, 8;
	or.b32  	%r1018, %r1322, -2147483648;
	mov.b64 	%rd1429, 0;
	mov.b32 	%r3607, 0;
	mov.u64 	%rd1427, __cudart_i2opi_f;
	mov.u64 	%rd1428, %rd1;
$L__BB4_965:
	.pragma "nounroll";
	ld.global.nc.u32 	%r1323, [%rd1427];
	mad.wide.u32 	%rd614, %r1323, %r1018, %rd1429;
	shr.u64 	%rd1429, %rd614, 32;
	st.local.u32 	[%rd1428], %rd614;
	add.s32 	%r3607, %r3607, 1;
	add.s64 	%rd1428, %rd1428, 4;
	add.s64 	%rd1427, %rd1427, 4;
	setp.ne.s32 	%p125, %r3607, 6;
	@%p125 bra 	$L__BB4_965;
	shr.u32 	%r1324, %r1017, 23;
	st.local.u32 	[%rd1+24], %rd1429;
	and.b32  	%r1021, %r1324, 31;
	and.b32  	%r1325, %r1324, 224;
	add.s32 	%r1326, %r1325, -128;
	shr.u32 	%r1327, %r1326, 5;
	mul.wide.u32 	%rd615, %r1327, 4;
	sub.s64 	%rd519, %rd1, %rd615;
	ld.local.u32 	%r3608, [%rd519+24];
	ld.local.u32 	%r3609, [%rd519+20];
	setp.eq.s32 	%p126, %r1021, 0;
	@%p126 bra 	$L__BB4_968;
	shf.l.wrap.b32 	%r3608, %r3609, %r3608, %r1021;
	ld.local.u32 	%r1328, [%rd519+16];
	shf.l.wrap.b32 	%r3609, %r1328, %r3609, %r1021;
$L__BB4_968:
	shr.u32 	%r1329, %r3608, 30;
	shf.l.wrap.b32 	%r1330, %r3609, %r3608, 2;
	shl.b32 	%r1331, %r3609, 2;
	shr.u32 	%r1332, %r1330, 31;
	add.s32 	%r1333, %r1332, %r1329;
	neg.s32 	%r1334, %r1333;
	setp.lt.s32 	%p127, %r1017, 0;
	selp.b32 	%r3610, %r1334, %r1333, %p127;
	xor.b32  	%r1335, %r1330, %r1017;
	shr.s32 	%r1336, %r1330, 31;
	xor.b32  	%r1337, %r1336, %r1330;
	xor.b32  	%r1338, %r1336, %r1331;
	cvt.u64.u32 	%rd616, %r1337;
	shl.b64 	%rd617, %rd616, 32;
	cvt.u64.u32 	%rd618, %r1338;
	or.b64  	%rd619, %rd617, %rd618;
	cvt.rn.f64.s64 	%fd23, %rd619;
	mul.f64 	%fd24, %fd23, 0d3BF921FB54442D19;
	cvt.rn.f32.f64 	%f1656, %fd24;
	neg.f32 	%f1657, %f1656;
	setp.lt.s32 	%p128, %r1335, 0;
	selp.f32 	%f5949, %f1657, %f1656, %p128;
$L__BB4_969:
	setp.ltu.f32 	%p129, %f1072, 0f47CE4780;
	add.s32 	%r1340, %r3610, 1;
	mul.rn.f32 	%f1659, %f5949, %f5949;
	and.b32  	%r1341, %r3610, 1;
	setp.eq.b32 	%p130, %r1341, 1;
	selp.f32 	%f1660, %f5949, 0f3F800000, %p130;
	fma.rn.f32 	%f1661, %f1659, %f1660, 0f00000000;
	fma.rn.f32 	%f1662, %f1659, 0f37CBAC00, 0fBAB607ED;
	selp.f32 	%f1663, 0fB94D4153, %f1662, %p130;
	selp.f32 	%f1664, 0f3C0885E4, 0f3D2AAABB, %p130;
	fma.rn.f32 	%f1665, %f1663, %f1659, %f1664;
	selp.f32 	%f1666, 0fBE2AAAA8, 0fBEFFFFFF, %p130;
	fma.rn.f32 	%f1667, %f1665, %f1659, %f1666;
	fma.rn.f32 	%f1668, %f1667, %f1661, %f1660;
	and.b32  	%r1342, %r1340, 2;
	setp.eq.s32 	%p131, %r1342, 0;
	mov.f32 	%f1669, 0f00000000;
	sub.f32 	%f1670, %f1669, %f1668;
	selp.f32 	%f1671, %f1668, %f1670, %p131;
	mov.f32 	%f1672, 0f3F800000;
	sub.f32 	%f1673, %f1672, %f1671;
	setp.gt.f32 	%p132, %f1069, 0f3E800000;
	setp.lt.f32 	%p133, %f1069, 0f3F400000;
	mov.f32 	%f1674, 0f40800000;
	sub.f32 	%f1675, %f1674, %f1673;
	selp.f32 	%f1676, %f1675, %f1673, %p133;
	selp.f32 	%f1677, %f1676, %f1673, %p132;
	mul.f32 	%f1076, %f1677, 0f3F19999A;
	mul.f32 	%f1678, %f1076, %f1076;
	mov.f32 	%f1679, 0f3F000000;
	mul.rn.f32 	%f1680, %f1679, %f1669;
	mov.f32 	%f1681, 0f3DF6384F;
	mul.rn.f32 	%f1682, %f1681, %f1669;
	fma.rn.f32 	%f1683, %f1680, 0f3FB8AA3B, 0f00000000;
	add.f32 	%f1684, %f1683, 0f00000000;
	mul.f32 	%f1685, %f1682, 0f40400000;
	fma.rn.f32 	%f1686, %f1685, %f1680, %f1684;
	fma.rn.f32 	%f1687, %f1682, 0f00000000, %f1686;
	mov.f32 	%f1688, 0f40C00000;
	add.rn.f32 	%f1689, %f1688, %f1687;
	mov.f32 	%f1690, 0fC0C00000;
	add.rn.f32 	%f1691, %f1689, %f1690;
	neg.f32 	%f1692, %f1691;
	add.rn.f32 	%f1693, %f1687, %f1692;
	mov.f32 	%f1694, 0fBF800000;
	mul.rn.f32 	%f1695, %f1689, %f1694;
	neg.f32 	%f1696, %f1695;
	sub.f32 	%f1697, %f1696, %f1689;
	sub.f32 	%f1698, %f1697, %f1693;
	cvt.rni.f32.f32 	%f1699, %f1695;
	sub.f32 	%f1700, %f1695, %f1699;
	add.f32 	%f1701, %f1700, %f1698;
	fma.rn.f32 	%f1702, %f1701, 0f391FCB8E, 0f3AAF85ED;
	fma.rn.f32 	%f1703, %f1702, %f1701, 0f3C1D9856;
	fma.rn.f32 	%f1704, %f1703, %f1701, 0f3D6357BB;
	fma.rn.f32 	%f1705, %f1704, %f1701, 0f3E75FDEC;
	fma.rn.f32 	%f1706, %f1705, %f1701, 0f3F317218;
	fma.rn.f32 	%f1707, %f1706, %f1701, 0f3F800000;
	cvt.rzi.s32.f32 	%r1343, %f1699;
	setp.gt.f32 	%p134, %f1699, 0f00000000;
	selp.b32 	%r1344, 0, -2097152000, %p134;
	add.s32 	%r1345, %r1344, 2130706432;
	mov.b32 	%f1708, %r1345;
	mul.f32 	%f1709, %f1707, %f1708;
	shl.b32 	%r1346, %r1343, 23;
	sub.s32 	%r1347, %r1346, %r1344;
	mov.b32 	%f1710, %r1347;
	mul.f32 	%f1711, %f1709, %f1710;
	abs.f32 	%f1712, %f1695;
	setp.gt.f32 	%p135, %f1712, 0f43180000;
	setp.lt.f32 	%p136, %f1695, 0f00000000;
	selp.f32 	%f1713, 0f00000000, 0f7F800000, %p136;
	selp.f32 	%f1714, %f1713, %f1711, %p135;
	mul.f32 	%f1715, %f1714, %f1678;
	fma.rn.f32 	%f1077, %f1052, %f1715, %f1037;
	fma.rn.f32 	%f1078, %f1053, %f1715, %f1038;
	fma.rn.f32 	%f1079, %f1054, %f1715, %f1039;
	@%p129 bra 	$L__BB4_977;
	setp.neu.f32 	%p137, %f1072, 0f7F800000;
	@%p137 bra 	$L__BB4_972;
	mov.f32 	%f1718, 0f00000000;
	mul.rn.f32 	%f5950, %f1070, %f1718;
	mov.b32 	%r3614, 0;
	bra.uni 	$L__BB4_977;
$L__BB4_972:
	mov.b32 	%r1030, %f1070;
	shl.b32 	%r1349, %r1030, 8;
	or.b32  	%r1031, %r1349, -2147483648;
	mov.b64 	%rd1432, 0;
	mov.b32 	%r3611, 0;
	mov.u64 	%rd1430, __cudart_i2opi_f;
	mov.u64 	%rd1431, %rd1;
$L__BB4_973:
	.pragma "nounroll";
	ld.global.nc.u32 	%r1350, [%rd1430];
	mad.wide.u32 	%rd622, %r1350, %r1031, %rd1432;
	shr.u64 	%rd1432, %rd622, 32;
	st.local.u32 	[%rd1431], %rd622;
	add.s32 	%r3611, %r3611, 1;
	add.s64 	%rd1431, %rd1431, 4;
	add.s64 	%rd1430, %rd1430, 4;
	setp.ne.s32 	%p138, %r3611, 6;
	@%p138 bra 	$L__BB4_973;
	shr.u32 	%r1351, %r1030, 23;
	st.local.u32 	[%rd1+24], %rd1432;
	and.b32  	%r1034, %r1351, 31;
	and.b32  	%r1352, %r1351, 224;
	add.s32 	%r1353, %r1352, -128;
	shr.u32 	%r1354, %r1353, 5;
	mul.wide.u32 	%rd623, %r1354, 4;
	sub.s64 	%rd526, %rd1, %rd623;
	ld.local.u32 	%r3612, [%rd526+24];
	ld.local.u32 	%r3613, [%rd526+20];
	setp.eq.s32 	%p139, %r1034, 0;
	@%p139 bra 	$L__BB4_976;
	shf.l.wrap.b32 	%r3612, %r3613, %r3612, %r1034;
	ld.local.u32 	%r1355, [%rd526+16];
	shf.l.wrap.b32 	%r3613, %r1355, %r3613, %r1034;
$L__BB4_976:
	shr.u32 	%r1356, %r3612, 30;
	shf.l.wrap.b32 	%r1357, %r3613, %r3612, 2;
	shl.b32 	%r1358, %r3613, 2;
	shr.u32 	%r1359, %r1357, 31;
	add.s32 	%r1360, %r1359, %r1356;
	neg.s32 	%r1361, %r1360;
	setp.lt.s32 	%p140, %r1030, 0;
	selp.b32 	%r3614, %r1361, %r1360, %p140;
	xor.b32  	%r1362, %r1357, %r1030;
	shr.s32 	%r1363, %r1357, 31;
	xor.b32  	%r1364, %r1363, %r1357;
	xor.b32  	%r1365, %r1363, %r1358;
	cvt.u64.u32 	%rd624, %r1364;
	shl.b64 	%rd625, %rd624, 32;
	cvt.u64.u32 	%rd626, %r1365;
	or.b64  	%rd627, %rd625, %rd626;
	cvt.rn.f64.s64 	%fd25, %rd627;
	mul.f64 	%fd26, %fd25, 0d3BF921FB54442D19;
	cvt.rn.f32.f64 	%f1716, %fd26;
	neg.f32 	%f1717, %f1716;
	setp.lt.s32 	%p141, %r1362, 0;
	selp.f32 	%f5950, %f1717, %f1716, %p141;
$L__BB4_977:
	mul.rn.f32 	%f1719, %f5950, %f5950;
	and.b32  	%r1367, %r3614, 1;
	setp.eq.b32 	%p142, %r1367, 1;
	selp.f32 	%f1720, 0f3F800000, %f5950, %p142;
	fma.rn.f32 	%f1721, %f1719, %f1720, 0f00000000;
	fma.rn.f32 	%f1722, %f1719, 0f37CBAC00, 0fBAB607ED;
	selp.f32 	%f1723, %f1722, 0fB94D4153, %p142;
	selp.f32 	%f1724, 0f3D2AAABB, 0f3C0885E4, %p142;
	fma.rn.f32 	%f1725, %f1723, %f1719, %f1724;
	selp.f32 	%f1726, 0fBEFFFFFF, 0fBE2AAAA8, %p142;
	fma.rn.f32 	%f1727, %f1725, %f1719, %f1726;
	fma.rn.f32 	%f1728, %f1727, %f1721, %f1720;
	and.b32  	%r1368, %r3614, 2;
	setp.eq.s32 	%p143, %r1368, 0;
	mov.f32 	%f1729, 0f00000000;
	sub.f32 	%f1730, %f1729, %f1728;
	selp.f32 	%f1731, %f1728, %f1730, %p143;
	mul.f32 	%f1083, %f1049, %f1731;
	mul.f32 	%f1084, %f1050, %f1731;
	mul.f32 	%f1085, %f1051, %f1731;
	mul.f32 	%f1086, %f1069, 0f40C90FDA;
	mul.f32 	%f1732, %f1086, 0f3F22F983;
	cvt.rni.s32.f32 	%r3618, %f1732;
	cvt.rn.f32.s32 	%f1733, %r3618;
	fma.rn.f32 	%f1734, %f1733, 0fBFC90FDA, %f1086;
	fma.rn.f32 	%f1735, %f1733, 0fB3A22168, %f1734;
	fma.rn.f32 	%f5951, %f1733, 0fA7C234C5, %f1735;
	abs.f32 	%f1088, %f1086;
	setp.ltu.f32 	%p144, %f1088, 0f47CE4780;
	@%p144 bra 	$L__BB4_985;
	setp.neu.f32 	%p145, %f1088, 0f7F800000;
	@%p145 bra 	$L__BB4_980;
	mov.f32 	%f1738, 0f00000000;
	mul.rn.f32 	%f5951, %f1086, %f1738;
	mov.b32 	%r3618, 0;
	bra.uni 	$L__BB4_985;
$L__BB4_980:
	mov.b32 	%r1044, %f1086;
	shl.b32 	%r1370, %r1044, 8;
	or.b32  	%r1045, %r1370, -2147483648;
	mov.b64 	%rd1435, 0;
	mov.b32 	%r3615, 0;
	mov.u64 	%rd1433, __cudart_i2opi_f;
	mov.u64 	%rd1434, %rd1;
$L__BB4_981:
	.pragma "nounroll";
	ld.global.nc.u32 	%r1371, [%rd1433];
	mad.wide.u32 	%rd630, %r1371, %r1045, %rd1435;
	shr.u64 	%rd1435, %rd630, 32;
	st.local.u32 	[%rd1434], %rd630;
	add.s32 	%r3615, %r3615, 1;
	add.s64 	%rd1434, %rd1434, 4;
	add.s64 	%rd1433, %rd1433, 4;
	setp.ne.s32 	%p146, %r3615, 6;
	@%p146 bra 	$L__BB4_981;
	shr.u32 	%r1372, %r1044, 23;
	st.local.u32 	[%rd1+24], %rd1435;
	and.b32  	%r1048, %r1372, 31;
	and.b32  	%r1373, %r1372, 224;
	add.s32 	%r1374, %r1373, -128;
	shr.u32 	%r1375, %r1374, 5;
	mul.wide.u32 	%rd631, %r1375, 4;
	sub.s64 	%rd533, %rd1, %rd631;
	ld.local.u32 	%r3616, [%rd533+24];
	ld.local.u32 	%r3617, [%rd533+20];
	setp.eq.s32 	%p147, %r1048, 0;
	@%p147 bra 	$L__BB4_984;
	shf.l.wrap.b32 	%r3616, %r3617, %r3616, %r1048;
	ld.local.u32 	%r1376, [%rd533+16];
	shf.l.wrap.b32 	%r3617, %r1376, %r3617, %r1048;
$L__BB4_984:
	shr.u32 	%r1377, %r3616, 30;
	shf.l.wrap.b32 	%r1378, %r3617, %r3616, 2;
	shl.b32 	%r1379, %r3617, 2;
	shr.u32 	%r1380, %r1378, 31;
	add.s32 	%r1381, %r1380, %r1377;
	neg.s32 	%r1382, %r1381;
	setp.lt.s32 	%p148, %r1044, 0;
	selp.b32 	%r3618, %r1382, %r1381, %p148;
	xor.b32  	%r1383, %r1378, %r1044;
	shr.s32 	%r1384, %r1378, 31;
	xor.b32  	%r1385, %r1384, %r1378;
	xor.b32  	%r1386, %r1384, %r1379;
	cvt.u64.u32 	%rd632, %r1385;
	shl.b64 	%rd633, %rd632, 32;
	cvt.u64.u32 	%rd634, %r1386;
	or.b64  	%rd635, %rd633, %rd634;
	cvt.rn.f64.s64 	%fd27, %rd635;
	mul.f64 	%fd28, %fd27, 0d3BF921FB54442D19;
	cvt.rn.f32.f64 	%f1736, %fd28;
	neg.f32 	%f1737, %f1736;
	setp.lt.s32 	%p149, %r1383, 0;
	selp.f32 	%f5951, %f1737, %f1736, %p149;
$L__BB4_985:
	mul.f32 	%f1739, %f1002, %f1002;
	add.f32 	%f1740, %f1002, %f1002;
	sub.f32 	%f1741, %f1740, %f1739;
	add.s32 	%r1388, %r3618, 1;
	mul.rn.f32 	%f1742, %f5951, %f5951;
	and.b32  	%r1389, %r3618, 1;
	setp.eq.b32 	%p150, %r1389, 1;
	selp.f32 	%f1743, %f5951, 0f3F800000, %p150;
	fma.rn.f32 	%f1744, %f1742, %f1743, 0f00000000;
	fma.rn.f32 	%f1745, %f1742, 0f37CBAC00, 0fBAB607ED;
	selp.f32 	%f1746, 0fB94D4153, %f1745, %p150;
	selp.f32 	%f1747, 0f3C0885E4, 0f3D2AAABB, %p150;
	fma.rn.f32 	%f1748, %f1746, %f1742, %f1747;
	selp.f32 	%f1749, 0fBE2AAAA8, 0fBEFFFFFF, %p150;
	fma.rn.f32 	%f1750, %f1748, %f1742, %f1749;
	fma.rn.f32 	%f1751, %f1750, %f1744, %f1743;
	and.b32  	%r1390, %r1388, 2;
	setp.eq.s32 	%p151, %r1390, 0;
	mov.f32 	%f1752, 0f00000000;
	sub.f32 	%f1753, %f1752, %f1751;
	selp.f32 	%f1754, %f1751, %f1753, %p151;
	add.f32 	%f1755, %f1754, %f1754;
	mov.f32 	%f1756, 0f40000000;
	sub.f32 	%f1757, %f1756, %f1755;
	mov.f32 	%f1758, 0f3F800000;
	sub.f32 	%f1759, %f1758, %f1741;
	mul.f32 	%f1760, %f1759, %f1757;
	fma.rn.f32 	%f1761, %f1741, %f1076, %f1760;
	fma.rn.f32 	%f1762, %f1077, %f1761, %f1083;
	fma.rn.f32 	%f1763, %f1078, %f1761, %f1084;
	fma.rn.f32 	%f1764, %f1079, %f1761, %f1085;
	mul.f32 	%f1765, %f947, %f954;
	sub.f32 	%f1092, %f1762, %f1765;
	mul.f32 	%f1766, %f948, %f965;
	sub.f32 	%f1093, %f1763, %f1766;
	sub.f32 	%f1094, %f1764, %f974;
	mul.f32 	%f1095, %f944, 0f3F000000;
	mul.f32 	%f1767, %f1095, 0f3F22F983;
	cvt.rni.s32.f32 	%r3626, %f1767;
	cvt.rn.f32.s32 	%f1768, %r3626;
	fma.rn.f32 	%f1769, %f1768, 0fBFC90FDA, %f1095;
	fma.rn.f32 	%f1770, %f1768, 0fB3A22168, %f1769;
	fma.rn.f32 	%f5953, %f1768, 0fA7C234C5, %f1770;
	abs.f32 	%f1097, %f1095;
	setp.ltu.f32 	%p152, %f1097, 0f47CE4780;
	mov.u32 	%r3622, %r3626;
	mov.f32 	%f5952, %f5953;
	@%p152 bra 	$L__BB4_993;
	setp.neu.f32 	%p153, %f1097, 0f7F800000;
	@%p153 bra 	$L__BB4_988;
	mov.f32 	%f1773, 0f00000000;
	mul.rn.f32 	%f5952, %f1095, %f1773;
	mov.b32 	%r3622, 0;
	bra.uni 	$L__BB4_993;
$L__BB4_988:
	mov.b32 	%r1058, %f1095;
	shl.b32 	%r1392, %r1058, 8;
	or.b32  	%r1059, %r1392, -2147483648;
	mov.b64 	%rd1438, 0;
	mov.b32 	%r3619, 0;
	mov.u64 	%rd1436, __cudart_i2opi_f;
	mov.u64 	%rd1437, %rd1;
$L__BB4_989:
	.pragma "nounroll";
	ld.global.nc.u32 	%r1393, [%rd1436];
	mad.wide.u32 	%rd638, %r1393, %r1059, %rd1438;
	shr.u64 	%rd1438, %rd638, 32;
	st.local.u32 	[%rd1437], %rd638;
	add.s32 	%r3619, %r3619, 1;
	add.s64 	%rd1437, %rd1437, 4;
	add.s64 	%rd1436, %rd1436, 4;
	setp.ne.s32 	%p154, %r3619, 6;
	@%p154 bra 	$L__BB4_989;
	shr.u32 	%r1394, %r1058, 23;
	st.local.u32 	[%rd1+24], %rd1438;
	and.b32  	%r1062, %r1394, 31;
	and.b32  	%r1395, %r1394, 224;
	add.s32 	%r1396, %r1395, -128;
	shr.u32 	%r1397, %r1396, 5;
	mul.wide.u32 	%rd639, %r1397, 4;
	sub.s64 	%rd540, %rd1, %rd639;
	ld.local.u32 	%r3620, [%rd540+24];
	ld.local.u32 	%r3621, [%rd540+20];
	setp.eq.s32 	%p155, %r1062, 0;
	@%p155 bra 	$L__BB4_992;
	shf.l.wrap.b32 	%r3620, %r3621, %r3620, %r1062;
	ld.local.u32 	%r1398, [%rd540+16];
	shf.l.wrap.b32 	%r3621, %r1398, %r3621, %r1062;
$L__BB4_992:
	shr.u32 	%r1399, %r3620, 30;
	shf.l.wrap.b32 	%r1400, %r3621, %r3620, 2;
	shl.b32 	%r1401, %r3621, 2;
	shr.u32 	%r1402, %r1400, 31;
	add.s32 	%r1403, %r1402, %r1399;
	neg.s32 	%r1404, %r1403;
	setp.lt.s32 	%p156, %r1058, 0;
	selp.b32 	%r3622, %r1404, %r1403, %p156;
	xor.b32  	%r1405, %r1400, %r1058;
	shr.s32 	%r1406, %r1400, 31;
	xor.b32  	%r1407, %r1406, %r1400;
	xor.b32  	%r1408, %r1406, %r1401;
	cvt.u64.u32 	%rd640, %r1407;
	shl.b64 	%rd641, %rd640, 32;
	cvt.u64.u32 	%rd642, %r1408;
	or.b64  	%rd643, %rd641, %rd642;
	cvt.rn.f64.s64 	%fd29, %rd643;
	mul.f64 	%fd30, %fd29, 0d3BF921FB54442D19;
	cvt.rn.f32.f64 	%f1771, %fd30;
	neg.f32 	%f1772, %f1771;
	setp.lt.s32 	%p157, %r1405, 0;
	selp.f32 	%f5952, %f1772, %f1771, %p157;
$L__BB4_993:
	setp.ltu.f32 	%p158, %f1097, 0f47CE4780;
	add.s32 	%r1410, %r3622, 1;
	mul.rn.f32 	%f1774, %f5952, %f5952;
	and.b32  	%r1411, %r3622, 1;
	setp.eq.b32 	%p159, %r1411, 1;
	selp.f32 	%f1775, %f5952, 0f3F800000, %p159;
	fma.rn.f32 	%f1776, %f1774, %f1775, 0f00000000;
	fma.rn.f32 	%f1777, %f1774, 0f37CBAC00, 0fBAB607ED;
	selp.f32 	%f1778, 0fB94D4153, %f1777, %p159;
	selp.f32 	%f1779, 0f3C0885E4, 0f3D2AAABB, %p159;
	fma.rn.f32 	%f1780, %f1778, %f1774, %f1779;
	selp.f32 	%f1781, 0fBE2AAAA8, 0fBEFFFFFF, %p159;
	fma.rn.f32 	%f1782, %f1780, %f1774, %f1781;
	fma.rn.f32 	%f1783, %f1782, %f1776, %f1775;
	and.b32  	%r1412, %r1410, 2;
	setp.eq.s32 	%p160, %r1412, 0;
	mov.f32 	%f1784, 0f00000000;
	sub.f32 	%f1785, %f1784, %f1783;
	selp.f32 	%f1101, %f1783, %f1785, %p160;
	@%p158 bra 	$L__BB4_1001;
	setp.neu.f32 	%p161, %f1097, 0f7F800000;
	@%p161 bra 	$L__BB4_996;
	mov.f32 	%f1788, 0f00000000;
	mul.rn.f32 	%f5953, %f1095, %f1788;
	mov.b32 	%r3626, 0;
	bra.uni 	$L__BB4_1001;
$L__BB4_996:
	mov.b32 	%r1071, %f1095;
	shl.b32 	%r1414, %r1071, 8;
	or.b32  	%r1072, %r1414, -2147483648;
	mov.b64 	%rd1441, 0;
	mov.b32 	%r3623, 0;
	mov.u64 	%rd1439, __cudart_i2opi_f;
	mov.u64 	%rd1440, %rd1;
$L__BB4_997:
	.pragma "nounroll";
	ld.global.nc.u32 	%r1415, [%rd1439];
	mad.wide.u32 	%rd646, %r1415, %r1072, %rd1441;
	shr.u64 	%rd1441, %rd646, 32;
	st.local.u32 	[%rd1440], %rd646;
	add.s32 	%r3623, %r3623, 1;
	add.s64 	%rd1440, %rd1440, 4;
	add.s64 	%rd1439, %rd1439, 4;
	setp.ne.s32 	%p162, %r3623, 6;
	@%p162 bra 	$L__BB4_997;
	shr.u32 	%r1416, %r1071, 23;
	st.local.u32 	[%rd1+24], %rd1441;
	and.b32  	%r1075, %r1416, 31;
	and.b32  	%r1417, %r1416, 224;
	add.s32 	%r1418, %r1417, -128;
	shr.u32 	%r1419, %r1418, 5;
	mul.wide.u32 	%rd647, %r1419, 4;
	sub.s64 	%rd547, %rd1, %rd647;
	ld.local.u32 	%r3624, [%rd547+24];
	ld.local.u32 	%r3625, [%rd547+20];
	setp.eq.s32 	%p163, %r1075, 0;
	@%p163 bra 	$L__BB4_1000;
	shf.l.wrap.b32 	%r3624, %r3625, %r3624, %r1075;
	ld.local.u32 	%r1420, [%rd547+16];
	shf.l.wrap.b32 	%r3625, %r1420, %r3625, %r1075;
$L__BB4_1000:
	shr.u32 	%r1421, %r3624, 30;
	shf.l.wrap.b32 	%r1422, %r3625, %r3624, 2;
	shl.b32 	%r1423, %r3625, 2;
	shr.u32 	%r1424, %r1422, 31;
	add.s32 	%r1425, %r1424, %r1421;
	neg.s32 	%r1426, %r1425;
	setp.lt.s32 	%p164, %r1071, 0;
	selp.b32 	%r3626, %r1426, %r1425, %p164;
	xor.b32  	%r1427, %r1422, %r1071;
	shr.s32 	%r1428, %r1422, 31;
	xor.b32  	%r1429, %r1428, %r1422;
	xor.b32  	%r1430, %r1428, %r1423;
	cvt.u64.u32 	%rd648, %r1429;
	shl.b64 	%rd649, %rd648, 32;
	cvt.u64.u32 	%rd650, %r1430;
	or.b64  	%rd651, %rd649, %rd650;
	cvt.rn.f64.s64 	%fd31, %rd651;
	mul.f64 	%fd32, %fd31, 0d3BF921FB54442D19;
	cvt.rn.f32.f64 	%f1786, %fd32;
	neg.f32 	%f1787, %f1786;
	setp.lt.s32 	%p165, %r1427, 0;
	selp.f32 	%f5953, %f1787, %f1786, %p165;
$L__BB4_1001:
	mul.rn.f32 	%f1789, %f5953, %f5953;
	and.b32  	%r1432, %r3626, 1;
	setp.eq.b32 	%p166, %r1432, 1;
	selp.f32 	%f1790, 0f3F800000, %f5953, %p166;
	fma.rn.f32 	%f1791, %f1789, %f1790, 0f00000000;
	fma.rn.f32 	%f1792, %f1789, 0f37CBAC00, 0fBAB607ED;
	selp.f32 	%f1793, %f1792, 0fB94D4153, %p166;
	selp.f32 	%f1794, 0f3D2AAABB, 0f3C0885E4, %p166;
	fma.rn.f32 	%f1795, %f1793, %f1789, %f1794;
	selp.f32 	%f1796, 0fBEFFFFFF, 0fBE2AAAA8, %p166;
	fma.rn.f32 	%f1797, %f1795, %f1789, %f1796;
	fma.rn.f32 	%f1798, %f1797, %f1791, %f1790;
	and.b32  	%r1433, %r3626, 2;
	setp.eq.s32 	%p167, %r1433, 0;
	mov.f32 	%f1799, 0f00000000;
	sub.f32 	%f1800, %f1799, %f1798;
	selp.f32 	%f1801, %f1798, %f1800, %p167;
	mul.f32 	%f1802, %f1801, 0f00000000;
	mul.f32 	%f1803, %f1092, %f1802;
	fma.rn.f32 	%f1804, %f1101, 0f00000000, %f1803;
	mul.f32 	%f1805, %f1093, %f1802;
	add.f32 	%f1806, %f1805, %f1804;
	fma.rn.f32 	%f1807, %f1094, %f1801, %f1806;
	mul.f32 	%f1808, %f1802, 0f80000000;
	fma.rn.f32 	%f1809, %f1092, %f1101, %f1808;
	mul.f32 	%f1810, %f1094, %f1802;
	sub.f32 	%f1811, %f1809, %f1810;
	fma.rn.f32 	%f1812, %f1093, %f1801, %f1811;
	fma.rn.f32 	%f1813, %f1093, %f1101, %f1810;
	fma.rn.f32 	%f1814, %f1802, 0f80000000, %f1813;
	mul.f32 	%f1815, %f1092, %f1801;
	sub.f32 	%f1816, %f1814, %f1815;
	mul.f32 	%f1817, %f1094, %f1101;
	sub.f32 	%f1818, %f1817, %f1805;
	fma.rn.f32 	%f1819, %f1092, %f1802, %f1818;
	sub.f32 	%f1820, %f1819, %f1802;
	mul.f32 	%f1821, %f1802, %f1807;
	fma.rn.f32 	%f1822, %f1101, %f1812, %f1821;
	fma.rn.f32 	%f1823, %f1801, %f1816, %f1822;
	mul.f32 	%f1824, %f1802, %f1820;
	sub.f32 	%f5963, %f1823, %f1824;
	mul.f32 	%f1825, %f1801, %f1812;
	sub.f32 	%f1826, %f1821, %f1825;
	fma.rn.f32 	%f1827, %f1101, %f1816, %f1826;
	add.f32 	%f5964, %f1824, %f1827;
	mul.f32 	%f1828, %f1802, %f1812;
	fma.rn.f32 	%f1829, %f1801, %f1807, %f1828;
	mul.f32 	%f1830, %f1802, %f1816;
	sub.f32 	%f1831, %f1829, %f1830;
	fma.rn.f32 	%f5965, %f1101, %f1820, %f1831;
	add.f32 	%f1832, %f2, %f4;
	{ // callseq 0, 0
	.param .align 16 .b8 param0[12];
	st.param.v2.f32 	[param0], {%f944, 0f00000000};
	st.param.f32 	[param0+8], 0f00000000;
	.param .align 16 .b8 param1[12];
	st.param.v2.f32 	[param1], {%f1832, 0f3F800000};
	st.param.f32 	[param1+8], 0f00000000;
	.param .b32 param2;
	st.param.f32 	[param2], %f946;
	.param .align 16 .b8 retval0[36];
	call.uni (retval0), 
	_Z14ev_uncorrugate3jetS_f, 
	(
	param0, 
	param1, 
	param2
	);
	ld.param.v4.f32 	{%f5960, %f1834, %f1835, %f5961}, [retval0];
	ld.param.v4.f32 	{%f1837, %f1838, %f5962, %f1840}, [retval0+16];
	ld.param.f32 	%f1841, [retval0+32];
	} // callseq 0
	add.f32 	%f1848, %f1, %f3;
	{ // callseq 1, 0
	.param .align 16 .b8 param0[12];
	st.param.v2.f32 	[param0], {%f1848, 0f00000000};
	st.param.f32 	[param0+8], 0f00000000;
	.param .align 16 .b8 param1[12];
	st.param.v2.f32 	[param1], {%f945, 0f3F800000};
	st.param.f32 	[param1+8], 0f00000000;
	.param .b32 param2;
	st.param.f32 	[param2], %f946;
	.param .align 16 .b8 retval0[36];
	call.uni (retval0), 
	_Z14ev_uncorrugate3jetS_f, 
	(
	param0, 
	param1, 
	param2
	);
	ld.param.v4.f32 	{%f5957, %f1850, %f1851, %f5958}, [retval0];
	ld.param.v4.f32 	{%f1853, %f1854, %f5959, %f1856}, [retval0+16];
	ld.param.f32 	%f1857, [retval0+32];
	} // callseq 1
	{ // callseq 2, 0
	.param .align 16 .b8 param0[12];
	st.param.v2.f32 	[param0], {%f1848, 0f00000000};
	st.param.f32 	[param0+8], 0f00000000;
	.param .align 16 .b8 param1[12];
	st.param.v2.f32 	[param1], {%f1832, 0f3F800000};
	st.param.f32 	[param1+8], 0f00000000;
	.param .b32 param2;
	st.param.f32 	[param2], %f946;
	.param .align 16 .b8 retval0[36];
	call.uni (retval0), 
	_Z14ev_uncorrugate3jetS_f, 
	(
	param0, 
	param1, 
	param2
	);
	ld.param.v4.f32 	{%f5954, %f1865, %f1866, %f5955}, [retval0];
	ld.param.v4.f32 	{%f1868, %f1869, %f5956, %f1871}, [retval0+16];
	ld.param.f32 	%f1872, [retval0+32];
	} // callseq 2
$L__BB4_1002:
	mul.f32 	%f5721, %f1, 0f3F22F983;
	cvt.rni.s32.f32 	%r3634, %f5721;
	cvt.rn.f32.s32 	%f5722, %r3634;
	fma.rn.f32 	%f5723, %f5722, 0fBFC90FDA, %f1;
	fma.rn.f32 	%f5724, %f5722, 0fB3A22168, %f5723;
	fma.rn.f32 	%f5967, %f5722, 0fA7C234C5, %f5724;
	abs.f32 	%f1130, %f1;
	setp.ltu.f32 	%p1093, %f1130, 0f47CE4780;
	mov.u32 	%r3630, %r3634;
	mov.f32 	%f5966, %f5967;
	@%p1093 bra 	$L__BB4_1010;
	setp.neu.f32 	%p1094, %f1130, 0f7F800000;
	@%p1094 bra 	$L__BB4_1005;
	mov.f32 	%f5727, 0f00000000;
	mul.rn.f32 	%f5966, %f1, %f5727;
	mov.b32 	%r3630, 0;
	bra.uni 	$L__BB4_1010;
$L__BB4_1005:
	mov.b32 	%r1085, %f1;
	shl.b32 	%r3248, %r1085, 8;
	or.b32  	%r1086, %r3248, -2147483648;
	mov.b64 	%rd1444, 0;
	mov.b32 	%r3627, 0;
	mov.u64 	%rd1442, __cudart_i2opi_f;
	mov.u64 	%rd1443, %rd1;
$L__BB4_1006:
	.pragma "nounroll";
	ld.global.nc.u32 	%r3249, [%rd1442];
	mad.wide.u32 	%rd1190, %r3249, %r1086, %rd1444;
	shr.u64 	%rd1444, %rd1190, 32;
	st.local.u32 	[%rd1443], %rd1190;
	add.s32 	%r3627, %r3627, 1;
	add.s64 	%rd1443, %rd1443, 4;
	add.s64 	%rd1442, %rd1442, 4;
	setp.ne.s32 	%p1095, %r3627, 6;
	@%p1095 bra 	$L__BB4_1006;
	shr.u32 	%r3250, %r1085, 23;
	st.local.u32 	[%rd1+24], %rd1444;
	and.b32  	%r1089, %r3250, 31;
	and.b32  	%r3251, %r3250, 224;
	add.s32 	%r3252, %r3251, -128;
	shr.u32 	%r3253, %r3252, 5;
	mul.wide.u32 	%rd1191, %r3253, 4;
	sub.s64 	%rd554, %rd1, %rd1191;
	ld.local.u32 	%r3628, [%rd554+24];
	ld.local.u32 	%r3629, [%rd554+20];
	setp.eq.s32 	%p1096, %r1089, 0;
	@%p1096 bra 	$L__BB4_1009;
	shf.l.wrap.b32 	%r3628, %r3629, %r3628, %r1089;
	ld.local.u32 	%r3254, [%rd554+16];
	shf.l.wrap.b32 	%r3629, %r3254, %r3629, %r1089;
$L__BB4_1009:
	shr.u32 	%r3255, %r3628, 30;
	shf.l.wrap.b32 	%r3256, %r3629, %r3628, 2;
	shl.b32 	%r3257, %r3629, 2;
	shr.u32 	%r3258, %r3256, 31;
	add.s32 	%r3259, %r3258, %r3255;
	neg.s32 	%r3260, %r3259;
	setp.lt.s32 	%p1097, %r1085, 0;
	selp.b32 	%r3630, %r3260, %r3259, %p1097;
	xor.b32  	%r3261, %r3256, %r1085;
	shr.s32 	%r3262, %r3256, 31;
	xor.b32  	%r3263, %r3262, %r3256;
	xor.b32  	%r3264, %r3262, %r3257;
	cvt.u64.u32 	%rd1192, %r3263;
	shl.b64 	%rd1193, %rd1192, 32;
	cvt.u64.u32 	%rd1194, %r3264;
	or.b64  	%rd1195, %rd1193, %rd1194;
	cvt.rn.f64.s64 	%fd169, %rd1195;
	mul.f64 	%fd170, %fd169, 0d3BF921FB54442D19;
	cvt.rn.f32.f64 	%f5725, %fd170;
	neg.f32 	%f5726, %f5725;
	setp.lt.s32 	%p1098, %r3261, 0;
	selp.f32 	%f5966, %f5726, %f5725, %p1098;
$L__BB4_1010:
	setp.ltu.f32 	%p1099, %f1130, 0f47CE4780;
	mul.rn.f32 	%f5728, %f5966, %f5966;
	and.b32  	%r3266, %r3630, 1;
	setp.eq.b32 	%p1100, %r3266, 1;
	selp.f32 	%f5729, 0f3F800000, %f5966, %p1100;
	fma.rn.f32 	%f5730, %f5728, %f5729, 0f00000000;
	fma.rn.f32 	%f5731, %f5728, 0f37CBAC00, 0fBAB607ED;
	selp.f32 	%f5732, %f5731, 0fB94D4153, %p1100;
	selp.f32 	%f5733, 0f3D2AAABB, 0f3C0885E4, %p1100;
	fma.rn.f32 	%f5734, %f5732, %f5728, %f5733;
	selp.f32 	%f5735, 0fBEFFFFFF, 0fBE2AAAA8, %p1100;
	fma.rn.f32 	%f5736, %f5734, %f5728, %f5735;
	fma.rn.f32 	%f5737, %f5736, %f5730, %f5729;
	and.b32  	%r3267, %r3630, 2;
	setp.eq.s32 	%p1101, %r3267, 0;
	mov.f32 	%f5738, 0f00000000;
	sub.f32 	%f5739, %f5738, %f5737;
	selp.f32 	%f1134, %f5737, %f5739, %p1101;
	@%p1099 bra 	$L__BB4_1018;
	setp.neu.f32 	%p1102, %f1130, 0f7F800000;
	@%p1102 bra 	$L__BB4_1013;
	mov.f32 	%f5742, 0f00000000;
	mul.rn.f32 	%f5967, %f1, %f5742;
	mov.b32 	%r3634, 0;
	bra.uni 	$L__BB4_1018;
$L__BB4_1013:
	mov.b32 	%r1098, %f1;
	shl.b32 	%r3269, %r1098, 8;
	or.b32  	%r1099, %r3269, -2147483648;
	mov.b64 	%rd1447, 0;
	mov.b32 	%r3631, 0;
	mov.u64 	%rd1445, __cudart_i2opi_f;
	mov.u64 	%rd1446, %rd1;
$L__BB4_1014:
	.pragma "nounroll";
	ld.global.nc.u32 	%r3270, [%rd1445];
	mad.wide.u32 	%rd1198, %r3270, %r1099, %rd1447;
	shr.u64 	%rd1447, %rd1198, 32;
	st.local.u32 	[%rd1446], %rd1198;
	add.s32 	%r3631, %r3631, 1;
	add.s64 	%rd1446, %rd1446, 4;
	add.s64 	%rd1445, %rd1445, 4;
	setp.ne.s32 	%p1103, %r3631, 6;
	@%p1103 bra 	$L__BB4_1014;
	shr.u32 	%r3271, %r1098, 23;
	st.local.u32 	[%rd1+24], %rd1447;
	and.b32  	%r1102, %r3271, 31;
	and.b32  	%r3272, %r3271, 224;
	add.s32 	%r3273, %r3272, -128;
	shr.u32 	%r3274, %r3273, 5;
	mul.wide.u32 	%rd1199, %r3274, 4;
	sub.s64 	%rd561, %rd1, %rd1199;
	ld.local.u32 	%r3632, [%rd561+24];
	ld.local.u32 	%r3633, [%rd561+20];
	setp.eq.s32 	%p1104, %r1102, 0;
	@%p1104 bra 	$L__BB4_1017;
	shf.l.wrap.b32 	%r3632, %r3633, %r3632, %r1102;
	ld.local.u32 	%r3275, [%rd561+16];
	shf.l.wrap.b32 	%r3633, %r3275, %r3633, %r1102;
$L__BB4_1017:
	shr.u32 	%r3276, %r3632, 30;
	shf.l.wrap.b32 	%r3277, %r3633, %r3632, 2;
	shl.b32 	%r3278, %r3633, 2;
	shr.u32 	%r3279, %r3277, 31;
	add.s32 	%r3280, %r3279, %r3276;
	neg.s32 	%r3281, %r3280;
	setp.lt.s32 	%p1105, %r1098, 0;
	selp.b32 	%r3634, %r3281, %r3280, %p1105;
	xor.b32  	%r3282, %r3277, %r1098;
	shr.s32 	%r3283, %r3277, 31;
	xor.b32  	%r3284, %r3283, %r3277;
	xor.b32  	%r3285, %r3283, %r3278;
	cvt.u64.u32 	%rd1200, %r3284;
	shl.b64 	%rd1201, %rd1200, 32;
	cvt.u64.u32 	%rd1202, %r3285;
	or.b64  	%rd1203, %rd1201, %rd1202;
	cvt.rn.f64.s64 	%fd171, %rd1203;
	mul.f64 	%fd172, %fd171, 0d3BF921FB54442D19;
	cvt.rn.f32.f64 	%f5740, %fd172;
	neg.f32 	%f5741, %f5740;
	setp.lt.s32 	%p1106, %r3282, 0;
	selp.f32 	%f5967, %f5741, %f5740, %p1106;
$L__BB4_1018:
	ld.param.u64 	%rd1207, [_Z15ker_mesh_shaderfjjP10triangle_t_param_3];
	add.f32 	%f5743, %f1134, 0f3F800000;
	mul.f32 	%f5744, %f5743, 0f3F000000;
	cvta.to.global.u64 	%rd1204, %rd1207;
	mul.rn.f32 	%f5745, %f5967, %f5967;
	and.b32  	%r3287, %r3634, 1;
	setp.eq.b32 	%p1107, %r3287, 1;
	selp.f32 	%f5746, 0f3F800000, %f5967, %p1107;
	fma.rn.f32 	%f5747, %f5745, %f5746, 0f00000000;
	fma.rn.f32 	%f5748, %f5745, 0f37CBAC00, 0fBAB607ED;
	selp.f32 	%f5749, %f5748, 0fB94D4153, %p1107;
	selp.f32 	%f5750, 0f3D2AAABB, 0f3C0885E4, %p1107;
	fma.rn.f32 	%f5751, %f5749, %f5745, %f5750;
	selp.f32 	%f5752, 0fBEFFFFFF, 0fBE2AAAA8, %p1107;
	fma.rn.f32 	%f5753, %f5751, %f5745, %f5752;
	fma.rn.f32 	%f5754, %f5753, %f5747, %f5746;
	and.b32  	%r3288, %r3634, 2;
	setp.eq.s32 	%p1108, %r3288, 0;
	mov.f32 	%f5755, 0f00000000;
	sub.f32 	%f5756, %f5755, %f5754;
	selp.f32 	%f5757, %f5754, %f5756, %p1108;
	add.f32 	%f5758, %f5757, 0f3F800000;
	mul.f32 	%f5759, %f5758, 0f3F000000;
	fma.rn.f32 	%f5760, %f5744, 0f3E19999A, 0f3ECCCCCD;
	mov.f32 	%f5761, 0f3F800000;
	cvt.sat.f32.f32 	%f5762, %f5761;
	mov.f32 	%f5763, 0f3ECCCCCD;
	cvt.sat.f32.f32 	%f5764, %f5763;
	cvt.sat.f32.f32 	%f5765, %f5760;
	cvt.f64.f32 	%fd173, %f5762;
	fma.rn.f64 	%fd174, %fd173, 0d406FE00000000000, 0d3FE0000000000000;
	cvt.rzi.u32.f64 	%r3289, %fd174;
	shl.b32 	%r3290, %r3289, 16;
	cvt.f64.f32 	%fd175, %f5764;
	fma.rn.f64 	%fd176, %fd175, 0d406FE00000000000, 0d3FE0000000000000;
	cvt.rzi.u32.f64 	%r3291, %fd176;
	shl.b32 	%r3292, %r3291, 8;
	or.b32  	%r3293, %r3290, %r3292;
	cvt.f64.f32 	%fd177, %f5765;
	fma.rn.f64 	%fd178, %fd177, 0d406FE00000000000, 0d3FE0000000000000;
	cvt.rzi.u32.f64 	%r3294, %fd178;
	or.b32  	%r3295, %r3293, %r3294;
	fma.rn.f32 	%f5766, %f5759, 0f3E99999A, 0f3D888889;
	cvt.sat.f32.f32 	%f5767, %f5766;
	mov.f32 	%f5768, 0f3F088889;
	cvt.sat.f32.f32 	%f5769, %f5768;
	cvt.f64.f32 	%fd179, %f5767;
	fma.rn.f64 	%fd180, %fd179, 0d406FE00000000000, 0d3FE0000000000000;
	cvt.rzi.u32.f64 	%r3296, %fd180;
	shl.b32 	%r3297, %r3296, 16;
	cvt.f64.f32 	%fd181, %f5769;
	fma.rn.f64 	%fd182, %fd181, 0d406FE00000000000, 0d3FE0000000000000;
	cvt.rzi.u32.f64 	%r3298, %fd182;
	shl.b32 	%r3299, %r3298, 8;
	or.b32  	%r3300, %r3299, %r3297;
	or.b32  	%r3301, %r3300, %r3289;
	sub.f32 	%f5770, %f5960, %f5963;
	sub.f32 	%f5771, %f5961, %f5964;
	sub.f32 	%f5772, %f5962, %f5965;
	sub.f32 	%f5773, %f5957, %f5963;
	sub.f32 	%f5774, %f5958, %f5964;
	sub.f32 	%f5775, %f5959, %f5965;
	shl.b32 	%r3302, %r1, 1;
	mul.wide.u32 	%rd1205, %r3302, 44;
	add.s64 	%rd1206, %rd1204, %rd1205;
	st.global.f32 	[%rd1206], %f5963;
	st.global.f32 	[%rd1206+4], %f5964;
	st.global.f32 	[%rd1206+8], %f5965;
	st.global.f32 	[%rd1206+12], %f5770;
	st.global.f32 	[%rd1206+16], %f5771;
	st.global.f32 	[%rd1206+20], %f5772;
	st.global.f32 	[%rd1206+24], %f5773;
	st.global.f32 	[%rd1206+28], %f5774;
	st.global.f32 	[%rd1206+32], %f5775;
	st.global.u32 	[%rd1206+36], %r3295;
	st.global.u32 	[%rd1206+40], %r3301;
	sub.f32 	%f5776, %f5957, %f5954;
	sub.f32 	%f5777, %f5958, %f5955;
	sub.f32 	%f5778, %f5959, %f5956;
	sub.f32 	%f5779, %f5960, %f5954;
	sub.f32 	%f5780, %f5961, %f5955;
	sub.f32 	%f5781, %f5962, %f5956;
	st.global.f32 	[%rd1206+44], %f5954;
	st.global.f32 	[%rd1206+48], %f5955;
	st.global.f32 	[%rd1206+52], %f5956;
	st.global.f32 	[%rd1206+56], %f5776;
	st.global.f32 	[%rd1206+60], %f5777;
	st.global.f32 	[%rd1206+64], %f5778;
	st.global.f32 	[%rd1206+68], %f5779;
	st.global.f32 	[%rd1206+72], %f5780;
	st.global.f32 	[%rd1206+76], %f5781;
	st.global.u32 	[%rd1206+80], %r3295;
	st.global.u32 	[%rd1206+84], %r3301;
	ret;

}


// ===== COMPILED SASS (sm_100) =====

	.target	sm_100

	.elftype	@"ET_EXEC"


//--------------------- .note.nv.tkinfo           --------------------------
	.section	.note.nv.tkinfo,"",@"SHT_NOTE"
	.sectionflags	@"SHF_NOTE_NV_TKINFO"
	.tkinfo
        /*0018*/ 	.word	0x00000002
        /*0030*/ 	.string	""
        /*0030*/ 	.string	"ptxas"
        /*0030*/ 	.string	"Cuda compilation tools, release 13.0, V13.0.88"
        /*0030*/ 	.string	"Build cuda_13.0.r13.0/compiler.36424714_0"
        /*0030*/ 	.string	"-arch sm_100 -m 64 "



//--------------------- .note.nv.cuinfo           --------------------------
	.section	.note.nv.cuinfo,"",@"SHT_NOTE"
	.sectionflags	@"SHF_NOTE_NV_CUINFO"
        /*0018*/ 	.short	0x0002
        /*001a*/ 	.short	0x0064
        /*001c*/ 	.short	0x0082
	.zero		2


//--------------------- .nv.info                  --------------------------
	.section	.nv.info,"",@"SHT_CUDA_INFO"
	.align	4


	//----- nvinfo : EIATTR_REGCOUNT
	.align		4
        /*0000*/ 	.byte	0x04, 0x2f
        /*0002*/ 	.short	(.L_2 - .L_1)
	.align		4
.L_1:
        /*0004*/ 	.word	index@(_Z15ker_mesh_shaderfjjP10triangle_t)
        /*0008*/ 	.word	0x00000040


	//----- nvinfo : EIATTR_FRAME_SIZE
	.align		4
.L_2:
        /*000c*/ 	.byte	0x04, 0x11
        /*000e*/ 	.short	(.L_4 - .L_3)
	.align		4
.L_3:
        /*0010*/ 	.word	index@($__internal_1_$__cuda_sm3x_div_rn_noftz_f32_slowpath)
        /*0014*/ 	.word	0x00000038


	//----- nvinfo : EIATTR_FRAME_SIZE
	.align		4
.L_4:
        /*0018*/ 	.byte	0x04, 0x11
        /*001a*/ 	.short	(.L_6 - .L_5)
	.align		4
.L_5:
        /*001c*/ 	.word	index@($__internal_0_$__cuda_sm20_dblrcp_rn_slowpath_v3)
        /*0020*/ 	.word	0x00000038


	//----- nvinfo : EIATTR_FRAME_SIZE
	.align		4
.L_6:
        /*0024*/ 	.byte	0x04, 0x11
        /*0026*/ 	.short	(.L_8 - .L_7)
	.align		4
.L_7:
        /*0028*/ 	.word	index@($_Z15ker_mesh_shaderfjjP10triangle_t$_Z9ev_unpush3jetS_f)
        /*002c*/ 	.word	0x00000038


	//----- nvinfo : EIATTR_FRAME_SIZE
	.align		4
.L_8:
        /*0030*/ 	.byte	0x04, 0x11
        /*0032*/ 	.short	(.L_10 - .L_9)
	.align		4
.L_9:
        /*0034*/ 	.word	index@($_Z15ker_mesh_shaderfjjP10triangle_t$_Z8ev_twist3jetS_f)
        /*0038*/ 	.word	0x00000038


	//----- nvinfo : EIATTR_FRAME_SIZE
	.align		4
.L_10:
        /*003c*/ 	.byte	0x04, 0x11
        /*003e*/ 	.short	(.L_12 - .L_11)
	.align		4
.L_11:
        /*0040*/ 	.word	index@($_Z15ker_mesh_shaderfjjP10triangle_t$_Z7ev_push3jetS_f)
        /*0044*/ 	.word	0x00000038


	//----- nvinfo : EIATTR_FRAME_SIZE
	.align		4
.L_12:
        /*0048*/ 	.byte	0x04, 0x11
        /*004a*/ 	.short	(.L_14 - .L_13)
	.align		4
.L_13:
        /*004c*/ 	.word	index@($_Z15ker_mesh_shaderfjjP10triangle_t$_Z14ev_uncorrugate3jetS_f)
        /*0050*/ 	.word	0x00000038


	//----- nvinfo : EIATTR_FRAME_SIZE
	.align		4
.L_14:
        /*0054*/ 	.byte	0x04, 0x11
        /*0056*/ 	.short	(.L_16 - .L_15)
	.align		4
.L_15:
        /*0058*/ 	.word	index@(_Z15ker_mesh_shaderfjjP10triangle_t)
        /*005c*/ 	.word	0x00000038


	//----- nvinfo : EIATTR_MIN_STACK_SIZE
	.align		4
.L_16:
        /*0060*/ 	.byte	0x04, 0x12
        /*0062*/ 	.short	(.L_18 - .L_17)
	.align		4
.L_17:
        /*0064*/ 	.word	index@(_Z15ker_mesh_shaderfjjP10triangle_t)
        /*0068*/ 	.word	0x00000038
.L_18:


//--------------------- .nv.compat                --------------------------
	.section	.nv.compat,"",@"SHT_CUDA_COMPAT_INFO"
	.align	4
        /*0000*/ 	.byte	0x02, 0x09, 0x00, 0x00, 0x02, 0x02, 0x01, 0x00, 0x02, 0x05, 0x05, 0x00, 0x03, 0x07, 0x01, 0x01
        /*0010*/ 	.byte	0x02, 0x03, 0x00, 0x00, 0x02, 0x06, 0x01, 0x00, 0x04, 0x0b, 0x08, 0x00, 0x01, 0x00, 0x00, 0x00
        /*0020*/ 	.byte	0x00, 0x00, 0x00, 0x00


//--------------------- .nv.info._Z15ker_mesh_shaderfjjP10triangle_t --------------------------
	.section	.nv.info._Z15ker_mesh_shaderfjjP10triangle_t,"",@"SHT_CUDA_INFO"
	.sectionflags	@""
	.align	4


	//----- nvinfo : EIATTR_CUDA_API_VERSION
	.align		4
        /*0000*/ 	.byte	0x04, 0x37
        /*0002*/ 	.short	(.L_20 - .L_19)
.L_19:
        /*0004*/ 	.word	0x00000082


	//----- nvinfo : EIATTR_KPARAM_INFO
	.align		4
.L_20:
        /*0008*/ 	.byte	0x04, 0x17
        /*000a*/ 	.short	(.L_22 - .L_21)
.L_21:
        /*000c*/ 	.word	0x00000000
        /*0010*/ 	.short	0x0003
        /*0012*/ 	.short	0x0010
        /*0014*/ 	.byte	0x00, 0xf5, 0x21, 0x00


	//----- nvinfo : EIATTR_KPARAM_INFO
	.align		4
.L_22:
        /*0018*/ 	.byte	0x04, 0x17
        /*001a*/ 	.short	(.L_24 - .L_23)
.L_23:
        /*001c*/ 	.word	0x00000000
        /*0020*/ 	.short	0x0002
        /*0022*/ 	.short	0x0008
        /*0024*/ 	.byte	0x00, 0xf0, 0x11, 0x00


	//----- nvinfo : EIATTR_KPARAM_INFO
	.align		4
.L_24:
        /*0028*/ 	.byte	0x04, 0x17
        /*002a*/ 	.short	(.L_26 - .L_25)
.L_25:
        /*002c*/ 	.word	0x00000000
        /*0030*/ 	.short	0x0001
        /*0032*/ 	.short	0x0004
        /*0034*/ 	.byte	0x00, 0xf0, 0x11, 0x00


	//----- nvinfo : EIATTR_KPARAM_INFO
	.align		4
.L_26:
        /*0038*/ 	.byte	0x04, 0x17
        /*003a*/ 	.short	(.L_28 - .L_27)
.L_27:
        /*003c*/ 	.word	0x00000000
        /*0040*/ 	.short	0x0000
        /*0042*/ 	.short	0x0000
        /*0044*/ 	.byte	0x00, 0xf0, 0x11, 0x00


	//----- nvinfo : EIATTR_SPARSE_MMA_MASK
	.align		4
.L_28:
        /*0048*/ 	.byte	0x03, 0x50
        /*004a*/ 	.short	0x0000


	//----- nvinfo : EIATTR_MAXREG_COUNT
	.align		4
        /*004c*/ 	.byte	0x03, 0x1b
        /*004e*/ 	.short	0x00ff


	//----- nvinfo : EIATTR_MERCURY_ISA_VERSION
	.align		4
        /*0050*/ 	.byte	0x03, 0x5f
        /*0052*/ 	.short	0x0101


	//----- nvinfo : EIATTR_VRC_CTA_INIT_COUNT
	.align		4
        /*0054*/ 	.byte	0x02, 0x4a
	.zero		1
	.zero		1


	//----- nvinfo : EIATTR_EXIT_INSTR_OFFSETS
	.align		4
        /*0058*/ 	.byte	0x04, 0x1c
        /*005a*/ 	.short	(.L_30 - .L_29)


	//   ....[0]....
.L_29:
        /*005c*/ 	.word	0x0002b5d0


	//----- nvinfo : EIATTR_CRS_STACK_SIZE
	.align		4
.L_30:
        /*0060*/ 	.byte	0x04, 0x1e
        /*0062*/ 	.short	(.L_32 - .L_31)
.L_31:
        /*0064*/ 	.word	0x00000000


	//----- nvinfo : EIATTR_CBANK_PARAM_SIZE
	.align		4
.L_32:
        /*0068*/ 	.byte	0x03, 0x19
        /*006a*/ 	.short	0x0018


	//----- nvinfo : EIATTR_PARAM_CBANK
	.align		4
        /*006c*/ 	.byte	0x04, 0x0a
        /*006e*/ 	.short	(.L_34 - .L_33)
	.align		4
.L_33:
        /*0070*/ 	.word	index@(.nv.constant0._Z15ker_mesh_shaderfjjP10triangle_t)
        /*0074*/ 	.short	0x0380
        /*0076*/ 	.short	0x0018


	//----- nvinfo : EIATTR_SW_WAR
	.align		4
.L_34:
        /*0078*/ 	.byte	0x04, 0x36
        /*007a*/ 	.short	(.L_36 - .L_35)
.L_35:
        /*007c*/ 	.word	0x00000008
.L_36:


//--------------------- .nv.callgraph             --------------------------
	.section	.nv.callgraph,"",@"SHT_CUDA_CALLGRAPH"
	.align	4
	.sectionentsize	8
	.align		4
        /*0000*/ 	.word	0x00000000
	.align		4
        /*0004*/ 	.word	0xffffffff
	.align		4
        /*0008*/ 	.word	0x00000000
	.align		4
        /*000c*/ 	.word	0xfffffffe
	.align		4
        /*0010*/ 	.word	0x00000000
	.align		4
        /*0014*/ 	.word	0xfffffffd
	.align		4
        /*0018*/ 	.word	0x00000000
	.align		4
        /*001c*/ 	.word	0xfffffffc


//--------------------- .nv.constant4             --------------------------
	.section	.nv.constant4,"a",@progbits
	.align	8
	.align		8
.nv.constant4:
        /*0000*/ 	.dword	__cudart_i2opi_f


//--------------------- .text._Z15ker_mesh_shaderfjjP10triangle_t --------------------------
	.section	.text._Z15ker_mesh_shaderfjjP10triangle_t,"ax",@progbits
	.align	128
        .global         _Z15ker_mesh_shaderfjjP10triangle_t
        .type           _Z15ker_mesh_shaderfjjP10triangle_t,@function
        .size           _Z15ker_mesh_shaderfjjP10triangle_t,(.L_x_1084 - _Z15ker_mesh_shaderfjjP10triangle_t)
        .other          _Z15ker_mesh_shaderfjjP10triangle_t,@"STO_CUDA_ENTRY STV_DEFAULT"
_Z15ker_mesh_shaderfjjP10triangle_t:
.text._Z15ker_mesh_shaderfjjP10triangle_t:
[----:B------:R-:W0:Y:S01]  /*0000*/  LDC R1, c[0x0][0x37c] ;  /* 0x0000df00ff017b82 */ /* 0x000e220000000800 */
[----:B------:R-:W1:Y:S01]  /*0010*/  S2R R5, SR_TID.X ;  /* 0x0000000000057919 */ /* 0x000e620000002100 */
[----:B------:R-:W2:Y:S06]  /*0020*/  LDCU UR5, c[0x0][0x384] ;  /* 0x00007080ff0577ac */ /* 0x000eac0008000800 */
[----:B------:R-:W1:Y:S01]  /*0030*/  S2UR UR4, SR_CTAID.X ;  /* 0x00000000000479c3 */ /* 0x000e620000002500 */
[----:B------:R-:W-:Y:S01]  /*0040*/  BSSY.RECONVERGENT B2, `(.L_x_0) ;  /* 0x0000018000027945 */ /* 0x000fe20003800200 */
[----:B------:R-:W3:Y:S01]  /*0050*/  S2R R8, SR_TID.Y ;  /* 0x0000000000087919 */ /* 0x000ee20000002200 */
[----:B0-----:R-:W-:-:S05]  /*0060*/  IADD3 R1, PT, PT, R1, -0x38, RZ ;  /* 0xffffffc801017810 */ /* 0x001fca0007ffe0ff */
[----:B------:R-:W1:Y:S08]  /*0070*/  LDC R6, c[0x0][0x360] ;  /* 0x0000d800ff067b82 */ /* 0x000e700000000800 */
[----:B------:R-:W0:Y:S01]  /*0080*/  S2UR UR6, SR_CTAID.Y ;  /* 0x00000000000679c3 */ /* 0x000e220000002600 */
[----:B--2---:R-:W-:-:S04]  /*0090*/  I2FP.F32.U32 R14, UR5 ;  /* 0x00000005000e7c45 */ /* 0x004fc80008201000 */
[----:B------:R-:W2:Y:S03]  /*00a0*/  MUFU.RCP R3, R14 ;  /* 0x0000000e00037308 */ /* 0x000ea60000001000 */
[----:B------:R-:W3:Y:S01]  /*00b0*/  LDC R7, c[0x0][0x364] ;  /* 0x0000d900ff077b82 */ /* 0x000ee20000000800 */
[----:B------:R-:W0:Y:S01]  /*00c0*/  LDCU UR5, c[0x0][0x370] ;  /* 0x00006e00ff0577ac */ /* 0x000e220008000800 */
[----:B-1----:R-:W-:-:S05]  /*00d0*/  IMAD R59, R6, UR4, R5 ;  /* 0x00000004063b7c24 */ /* 0x002fca000f8e0205 */
[----:B------:R-:W-:Y:S01]  /*00e0*/  I2FP.F32.U32 R59, R59 ;  /* 0x0000003b003b7245 */ /* 0x000fe20000201000 */
[----:B--2---:R-:W-:-:S03]  /*00f0*/  FFMA R0, -R14, R3, 1 ;  /* 0x3f8000000e007423 */ /* 0x004fc60000000103 */
[----:B------:R-:W1:Y:S01]  /*0100*/  FCHK P0, R59, R14 ;  /* 0x0000000e3b007302 */ /* 0x000e620000000000 */
[----:B------:R-:W-:Y:S01]  /*0110*/  FFMA R2, R3, R0, R3 ;  /* 0x0000000003027223 */ /* 0x000fe20000000003 */
[----:B0-----:R-:W-:-:S03]  /*0120*/  UIMAD UR4, UR6, UR5, UR4 ;  /* 0x00000005060472a4 */ /* 0x001fc6000f8e0204 */
[----:B------:R-:W-:Y:S01]  /*0130*/  FFMA R3, R59, R2, RZ ;  /* 0x000000023b037223 */ /* 0x000fe200000000ff */
[C-C-:B---3--:R-:W-:Y:S02]  /*0140*/  IMAD R0, R7.reuse, UR6, R8.reuse ;  /* 0x0000000607007c24 */ /* 0x148fe4000f8e0208 */
[----:B------:R-:W-:Y:S02]  /*0150*/  IMAD R9, R7, UR4, R8 ;  /* 0x0000000407097c24 */ /* 0x000fe4000f8e0208 */
[----:B------:R-:W-:Y:S02]  /*0160*/  FFMA R4, -R14, R3, R59 ;  /* 0x000000030e047223 */ /* 0x000fe4000000013b */
[----:B------:R-:W-:Y:S02]  /*0170*/  IMAD R9, R9, R6, R5 ;  /* 0x0000000609097224 */ /* 0x000fe400078e0205 */
[----:B------:R-:W-:Y:S01]  /*0180*/  FFMA R2, R2, R4, R3 ;  /* 0x0000000402027223 */ /* 0x000fe20000000003 */
[----:B-1----:R-:W-:Y:S06]  /*0190*/  @!P0 BRA `(.L_x_1) ;  /* 0x0000000000088947 */ /* 0x002fec0003800000 */
[----:B------:R-:W-:-:S07]  /*01a0*/  MOV R12, 0x1c0 ;  /* 0x000001c0000c7802 */ /* 0x000fce0000000f00 */
[----:B------:R-:W-:Y:S05]  /*01b0*/  CALL.REL.NOINC `($__internal_1_$__cuda_sm3x_div_rn_noftz_f32_slowpath) ;  /* 0x000005a000b87944 */ /* 0x000fea0003c00000 */
.L_x_1:
[----:B------:R-:W-:Y:S05]  /*01c0*/  BSYNC.RECONVERGENT B2 ;  /* 0x0000000000027941 */ /* 0x000fea0003800200 */
.L_x_0:
[----:B------:R-:W0:Y:S01]  /*01d0*/  LDCU UR4, c[0x0][0x388] ;  /* 0x00007100ff0477ac */ /* 0x000e220008000800 */
[----:B------:R-:W-:Y:S01]  /*01e0*/  I2FP.F32.U32 R59, R0 ;  /* 0x00000000003b7245 */ /* 0x000fe20000201000 */
[----:B------:R-:W-:Y:S01]  /*01f0*/  BSSY.RECONVERGENT B2, `(.L_x_2) ;  /* 0x000000e000027945 */ /* 0x000fe20003800200 */
[----:B------:R-:W-:Y:S01]  /*0200*/  FFMA R0, R2, 6.2831850051879882812, RZ ;  /* 0x40c90fda02007823 */ /* 0x000fe200000000ff */
[----:B0-----:R-:W-:-:S04]  /*0210*/  I2FP.F32.U32 R14, UR4 ;  /* 0x00000004000e7c45 */ /* 0x001fc80008201000 */
[----:B------:R-:W0:Y:S08]  /*0220*/  MUFU.RCP R3, R14 ;  /* 0x0000000e00037308 */ /* 0x000e300000001000 */
[----:B------:R-:W1:Y:S01]  /*0230*/  FCHK P0, R59, R14 ;  /* 0x0000000e3b007302 */ /* 0x000e620000000000 */
[----:B0-----:R-:W-:-:S04]  /*0240*/  FFMA R4, -R14, R3, 1 ;  /* 0x3f8000000e047423 */ /* 0x001fc80000000103 */
[----:B------:R-:W-:-:S04]  /*0250*/  FFMA R4, R3, R4, R3 ;  /* 0x0000000403047223 */ /* 0x000fc80000000003 */
[----:B------:R-:W-:-:S04]  /*0260*/  FFMA R3, R59, R4, RZ ;  /* 0x000000043b037223 */ /* 0x000fc800000000ff */
[----:B------:R-:W-:-:S04]  /*0270*/  FFMA R5, -R14, R3, R59 ;  /* 0x000000030e057223 */ /* 0x000fc8000000013b */
[----:B------:R-:W-:Y:S01]  /*0280*/  FFMA R46, R4, R5, R3 ;  /* 0x00000005042e7223 */ /* 0x000fe20000000003 */
[----:B-1----:R-:W-:Y:S06]  /*0290*/  @!P0 BRA `(.L_x_3) ;  /* 0x00000000000c8947 */ /* 0x002fec0003800000 */
[----:B------:R-:W-:-:S07]  /*02a0*/  MOV R12, 0x2c0 ;  /* 0x000002c0000c7802 */ /* 0x000fce0000000f00 */
[----:B------:R-:W-:Y:S05]  /*02b0*/  CALL.REL.NOINC `($__internal_1_$__cuda_sm3x_div_rn_noftz_f32_slowpath) ;  /* 0x000005a000787944 */ /* 0x000fea0003c00000 */
[----:B------:R-:W-:-:S07]  /*02c0*/  MOV R46, R2 ;  /* 0x00000002002e7202 */ /* 0x000fce0000000f00 */
.L_x_3:
[----:B------:R-:W-:Y:S05]  /*02d0*/  BSYNC.RECONVERGENT B2 ;  /* 0x0000000000027941 */ /* 0x000fea0003800200 */
.L_x_2:
[----:B------:R-:W0:Y:S01]  /*02e0*/  LDCU UR4, c[0x0][0x384] ;  /* 0x00007080ff0477ac */ /* 0x000e220008000800 */
[----:B------:R-:W-:Y:S01]  /*02f0*/  UMOV UR5, 0x3fa99999 ;  /* 0x3fa9999900057882 */ /* 0x000fe20000000000 */
[----:B0-----:R-:W0:Y:S01]  /*0300*/  I2F.F64.U32 R2, UR4 ;  /* 0x0000000400027d12 */ /* 0x001e220008201800 */
[----:B------:R-:W-:Y:S02]  /*0310*/  UMOV UR4, 0x9999999a ;  /* 0x9999999a00047882 */ /* 0x000fe40000000000 */
[----:B0-----:R-:W-:-:S06]  /*0320*/  DFMA R2, R2, UR4, R2 ;  /* 0x0000000402027c2b */ /* 0x001fcc0008000002 */
[----:B------:R-:W0:Y:S04]  /*0330*/  MUFU.RCP64H R5, R3 ;  /* 0x0000000300057308 */ /* 0x000e280000001800 */
[----:B------:R-:W-:-:S05]  /*0340*/  VIADD R4, R3, 0x300402 ;  /* 0x0030040203047836 */ /* 0x000fca0000000000 */
[----:B------:R-:W-:Y:S01]  /*0350*/  FSETP.GEU.AND P0, PT, |R4|, 5.8789094863358348022e-39, PT ;  /* 0x004004020400780b */ /* 0x000fe20003f0e200 */
[----:B0-----:R-:W-:-:S08]  /*0360*/  DFMA R6, -R2, R4, 1 ;  /* 0x3ff000000206742b */ /* 0x001fd00000000104 */
[----:B------:R-:W-:-:S08]  /*0370*/  DFMA R6, R6, R6, R6 ;  /* 0x000000060606722b */ /* 0x000fd00000000006 */
[----:B------:R-:W-:Y:S01]  /*0380*/  DFMA R6, R4, R6, R4 ;  /* 0x000000060406722b */ /* 0x000fe20000000004 */
[----:B------:R-:W-:-:S05]  /*0390*/  MOV R5, 0x4048ff78 ;  /* 0x4048ff7800057802 */ /* 0x000fca0000000f00 */
[----:B------:R-:W-:Y:S02]  /*03a0*/  FFMA R46, R46, R5, 0.0010000000474974513054 ;  /* 0x3a83126f2e2e7423 */ /* 0x000fe40000000005 */
[----:B------:R-:W-:-:S08]  /*03b0*/  DFMA R10, -R2, R6, 1 ;  /* 0x3ff00000020a742b */ /* 0x000fd00000000106 */
[----:B------:R-:W-:Y:S01]  /*03c0*/  DFMA R6, R6, R10, R6 ;  /* 0x0000000a0606722b */ /* 0x000fe20000000006 */
[----:B------:R-:W-:Y:S10]  /*03d0*/  @P0 BRA `(.L_x_4) ;  /* 0x0000000000100947 */ /* 0x000ff40003800000 */
[----:B------:R-:W-:Y:S02]  /*03e0*/  LOP3.LUT R4, R3, 0x7fffffff, RZ, 0xc0, !PT ;  /* 0x7fffffff03047812 */ /* 0x000fe400078ec0ff */
[----:B------:R-:W-:Y:S02]  /*03f0*/  MOV R8, 0x420 ;  /* 0x0000042000087802 */ /* 0x000fe40000000f00 */
[----:B------:R-:W-:-:S07]  /*0400*/  IADD3 R7, PT, PT, R4, -0x100000, RZ ;  /* 0xfff0000004077810 */ /* 0x000fce0007ffe0ff */
[----:B------:R-:W-:Y:S05]  /*0410*/  CALL.REL.NOINC `($__internal_0_$__cuda_sm20_dblrcp_rn_slowpath_v3) ;  /* 0x0000059c00747944 */ /* 0x000fea0003c00000 */
.L_x_4:
[----:B------:R-:W0:Y:S01]  /*0420*/  LDCU UR4, c[0x0][0x388] ;  /* 0x00007100ff0477ac */ /* 0x000e220008000800 */
[----:B------:R-:W-:Y:S01]  /*0430*/  UMOV UR5, 0x3fa99999 ;  /* 0x3fa9999900057882 */ /* 0x000fe20000000000 */
[----:B0-----:R-:W0:Y:S01]  /*0440*/  I2F.F64.U32 R2, UR4 ;  /* 0x0000000400027d12 */ /* 0x001e220008201800 */
[----:B------:R-:W-:Y:S02]  /*0450*/  UMOV UR4, 0x9999999a ;  /* 0x9999999a00047882 */ /* 0x000fe40000000000 */
[----:B0-----:R-:W-:Y:S01]  /*0460*/  DFMA R2, R2, UR4, R2 ;  /* 0x0000000402027c2b */ /* 0x001fe20008000002 */
[----:B------:R-:W-:Y:S01]  /*0470*/  UMOV UR4, 0x40000000 ;  /* 0x4000000000047882 */ /* 0x000fe20000000000 */
[----:B------:R-:W-:Y:S02]  /*0480*/  UMOV UR5, 0x401921fb ;  /* 0x401921fb00057882 */ /* 0x000fe40000000000 */
[----:B------:R-:W-:Y:S02]  /*0490*/  DMUL R6, R6, UR4 ;  /* 0x0000000406067c28 */ /* 0x000fe40008000000 */
[----:B------:R-:W0:Y:S04]  /*04a0*/  MUFU.RCP64H R5, R3 ;  /* 0x0000000300057308 */ /* 0x000e280000001800 */
[----:B------:R-:W-:-:S04]  /*04b0*/  VIADD R4, R3, 0x300402 ;  /* 0x0030040203047836 */ /* 0x000fc80000000000 */
[----:B------:R-:W1:Y:S01]  /*04c0*/  F2F.F32.F64 R6, R6 ;  /* 0x0000000600067310 */ /* 0x000e620000301000 */
[----:B------:R-:W-:Y:S01]  /*04d0*/  FSETP.GEU.AND P0, PT, |R4|, 5.8789094863358348022e-39, PT ;  /* 0x004004020400780b */ /* 0x000fe20003f0e200 */
[----:B0-----:R-:W-:Y:S01]  /*04e0*/  DFMA R10, -R2, R4, 1 ;  /* 0x3ff00000020a742b */ /* 0x001fe20000000104 */
[----:B-1----:R-:W-:-:S07]  /*04f0*/  R2UR UR5, R6 ;  /* 0x00000000060572ca */ /* 0x002fce00000e0000 */
[----:B------:R-:W-:-:S08]  /*0500*/  DFMA R10, R10, R10, R10 ;  /* 0x0000000a0a0a722b */ /* 0x000fd0000000000a */
[----:B------:R-:W-:-:S08]  /*0510*/  DFMA R10, R4, R10, R4 ;  /* 0x0000000a040a722b */ /* 0x000fd00000000004 */
[----:B------:R-:W-:-:S08]  /*0520*/  DFMA R12, -R2, R10, 1 ;  /* 0x3ff00000020c742b */ /* 0x000fd0000000010a */
[----:B------:R-:W-:Y:S01]  /*0530*/  DFMA R10, R10, R12, R10 ;  /* 0x0000000c0a0a722b */ /* 0x000fe2000000000a */
[----:B------:R-:W-:Y:S10]  /*0540*/  @P0 BRA `(.L_x_5) ;  /* 0x0000000000180947 */ /* 0x000ff40003800000 */
[----:B------:R-:W-:Y:S02]  /*0550*/  LOP3.LUT R4, R3, 0x7fffffff, RZ, 0xc0, !PT ;  /* 0x7fffffff03047812 */ /* 0x000fe400078ec0ff */
[----:B------:R-:W-:Y:S02]  /*0560*/  MOV R8, 0x590 ;  /* 0x0000059000087802 */ /* 0x000fe40000000f00 */
[----:B------:R-:W-:-:S07]  /*0570*/  IADD3 R7, PT, PT, R4, -0x100000, RZ ;  /* 0xfff0000004077810 */ /* 0x000fce0007ffe0ff */
[----:B------:R-:W-:Y:S05]  /*0580*/  CALL.REL.NOINC `($__internal_0_$__cuda_sm20_dblrcp_rn_slowpath_v3) ;  /* 0x0000059c00187944 */ /* 0x000fea0003c00000 */
[----:B------:R-:W-:Y:S01]  /*0590*/  MOV R10, R6 ;  /* 0x00000006000a7202 */ /* 0x000fe20000000f00 */
[----:B------:R-:W-:-:S07]  /*05a0*/  IMAD.MOV.U32 R11, RZ, RZ, R7 ;  /* 0x000000ffff0b7224 */ /* 0x000fce00078e0007 */
.L_x_5:
[----:B------:R-:W0:Y:S01]  /*05b0*/  LDC R31, c[0x0][0x380] ;  /* 0x0000e000ff1f7b82 */ /* 0x000e220000000800 */
[----:B------:R-:W-:Y:S01]  /*05c0*/  DMUL R10, R10, 3.1405925750732421875 ;  /* 0x40091fef0a0a7828 */ /* 0x000fe20000000000 */
[----:B------:R-:W1:Y:S09]  /*05d0*/  LDCU.64 UR6, c[0x0][0x358] ;  /* 0x00006b00ff0677ac */ /* 0x000e720008000a00 */
[----:B------:R-:W2:Y:S01]  /*05e0*/  F2F.F32.F64 R10, R10 ;  /* 0x0000000a000a7310 */ /* 0x000ea20000301000 */
[----:B0-----:R-:W-:Y:S01]  /*05f0*/  FADD R2, R31, -0.0010000000474974513054 ;  /* 0xba83126f1f027421 */ /* 0x001fe20000000000 */
[----:B--2---:R-:W-:-:S04]  /*0600*/  R2UR UR8, R10 ;  /* 0x000000000a0872ca */ /* 0x004fc800000e0000 */
[----:B------:R-:W-:-:S13]  /*0610*/  FSETP.GEU.AND P0, PT, R2, 1, PT ;  /* 0x3f8000000200780b */ /* 0x000fda0003f0e000 */
[----:B-1----:R-:W-:Y:S05]  /*0620*/  @P0 BRA `(.L_x_6) ;  /* 0x00000174009c0947 */ /* 0x002fea0003800000 */
[----:B------:R-:W-:Y:S01]  /*0630*/  FFMA R27, RZ, UR8, R46 ;  /* 0x00000008ff1b7c23 */ /* 0x000fe2000800002e */
[----:B------:R-:W-:Y:S01]  /*0640*/  MOV R10, 0x37cbac00 ;  /* 0x37cbac00000a7802 */ /* 0x000fe20000000f00 */
[----:B------:R-:W-:Y:S01]  /*0650*/  FFMA R16, RZ, RZ, RZ ;  /* 0x000000ffff107223 */ /* 0x000fe200000000ff */
[----:B------:R-:W-:Y:S01]  /*0660*/  MOV R5, 0x394d4153 ;  /* 0x394d415300057802 */ /* 0x000fe20000000f00 */
[C---:B------:R-:W-:Y:S01]  /*0670*/  FMUL R4, R27.reuse, 0.63661974668502807617 ;  /* 0x3f22f9831b047820 */ /* 0x040fe20000400000 */
[----:B------:R-:W-:Y:S01]  /*0680*/  FSETP.GE.AND P0, PT, |R27|, 105615, PT ;  /* 0x47ce47801b00780b */ /* 0x000fe20003f06200 */
[----:B------:R-:W-:Y:S01]  /*0690*/  FFMA R2, RZ, R10, -0.0013887860113754868507 ;  /* 0xbab607edff027423 */ /* 0x000fe2000000000a */
[----:B------:R-:W-:Y:S03]  /*06a0*/  BSSY.RECONVERGENT B0, `(.L_x_7) ;  /* 0x000004a000007945 */ /* 0x000fe60003800200 */
[----:B------:R-:W0:Y:S01]  /*06b0*/  F2I.NTZ R4, R4 ;  /* 0x0000000400047305 */ /* 0x000e220000203100 */
[----:B------:R-:W-:Y:S01]  /*06c0*/  FFMA R3, RZ, R2, 0.041666727513074874878 ;  /* 0x3d2aaabbff037423 */ /* 0x000fe20000000002 */
[----:B------:R-:W-:-:S03]  /*06d0*/  FFMA R2, RZ, -R5, 0.0083327032625675201416 ;  /* 0x3c0885e4ff027423 */ /* 0x000fc60000000805 */
[----:B------:R-:W-:Y:S01]  /*06e0*/  FFMA R15, RZ, R3, -0.4999999701976776123 ;  /* 0xbeffffffff0f7423 */ /* 0x000fe20000000003 */
[----:B------:R-:W-:-:S03]  /*06f0*/  FFMA R3, RZ, R2, -0.16666662693023681641 ;  /* 0xbe2aaaa8ff037423 */ /* 0x000fc60000000002 */
[----:B------:R-:W-:Y:S01]  /*0700*/  FFMA R15, RZ, R15, 1 ;  /* 0x3f800000ff0f7423 */ /* 0x000fe2000000000f */
[----:B------:R-:W-:Y:S01]  /*0710*/  FFMA R16, R16, R3, RZ ;  /* 0x0000000310107223 */ /* 0x000fe200000000ff */
[----:B------:R-:W-:Y:S02]  /*0720*/  FFMA R3, RZ, UR5, R0 ;  /* 0x00000005ff037c23 */ /* 0x000fe40008000000 */
[----:B------:R-:W-:Y:S01]  /*0730*/  FMUL R11, RZ, R15 ;  /* 0x0000000fff0b7220 */ /* 0x000fe20000400000 */
[----:B------:R-:W-:Y:S01]  /*0740*/  FFMA R42, RZ, R16, R15 ;  /* 0x00000010ff2a7223 */ /* 0x000fe2000000000f */
[----:B0-----:R-:W-:Y:S01]  /*0750*/  I2FP.F32.S32 R28, R4 ;  /* 0x00000004001c7245 */ /* 0x001fe20000201400 */
[----:B------:R-:W-:Y:S02]  /*0760*/  IMAD.MOV.U32 R29, RZ, RZ, R4 ;  /* 0x000000ffff1d7224 */ /* 0x000fe400078e0004 */
[----:B------:R-:W-:Y:S02]  /*0770*/  FFMA R18, RZ, R16, R11 ;  /* 0x00000010ff127223 */ /* 0x000fe4000000000b */
[----:B------:R-:W-:-:S04]  /*0780*/  FFMA R5, R28, -1.5707962512969970703, R27 ;  /* 0xbfc90fda1c057823 */ /* 0x000fc8000000001b */
[----:B------:R-:W-:-:S04]  /*0790*/  FFMA R5, R28, -7.5497894158615963534e-08, R5 ;  /* 0xb3a221681c057823 */ /* 0x000fc80000000005 */
[----:B------:R-:W-:-:S05]  /*07a0*/  FFMA R28, R28, -5.3903029534742383927e-15, R5 ;  /* 0xa7c234c51c1c7823 */ /* 0x000fca0000000005 */
[----:B------:R-:W-:Y:S01]  /*07b0*/  MOV R2, R28 ;  /* 0x0000001c00027202 */ /* 0x000fe20000000f00 */
[----:B------:R-:W-:Y:S06]  /*07c0*/  @!P0 BRA `(.L_x_8) ;  /* 0x0000000000dc8947 */ /* 0x000fec0003800000 */
[----:B------:R-:W-:-:S13]  /*07d0*/  FSETP.NEU.AND P0, PT, |R27|, +INF , PT ;  /* 0x7f8000001b00780b */ /* 0x000fda0003f0d200 */
[----:B------:R-:W-:Y:S01]  /*07e0*/  @!P0 FMUL R2, RZ, R27 ;  /* 0x0000001bff028220 */ /* 0x000fe20000400000 */
[----:B------:R-:W-:Y:S01]  /*07f0*/  @!P0 MOV R4, RZ ;  /* 0x000000ff00048202 */ /* 0x000fe20000000f00 */
[----:B------:R-:W-:Y:S06]  /*0800*/  @!P0 BRA `(.L_x_8) ;  /* 0x0000000000cc8947 */ /* 0x000fec0003800000 */
[----:B------:R-:W-:Y:S02]  /*0810*/  IMAD.SHL.U32 R4, R27, 0x100, RZ ;  /* 0x000001001b047824 */ /* 0x000fe400078e00ff */
[----:B------:R-:W-:Y:S01]  /*0820*/  HFMA2 R8, -RZ, RZ, 0, 0 ;  /* 0x00000000ff087431 */ /* 0x000fe200000001ff */
[----:B------:R-:W-:Y:S01]  /*0830*/  MOV R2, R1 ;  /* 0x0000000100027202 */ /* 0x000fe20000000f00 */
[----:B------:R-:W0:Y:S01]  /*0840*/  LDCU.64 UR10, c[0x4][URZ] ;  /* 0x01000000ff0a77ac */ /* 0x000e220008000a00 */
[----:B------:R-:W-:Y:S01]  /*0850*/  LOP3.LUT R17, R4, 0x80000000, RZ, 0xfc, !PT ;  /* 0x8000000004117812 */ /* 0x000fe200078efcff */
[----:B------:R-:W-:Y:S01]  /*0860*/  UMOV UR9, URZ ;  /* 0x000000ff00097c82 */ /* 0x000fe20008000000 */
[----:B------:R-:W-:-:S05]  /*0870*/  UMOV UR4, URZ ;  /* 0x000000ff00047c82 */ /* 0x000fca0008000000 */
.L_x_9:
[----:B0-----:R-:W-:Y:S01]  /*0880*/  IMAD.U32 R6, RZ, RZ, UR10 ;  /* 0x0000000aff067e24 */ /* 0x001fe2000f8e00ff */
[----:B------:R-:W-:-:S05]  /*0890*/  MOV R7, UR11 ;  /* 0x0000000b00077c02 */ /* 0x000fca0008000f00 */
[----:B------:R-:W2:Y:S01]  /*08a0*/  LDG.E.CONSTANT R4, desc[UR6][R6.64] ;  /* 0x0000000606047981 */ /* 0x000ea2000c1e9900 */
[----:B------:R-:W-:Y:S02]  /*08b0*/  UIADD3 UR10, UP0, UPT, UR10, 0x4, URZ ;  /* 0x000000040a0a7890 */ /* 0x000fe4000ff1e0ff */
[----:B------:R-:W-:Y:S02]  /*08c0*/  UIADD3 UR4, UPT, UPT, UR4, 0x1, URZ ;  /* 0x0000000104047890 */ /* 0x000fe4000fffe0ff */
[----:B------:R-:W-:Y:S02]  /*08d0*/  UIADD3.X UR11, UPT, UPT, URZ, UR11, URZ, UP0, !UPT ;  /* 0x0000000bff0b7290 */ /* 0x000fe400087fe4ff */
[----:B------:R-:W-:Y:S01]  /*08e0*/  UISETP.NE.AND UP0, UPT, UR4, 0x6, UPT ;  /* 0x000000060400788c */ /* 0x000fe2000bf05270 */
[----:B--2---:R-:W-:-:S03]  /*08f0*/  IMAD.WIDE.U32 R4, R4, R17, RZ ;  /* 0x0000001104047225 */ /* 0x004fc600078e00ff */
[----:B------:R-:W-:-:S04]  /*0900*/  IADD3 R13, P0, PT, R4, R8, RZ ;  /* 0x00000008040d7210 */ /* 0x000fc80007f1e0ff */
[----:B------:R-:W-:Y:S01]  /*0910*/  IADD3.X R8, PT, PT, R5, UR9, RZ, P0, !PT ;  /* 0x0000000905087c10 */ /* 0x000fe200087fe4ff */
[----:B------:R0:W-:Y:S02]  /*0920*/  STL [R2], R13 ;  /* 0x0000000d02007387 */ /* 0x0001e40000100800 */
[----:B0-----:R-:W-:Y:S01]  /*0930*/  IADD3 R2, PT, PT, R2, 0x4, RZ ;  /* 0x0000000402027810 */ /* 0x001fe20007ffe0ff */
[----:B------:R-:W-:Y:S06]  /*0940*/  BRA.U UP0, `(.L_x_9) ;  /* 0xfffffffd00cc7547 */ /* 0x000fec000b83ffff */
[----:B------:R-:W-:Y:S01]  /*0950*/  SHF.R.U32.HI R6, RZ, 0x17, R27 ;  /* 0x00000017ff067819 */ /* 0x000fe2000001161b */
[----:B------:R0:W-:Y:S03]  /*0960*/  STL [R1+0x18], R8 ;  /* 0x0000180801007387 */ /* 0x0001e60000100800 */
[C---:B------:R-:W-:Y:S02]  /*0970*/  LOP3.LUT R2, R6.reuse, 0xe0, RZ, 0xc0, !PT ;  /* 0x000000e006027812 */ /* 0x040fe400078ec0ff */
[----:B------:R-:W-:-:S03]  /*0980*/  LOP3.LUT P0, RZ, R6, 0x1f, RZ, 0xc0, !PT ;  /* 0x0000001f06ff7812 */ /* 0x000fc6000780c0ff */
[----:B------:R-:W-:-:S05]  /*0990*/  VIADD R2, R2, 0xffffff80 ;  /* 0xffffff8002027836 */ /* 0x000fca0000000000 */
[----:B------:R-:W-:-:S05]  /*09a0*/  SHF.R.U32.HI R2, RZ, 0x5, R2 ;  /* 0x00000005ff027819 */ /* 0x000fca0000011602 */
[----:B------:R-:W-:-:S05]  /*09b0*/  IMAD R7, R2, -0x4, R1 ;  /* 0xfffffffc02077824 */ /* 0x000fca00078e0201 */
[----:B------:R-:W2:Y:S04]  /*09c0*/  LDL R2, [R7+0x18] ;  /* 0x0000180007027983 */ /* 0x000ea80000100800 */
[----:B------:R-:W2:Y:S04]  /*09d0*/  LDL R5, [R7+0x14] ;  /* 0x0000140007057983 */ /* 0x000ea80000100800 */
[----:B------:R-:W3:Y:S01]  /*09e0*/  @P0 LDL R4, [R7+0x10] ;  /* 0x0000100007040983 */ /* 0x000ee20000100800 */
[----:B------:R-:W-:Y:S01]  /*09f0*/  LOP3.LUT R6, R6, 0x1f, RZ, 0xc0, !PT ;  /* 0x0000001f06067812 */ /* 0x000fe200078ec0ff */
[----:B------:R-:W-:Y:S01]  /*0a00*/  UMOV UR10, 0x54442d19 ;  /* 0x54442d19000a7882 */ /* 0x000fe20000000000 */
[----:B------:R-:W-:-:S02]  /*0a10*/  UMOV UR11, 0x3bf921fb ;  /* 0x3bf921fb000b7882 */ /* 0x000fc40000000000 */
[-C--:B--2---:R-:W-:Y:S02]  /*0a20*/  @P0 SHF.L.W.U32.HI R2, R5, R6.reuse, R2 ;  /* 0x0000000605020219 */ /* 0x084fe40000010e02 */
[----:B---3--:R-:W-:Y:S02]  /*0a30*/  @P0 SHF.L.W.U32.HI R5, R4, R6, R5 ;  /* 0x0000000604050219 */ /* 0x008fe40000010e05 */
[----:B------:R-:W-:Y:S02]  /*0a40*/  ISETP.GE.AND P0, PT, R27, RZ, PT ;  /* 0x000000ff1b00720c */ /* 0x000fe40003f06270 */
[C---:B------:R-:W-:Y:S02]  /*0a50*/  SHF.L.W.U32.HI R4, R5.reuse, 0x2, R2 ;  /* 0x0000000205047819 */ /* 0x040fe40000010e02 */
[----:B------:R-:W-:Y:S02]  /*0a60*/  SHF.L.U32 R5, R5, 0x2, RZ ;  /* 0x0000000205057819 */ /* 0x000fe400000006ff */
[----:B------:R-:W-:-:S04]  /*0a70*/  SHF.R.S32.HI R6, RZ, 0x1f, R4 ;  /* 0x0000001fff067819 */ /* 0x000fc80000011404 */
[C---:B------:R-:W-:Y:S02]  /*0a80*/  LOP3.LUT R12, R6.reuse, R5, RZ, 0x3c, !PT ;  /* 0x00000005060c7212 */ /* 0x040fe400078e3cff */
[----:B------:R-:W-:Y:S02]  /*0a90*/  LOP3.LUT R13, R6, R4, RZ, 0x3c, !PT ;  /* 0x00000004060d7212 */ /* 0x000fe400078e3cff */
[----:B------:R-:W-:Y:S02]  /*0aa0*/  SHF.R.U32.HI R5, RZ, 0x1e, R2 ;  /* 0x0000001eff057819 */ /* 0x000fe40000011602 */
[C---:B------:R-:W-:Y:S02]  /*0ab0*/  LOP3.LUT R2, R4.reuse, R27, RZ, 0x3c, !PT ;  /* 0x0000001b04027212 */ /* 0x040fe400078e3cff */
[----:B------:R-:W1:Y:S01]  /*0ac0*/  I2F.F64.S64 R12, R12 ;  /* 0x0000000c000c7312 */ /* 0x000e620000301c00 */
[----:B------:R-:W-:Y:S02]  /*0ad0*/  LEA.HI R4, R4, R5, RZ, 0x1 ;  /* 0x0000000504047211 */ /* 0x000fe400078f08ff */
[----:B------:R-:W-:-:S02]  /*0ae0*/  ISETP.GE.AND P1, PT, R2, RZ, PT ;  /* 0x000000ff0200720c */ /* 0x000fc40003f26270 */
[----:B------:R-:W-:-:S05]  /*0af0*/  IADD3 R2, PT, PT, -R4, RZ, RZ ;  /* 0x000000ff04027210 */ /* 0x000fca0007ffe1ff */
[----:B------:R-:W-:Y:S01]  /*0b00*/  @!P0 IMAD.MOV.U32 R4, RZ, RZ, R2 ;  /* 0x000000ffff048224 */ /* 0x000fe200078e0002 */
[----:B-1----:R-:W-:-:S10]  /*0b10*/  DMUL R6, R12, UR10 ;  /* 0x0000000a0c067c28 */ /* 0x002fd40008000000 */
[----:B------:R-:W1:Y:S02]  /*0b20*/  F2F.F32.F64 R6, R6 ;  /* 0x0000000600067310 */ /* 0x000e640000301000 */
[----:B01----:R-:W-:-:S07]  /*0b30*/  FSEL R2, -R6, R6, !P1 ;  /* 0x0000000606027208 */ /* 0x003fce0004800100 */
.L_x_8:
[----:B------:R-:W-:Y:S05]  /*0b40*/  BSYNC.RECONVERGENT B0 ;  /* 0x0000000000007941 */ /* 0x000fea0003800200 */
.L_x_7:
[----:B------:R-:W-:Y:S01]  /*0b50*/  FMUL R5, R2, R2 ;  /* 0x0000000202057220 */ /* 0x000fe20000400000 */
[----:B------:R-:W-:Y:S01]  /*0b60*/  LOP3.LUT R7, R4, 0x1, RZ, 0xc0, !PT ;  /* 0x0000000104077812 */ /* 0x000fe200078ec0ff */
[----:B------:R-:W-:Y:S01]  /*0b70*/  BSSY.RECONVERGENT B0, `(.L_x_10) ;  /* 0x000004a000007945 */ /* 0x000fe20003800200 */
[----:B------:R-:W-:Y:S01]  /*0b80*/  MOV R12, 0x3d2aaabb ;  /* 0x3d2aaabb000c7802 */ /* 0x000fe20000000f00 */
[----:B------:R-:W-:Y:S01]  /*0b90*/  FFMA R6, R5, R10, -0.0013887860113754868507 ;  /* 0xbab607ed05067423 */ /* 0x000fe2000000000a */
[----:B------:R-:W-:Y:S02]  /*0ba0*/  ISETP.NE.U32.AND P0, PT, R7, 0x1, PT ;  /* 0x000000010700780c */ /* 0x000fe40003f05070 */
[----:B------:R-:W-:Y:S02]  /*0bb0*/  MOV R14, 0x3effffff ;  /* 0x3effffff000e7802 */ /* 0x000fe40000000f00 */
[----:B------:R-:W-:Y:S02]  /*0bc0*/  FSEL R6, R6, -0.00019574658654164522886, !P0 ;  /* 0xb94d415306067808 */ /* 0x000fe40004000000 */
[----:B------:R-:W-:-:S02]  /*0bd0*/  FSEL R8, R12, 0.0083327032625675201416, !P0 ;  /* 0x3c0885e40c087808 */ /* 0x000fc40004000000 */
[----:B------:R-:W-:Y:S02]  /*0be0*/  FSEL R7, R2, 1, P0 ;  /* 0x3f80000002077808 */ /* 0x000fe40000000000 */
[----:B------:R-:W-:Y:S01]  /*0bf0*/  FSEL R13, -R14, -0.16666662693023681641, !P0 ;  /* 0xbe2aaaa80e0d7808 */ /* 0x000fe20004000100 */
[----:B------:R-:W-:Y:S01]  /*0c00*/  FFMA R6, R5, R6, R8 ;  /* 0x0000000605067223 */ /* 0x000fe20000000008 */
[----:B------:R-:W-:Y:S01]  /*0c10*/  FSETP.GE.AND P0, PT, |R27|, 105615, PT ;  /* 0x47ce47801b00780b */ /* 0x000fe20003f06200 */
[C---:B------:R-:W-:Y:S01]  /*0c20*/  FFMA R2, R5.reuse, R7, RZ ;  /* 0x0000000705027223 */ /* 0x040fe200000000ff */
[----:B------:R-:W-:Y:S01]  /*0c30*/  LOP3.LUT P1, RZ, R4, 0x2, RZ, 0xc0, !PT ;  /* 0x0000000204ff7812 */ /* 0x000fe2000782c0ff */
[----:B------:R-:W-:Y:S01]  /*0c40*/  FFMA R6, R5, R6, R13 ;  /* 0x0000000605067223 */ /* 0x000fe2000000000d */
[----:B------:R-:W-:-:S03]  /*0c50*/  IMAD.MOV.U32 R4, RZ, RZ, R29 ;  /* 0x000000ffff047224 */ /* 0x000fc600078e001d */
[----:B------:R-:W-:Y:S01]  /*0c60*/  FFMA R7, R2, R6, R7 ;  /* 0x0000000602077223 */ /* 0x000fe20000000007 */
[----:B------:R-:W-:-:S07]  /*0c70*/  MOV R2, R28 ;  /* 0x0000001c00027202 */ /* 0x000fce0000000f00 */
[----:B------:R-:W-:Y:S01]  /*0c80*/  @P1 FADD R7, RZ, -R7 ;  /* 0x80000007ff071221 */ /* 0x000fe20000000000 */
        /* <DEDUP_REMOVED lines=12> */
.L_x_12:
        /* <DEDUP_REMOVED lines=25> */
[----:B------:R-:W-:Y:S01]  /*0ee0*/  UMOV UR11, 0x3bf921fb ;  /* 0x3bf921fb000b7882 */ /* 0x000fe20000000000 */
[----:B------:R-:W-:-:S02]  /*0ef0*/  ISETP.GE.AND P1, PT, R27, RZ, PT ;  /* 0x000000ff1b00720c */ /* 0x000fc40003f26270 */
[-C--:B--2---:R-:W-:Y:S02]  /*0f00*/  @P0 SHF.L.W.U32.HI R2, R5, R6.reuse, R2 ;  /* 0x0000000605020219 */ /* 0x084fe40000010e02 */
[----:B---3--:R-:W-:-:S04]  /*0f10*/  @P0 SHF.L.W.U32.HI R5, R4, R6, R5 ;  /* 0x0000000604050219 */ /* 0x008fc80000010e05 */
        /* <DEDUP_REMOVED lines=15> */
.L_x_11:
[----:B------:R-:W-:Y:S05]  /*1010*/  BSYNC.RECONVERGENT B0 ;  /* 0x0000000000007941 */ /* 0x000fea0003800200 */
.L_x_10:
[----:B------:R-:W-:Y:S01]  /*1020*/  FMUL R5, R2, R2 ;  /* 0x0000000202057220 */ /* 0x000fe20000400000 */
[----:B------:R-:W-:Y:S01]  /*1030*/  LOP3.LUT R8, R4, 0x1, RZ, 0xc0, !PT ;  /* 0x0000000104087812 */ /* 0x000fe200078ec0ff */
[----:B------:R-:W-:Y:S01]  /*1040*/  IMAD.MOV.U32 R17, RZ, RZ, 0x3e2aaaa8 ;  /* 0x3e2aaaa8ff117424 */ /* 0x000fe200078e00ff */
[----:B------:R-:W-:Y:S01]  /*1050*/  MOV R19, 0x3c0885e4 ;  /* 0x3c0885e400137802 */ /* 0x000fe20000000f00 */
[----:B------:R-:W-:Y:S01]  /*1060*/  FFMA R6, R5, R10, -0.0013887860113754868507 ;  /* 0xbab607ed05067423 */ /* 0x000fe2000000000a */
[----:B------:R-:W-:Y:S01]  /*1070*/  ISETP.NE.U32.AND P0, PT, R8, 0x1, PT ;  /* 0x000000010800780c */ /* 0x000fe20003f05070 */
[----:B------:R-:W-:Y:S01]  /*1080*/  BSSY.RECONVERGENT B0, `(.L_x_13) ;  /* 0x000004e000007945 */ /* 0x000fe20003800200 */
[----:B------:R-:W-:Y:S02]  /*1090*/  IADD3 R8, PT, PT, R4, 0x1, RZ ;  /* 0x0000000104087810 */ /* 0x000fe40007ffe0ff */
[----:B------:R-:W-:Y:S02]  /*10a0*/  FSEL R6, R6, -0.00019574658654164522886, P0 ;  /* 0xb94d415306067808 */ /* 0x000fe40000000000 */
[----:B------:R-:W-:-:S02]  /*10b0*/  FSEL R4, R19, 0.041666727513074874878, !P0 ;  /* 0x3d2aaabb13047808 */ /* 0x000fc40004000000 */
[----:B------:R-:W-:Y:S02]  /*10c0*/  LOP3.LUT P1, RZ, R8, 0x2, RZ, 0xc0, !PT ;  /* 0x0000000208ff7812 */ /* 0x000fe4000782c0ff */
[----:B------:R-:W-:Y:S01]  /*10d0*/  FSEL R2, R2, 1, !P0 ;  /* 0x3f80000002027808 */ /* 0x000fe20004000000 */
[----:B------:R-:W-:Y:S01]  /*10e0*/  FFMA R4, R5, R6, R4 ;  /* 0x0000000605047223 */ /* 0x000fe20000000004 */
[----:B------:R-:W-:Y:S02]  /*10f0*/  FSEL R21, -R17, -0.4999999701976776123, !P0 ;  /* 0xbeffffff11157808 */ /* 0x000fe40004000100 */
[----:B------:R-:W-:Y:S01]  /*1100*/  FSETP.GE.AND P0, PT, |R27|, 105615, PT ;  /* 0x47ce47801b00780b */ /* 0x000fe20003f06200 */
[C---:B------:R-:W-:Y:S02]  /*1110*/  FFMA R13, R5.reuse, R2, RZ ;  /* 0x00000002050d7223 */ /* 0x040fe400000000ff */
[----:B------:R-:W-:-:S04]  /*1120*/  FFMA R4, R5, R4, R21 ;  /* 0x0000000405047223 */ /* 0x000fc80000000015 */
[----:B------:R-:W-:Y:S01]  /*1130*/  FFMA R5, R13, R4, R2 ;  /* 0x000000040d057223 */ /* 0x000fe20000000002 */
[--C-:B------:R-:W-:Y:S01]  /*1140*/  FFMA R13, -RZ, R16, R11.reuse ;  /* 0x00000010ff0d7223 */ /* 0x100fe2000000010b */
[----:B------:R-:W-:Y:S01]  /*1150*/  FADD R11, -R16, R11 ;  /* 0x0000000b100b7221 */ /* 0x000fe20000000100 */
[----:B------:R-:W-:Y:S01]  /*1160*/  MOV R4, R29 ;  /* 0x0000001d00047202 */ /* 0x000fe20000000f00 */
[----:B------:R-:W-:Y:S01]  /*1170*/  @P1 FADD R5, RZ, -R5 ;  /* 0x80000005ff051221 */ /* 0x000fe20000000000 */
[----:B------:R-:W-:-:S03]  /*1180*/  MOV R2, R28 ;  /* 0x0000001c00027202 */ /* 0x000fc60000000f00 */
[-C--:B------:R-:W-:Y:S01]  /*1190*/  FMUL R21, RZ, R5.reuse ;  /* 0x00000005ff157220 */ /* 0x080fe20000400000 */
[----:B------:R-:W-:-:S03]  /*11a0*/  FMUL R33, R16, R5 ;  /* 0x0000000510217220 */ /* 0x000fc60000400000 */
[----:B------:R-:W-:Y:S01]  /*11b0*/  FMUL R21, R16, R21 ;  /* 0x0000001510157220 */ /* 0x000fe20000400000 */
[----:B------:R-:W-:-:S03]  /*11c0*/  FFMA R33, R18, R7, R33 ;  /* 0x0000000712217223 */ /* 0x000fc60000000021 */
[----:B------:R-:W-:Y:S01]  /*11d0*/  FFMA R32, R42, R7, R21 ;  /* 0x000000072a207223 */ /* 0x000fe20000000015 */
[----:B------:R-:W-:Y:S06]  /*11e0*/  @!P0 BRA `(.L_x_14) ;  /* 0x0000000000dc8947 */ /* 0x000fec0003800000 */
[----:B------:R-:W-:-:S13]  /*11f0*/  FSETP.NEU.AND P0, PT, |R27|, +INF , PT ;  /* 0x7f8000001b00780b */ /* 0x000fda0003f0d200 */
[----:B------:R-:W-:Y:S01]  /*1200*/  @!P0 FMUL R2, RZ, R27 ;  /* 0x0000001bff028220 */ /* 0x000fe20000400000 */
[----:B------:R-:W-:Y:S01]  /*1210*/  @!P0 IMAD.MOV.U32 R4, RZ, RZ, RZ ;  /* 0x000000ffff048224 */ /* 0x000fe200078e00ff */
[----:B------:R-:W-:Y:S06]  /*1220*/  @!P0 BRA `(.L_x_14) ;  /* 0x0000000000cc8947 */ /* 0x000fec0003800000 */
[----:B------:R-:W-:Y:S01]  /*1230*/  SHF.L.U32 R4, R27, 0x8, RZ ;  /* 0x000000081b047819 */ /* 0x000fe200000006ff */
[----:B------:R-:W-:Y:S02]  /*1240*/  HFMA2 R8, -RZ, RZ, 0, 0 ;  /* 0x00000000ff087431 */ /* 0x000fe400000001ff */
[----:B------:R-:W-:Y:S01]  /*1250*/  IMAD.MOV.U32 R2, RZ, RZ, R1 ;  /* 0x000000ffff027224 */ /* 0x000fe200078e0001 */
[----:B------:R-:W0:Y:S01]  /*1260*/  LDCU.64 UR10, c[0x4][URZ] ;  /* 0x01000000ff0a77ac */ /* 0x000e220008000a00 */
[----:B------:R-:W-:Y:S01]  /*1270*/  LOP3.LUT R25, R4, 0x80000000, RZ, 0xfc, !PT ;  /* 0x8000000004197812 */ /* 0x000fe200078efcff */
[----:B------:R-:W-:Y:S01]  /*1280*/  UMOV UR9, URZ ;  /* 0x000000ff00097c82 */ /* 0x000fe20008000000 */
[----:B------:R-:W-:-:S05]  /*1290*/  UMOV UR4, URZ ;  /* 0x000000ff00047c82 */ /* 0x000fca0008000000 */
.L_x_15:
[----:B0-----:R-:W-:Y:S02]  /*12a0*/  MOV R20, UR10 ;  /* 0x0000000a00147c02 */ /* 0x001fe40008000f00 */
        /* <DEDUP_REMOVED lines=10> */
[----:B0-----:R-:W-:Y:S01]  /*1350*/  VIADD R2, R2, 0x4 ;  /* 0x0000000402027836 */ /* 0x001fe20000000000 */
[----:B------:R-:W-:Y:S06]  /*1360*/  BRA.U UP0, `(.L_x_15) ;  /* 0xfffffffd00cc7547 */ /* 0x000fec000b83ffff */
[----:B------:R-:W-:Y:S01]  /*1370*/  SHF.R.U32.HI R6, RZ, 0x17, R27 ;  /* 0x00000017ff067819 */ /* 0x000fe2000001161b */
[----:B------:R0:W-:Y:S03]  /*1380*/  STL [R1+0x18], R8 ;  /* 0x0000180801007387 */ /* 0x0001e60000100800 */
[C---:B------:R-:W-:Y:S02]  /*1390*/  LOP3.LUT R2, R6.reuse, 0xe0, RZ, 0xc0, !PT ;  /* 0x000000e006027812 */ /* 0x040fe400078ec0ff */
[----:B------:R-:W-:Y:S02]  /*13a0*/  LOP3.LUT P0, RZ, R6, 0x1f, RZ, 0xc0, !PT ;  /* 0x0000001f06ff7812 */ /* 0x000fe4000780c0ff */
[----:B------:R-:W-:-:S04]  /*13b0*/  IADD3 R2, PT, PT, R2, -0x80, RZ ;  /* 0xffffff8002027810 */ /* 0x000fc80007ffe0ff */
        /* <DEDUP_REMOVED lines=20> */
[----:B------:R-:W-:-:S03]  /*1500*/  ISETP.GE.AND P0, PT, R2, RZ, PT ;  /* 0x000000ff0200720c */ /* 0x000fc60003f06270 */
[----:B------:R-:W-:-:S05]  /*1510*/  IMAD.MOV R2, RZ, RZ, -R4 ;  /* 0x000000ffff027224 */ /* 0x000fca00078e0a04 */
[----:B------:R-:W-:Y:S01]  /*1520*/  @!P1 MOV R4, R2 ;  /* 0x0000000200049202 */ /* 0x000fe20000000f00 */
[----:B-1----:R-:W-:-:S10]  /*1530*/  DMUL R22, R20, UR10 ;  /* 0x0000000a14167c28 */ /* 0x002fd40008000000 */
[----:B------:R-:W1:Y:S02]  /*1540*/  F2F.F32.F64 R22, R22 ;  /* 0x0000001600167310 */ /* 0x000e640000301000 */
[----:B01----:R-:W-:-:S07]  /*1550*/  FSEL R2, -R22, R22, !P0 ;  /* 0x0000001616027208 */ /* 0x003fce0004000100 */
.L_x_14:
[----:B------:R-:W-:Y:S05]  /*1560*/  BSYNC.RECONVERGENT B0 ;  /* 0x0000000000007941 */ /* 0x000fea0003800200 */
.L_x_13:
[----:B------:R-:W-:Y:S01]  /*1570*/  FMUL R5, R2, R2 ;  /* 0x0000000202057220 */ /* 0x000fe20000400000 */
[C---:B------:R-:W-:Y:S01]  /*1580*/  LOP3.LUT R8, R4.reuse, 0x1, RZ, 0xc0, !PT ;  /* 0x0000000104087812 */ /* 0x040fe200078ec0ff */
[----:B------:R-:W-:Y:S01]  /*1590*/  BSSY.RECONVERGENT B0, `(.L_x_16) ;  /* 0x0000048000007945 */ /* 0x000fe20003800200 */
[----:B------:R-:W-:Y:S01]  /*15a0*/  LOP3.LUT P1, RZ, R4, 0x2, RZ, 0xc0, !PT ;  /* 0x0000000204ff7812 */ /* 0x000fe2000782c0ff */
[----:B------:R-:W-:Y:S01]  /*15b0*/  FFMA R6, R5, R10, -0.0013887860113754868507 ;  /* 0xbab607ed05067423 */ /* 0x000fe2000000000a */
[----:B------:R-:W-:Y:S02]  /*15c0*/  ISETP.NE.U32.AND P0, PT, R8, 0x1, PT ;  /* 0x000000010800780c */ /* 0x000fe40003f05070 */
[----:B------:R-:W-:Y:S02]  /*15d0*/  MOV R4, R29 ;  /* 0x0000001d00047202 */ /* 0x000fe40000000f00 */
[----:B------:R-:W-:Y:S02]  /*15e0*/  FSEL R6, R6, -0.00019574658654164522886, !P0 ;  /* 0xb94d415306067808 */ /* 0x000fe40004000000 */
[----:B------:R-:W-:-:S02]  /*15f0*/  FSEL R20, R12, 0.0083327032625675201416, !P0 ;  /* 0x3c0885e40c147808 */ /* 0x000fc40004000000 */
[----:B------:R-:W-:Y:S01]  /*1600*/  FSEL R8, R2, 1, P0 ;  /* 0x3f80000002087808 */ /* 0x000fe20000000000 */
[----:B------:R-:W-:Y:S01]  /*1610*/  IMAD.MOV.U32 R2, RZ, RZ, R28 ;  /* 0x000000ffff027224 */ /* 0x000fe200078e001c */
[----:B------:R-:W-:Y:S01]  /*1620*/  FSEL R23, -R14, -0.16666662693023681641, !P0 ;  /* 0xbe2aaaa80e177808 */ /* 0x000fe20004000100 */
[----:B------:R-:W-:Y:S01]  /*1630*/  FFMA R6, R5, R6, R20 ;  /* 0x0000000605067223 */ /* 0x000fe20000000014 */
[----:B------:R-:W-:Y:S01]  /*1640*/  FSETP.GE.AND P0, PT, |R27|, 105615, PT ;  /* 0x47ce47801b00780b */ /* 0x000fe20003f06200 */
[C---:B------:R-:W-:Y:S02]  /*1650*/  FFMA R21, R5.reuse, R8, RZ ;  /* 0x0000000805157223 */ /* 0x040fe400000000ff */
[----:B------:R-:W-:-:S04]  /*1660*/  FFMA R6, R5, R6, R23 ;  /* 0x0000000605067223 */ /* 0x000fc80000000017 */
[----:B------:R-:W-:-:S04]  /*1670*/  FFMA R8, R21, R6, R8 ;  /* 0x0000000615087223 */ /* 0x000fc80000000008 */
[----:B------:R-:W-:Y:S02]  /*1680*/  @P1 FADD R8, RZ, -R8 ;  /* 0x80000008ff081221 */ /* 0x000fe40000000000 */
[----:B------:R-:W-:Y:S05]  /*1690*/  @!P0 BRA `(.L_x_17) ;  /* 0x0000000000dc8947 */ /* 0x000fea0003800000 */
[----:B------:R-:W-:-:S13]  /*16a0*/  FSETP.NEU.AND P0, PT, |R27|, +INF , PT ;  /* 0x7f8000001b00780b */ /* 0x000fda0003f0d200 */
[----:B------:R-:W-:Y:S01]  /*16b0*/  @!P0 FMUL R2, RZ, R27 ;  /* 0x0000001bff028220 */ /* 0x000fe20000400000 */
[----:B------:R-:W-:Y:S01]  /*16c0*/  @!P0 MOV R4, RZ ;  /* 0x000000ff00048202 */ /* 0x000fe20000000f00 */
[----:B------:R-:W-:Y:S06]  /*16d0*/  @!P0 BRA `(.L_x_17) ;  /* 0x0000000000cc8947 */ /* 0x000fec0003800000 */
[----:B------:R-:W-:Y:S01]  /*16e0*/  SHF.L.U32 R4, R27, 0x8, RZ ;  /* 0x000000081b047819 */ /* 0x000fe200000006ff */
[----:B------:R-:W-:Y:S01]  /*16f0*/  IMAD.MOV.U32 R20, RZ, RZ, RZ ;  /* 0x000000ffff147224 */ /* 0x000fe200078e00ff */
[----:B------:R-:W-:Y:S01]  /*1700*/  MOV R2, R1 ;  /* 0x0000000100027202 */ /* 0x000fe20000000f00 */
[----:B------:R-:W0:Y:S01]  /*1710*/  LDCU.64 UR10, c[0x4][URZ] ;  /* 0x01000000ff0a77ac */ /* 0x000e220008000a00 */
[----:B------:R-:W-:Y:S01]  /*1720*/  LOP3.LUT R25, R4, 0x80000000, RZ, 0xfc, !PT ;  /* 0x8000000004197812 */ /* 0x000fe200078efcff */
[----:B------:R-:W-:Y:S01]  /*1730*/  UMOV UR9, URZ ;  /* 0x000000ff00097c82 */ /* 0x000fe20008000000 */
[----:B------:R-:W-:-:S05]  /*1740*/  UMOV UR4, URZ ;  /* 0x000000ff00047c82 */ /* 0x000fca0008000000 */
.L_x_18:
[----:B0-----:R-:W-:Y:S01]  /*1750*/  MOV R22, UR10 ;  /* 0x0000000a00167c02 */ /* 0x001fe20008000f00 */
[----:B------:R-:W-:-:S05]  /*1760*/  IMAD.U32 R23, RZ, RZ, UR11 ;  /* 0x0000000bff177e24 */ /* 0x000fca000f8e00ff */
        /* <DEDUP_REMOVED lines=27> */
[C---:B------:R-:W-:Y:S01]  /*1920*/  SHF.L.W.U32.HI R4, R5.reuse, 0x2, R2 ;  /* 0x0000000205047819 */ /* 0x040fe20000010e02 */
[----:B------:R-:W-:-:S03]  /*1930*/  IMAD.SHL.U32 R5, R5, 0x4, RZ ;  /* 0x0000000405057824 */ /* 0x000fc600078e00ff */
[----:B------:R-:W-:-:S04]  /*1940*/  SHF.R.S32.HI R6, RZ, 0x1f, R4 ;  /* 0x0000001fff067819 */ /* 0x000fc80000011404 */
[C---:B------:R-:W-:Y:S02]  /*1950*/  LOP3.LUT R22, R6.reuse, R5, RZ, 0x3c, !PT ;  /* 0x0000000506167212 */ /* 0x040fe400078e3cff */
[----:B------:R-:W-:Y:S02]  /*1960*/  LOP3.LUT R23, R6, R4, RZ, 0x3c, !PT ;  /* 0x0000000406177212 */ /* 0x000fe400078e3cff */
[----:B------:R-:W-:Y:S02]  /*1970*/  SHF.R.U32.HI R5, RZ, 0x1e, R2 ;  /* 0x0000001eff057819 */ /* 0x000fe40000011602 */
[C---:B------:R-:W-:Y:S02]  /*1980*/  LOP3.LUT R2, R4.reuse, R27, RZ, 0x3c, !PT ;  /* 0x0000001b04027212 */ /* 0x040fe400078e3cff */
[----:B------:R-:W0:Y:S01]  /*1990*/  I2F.F64.S64 R22, R22 ;  /* 0x0000001600167312 */ /* 0x000e220000301c00 */
[----:B------:R-:W-:Y:S02]  /*19a0*/  LEA.HI R4, R4, R5, RZ, 0x1 ;  /* 0x0000000504047211 */ /* 0x000fe400078f08ff */
[----:B------:R-:W-:-:S02]  /*19b0*/  ISETP.GE.AND P0, PT, R2, RZ, PT ;  /* 0x000000ff0200720c */ /* 0x000fc40003f06270 */
[----:B------:R-:W-:-:S04]  /*19c0*/  IADD3 R2, PT, PT, -R4, RZ, RZ ;  /* 0x000000ff04027210 */ /* 0x000fc80007ffe1ff */
[----:B------:R-:W-:Y:S01]  /*19d0*/  @!P1 MOV R4, R2 ;  /* 0x0000000200049202 */ /* 0x000fe20000000f00 */
[----:B0-----:R-:W-:-:S10]  /*19e0*/  DMUL R20, R22, UR10 ;  /* 0x0000000a16147c28 */ /* 0x001fd40008000000 */
[----:B------:R-:W0:Y:S02]  /*19f0*/  F2F.F32.F64 R20, R20 ;  /* 0x0000001400147310 */ /* 0x000e240000301000 */
[----:B0-----:R-:W-:-:S07]  /*1a00*/  FSEL R2, -R20, R20, !P0 ;  /* 0x0000001414027208 */ /* 0x001fce0004000100 */
.L_x_17:
[----:B------:R-:W-:Y:S05]  /*1a10*/  BSYNC.RECONVERGENT B0 ;  /* 0x0000000000007941 */ /* 0x000fea0003800200 */
.L_x_16:
[----:B------:R-:W-:Y:S01]  /*1a20*/  FMUL R5, R2, R2 ;  /* 0x0000000202057220 */ /* 0x000fe20000400000 */
[----:B------:R-:W-:Y:S01]  /*1a30*/  LOP3.LUT R20, R4, 0x1, RZ, 0xc0, !PT ;  /* 0x0000000104147812 */ /* 0x000fe200078ec0ff */
[----:B------:R-:W-:Y:S02]  /*1a40*/  BSSY.RECONVERGENT B0, `(.L_x_19) ;  /* 0x000004e000007945 */ /* 0x000fe40003800200 */
[----:B------:R-:W-:Y:S01]  /*1a50*/  FFMA R6, R5, R10, -0.0013887860113754868507 ;  /* 0xbab607ed05067423 */ /* 0x000fe2000000000a */
[----:B------:R-:W-:Y:S01]  /*1a60*/  ISETP.NE.U32.AND P0, PT, R20, 0x1, PT ;  /* 0x000000011400780c */ /* 0x000fe20003f05070 */
[----:B------:R-:W-:-:S03]  /*1a70*/  VIADD R20, R4, 0x1 ;  /* 0x0000000104147836 */ /* 0x000fc60000000000 */
[----:B------:R-:W-:Y:S02]  /*1a80*/  FSEL R6, R6, -0.00019574658654164522886, P0 ;  /* 0xb94d415306067808 */ /* 0x000fe40000000000 */
[----:B------:R-:W-:Y:S02]  /*1a90*/  FSEL R4, R19, 0.041666727513074874878, !P0 ;  /* 0x3d2aaabb13047808 */ /* 0x000fe40004000000 */
[----:B------:R-:W-:Y:S02]  /*1aa0*/  LOP3.LUT P1, RZ, R20, 0x2, RZ, 0xc0, !PT ;  /* 0x0000000214ff7812 */ /* 0x000fe4000782c0ff */
[----:B------:R-:W-:Y:S01]  /*1ab0*/  FSEL R2, R2, 1, !P0 ;  /* 0x3f80000002027808 */ /* 0x000fe20004000000 */
[----:B------:R-:W-:Y:S01]  /*1ac0*/  FFMA R4, R5, R6, R4 ;  /* 0x0000000605047223 */ /* 0x000fe20000000004 */
[----:B------:R-:W-:Y:S02]  /*1ad0*/  FSEL R23, -R17, -0.4999999701976776123, !P0 ;  /* 0xbeffffff11177808 */ /* 0x000fe40004000100 */
[----:B------:R-:W-:Y:S01]  /*1ae0*/  FSETP.GE.AND P0, PT, |R27|, 105615, PT ;  /* 0x47ce47801b00780b */ /* 0x000fe20003f06200 */
[C---:B------:R-:W-:Y:S01]  /*1af0*/  FFMA R21, R5.reuse, R2, RZ ;  /* 0x0000000205157223 */ /* 0x040fe200000000ff */
[----:B------:R-:W-:Y:S01]  /*1b00*/  MOV R6, R28 ;  /* 0x0000001c00067202 */ /* 0x000fe20000000f00 */
[----:B------:R-:W-:Y:S01]  /*1b10*/  FFMA R4, R5, R4, R23 ;  /* 0x0000000405047223 */ /* 0x000fe20000000017 */
[----:B------:R-:W-:-:S03]  /*1b20*/  MOV R5, R29 ;  /* 0x0000001d00057202 */ /* 0x000fc60000000f00 */
[----:B------:R-:W-:-:S04]  /*1b30*/  FFMA R2, R21, R4, R2 ;  /* 0x0000000415027223 */ /* 0x000fc80000000002 */
[----:B------:R-:W-:-:S04]  /*1b40*/  @P1 FADD R2, RZ, -R2 ;  /* 0x80000002ff021221 */ /* 0x000fc80000000000 */
        /* <DEDUP_REMOVED lines=17> */
.L_x_21:
        /* <DEDUP_REMOVED lines=36> */
[----:B------:R-:W0:Y:S01]  /*1ea0*/  I2F.F64.S64 R22, R22 ;  /* 0x0000001600167312 */ /* 0x000e220000301c00 */
[----:B------:R-:W-:Y:S02]  /*1eb0*/  LEA.HI R5, R4, R5, RZ, 0x1 ;  /* 0x0000000504057211 */ /* 0x000fe400078f08ff */
[----:B------:R-:W-:-:S03]  /*1ec0*/  ISETP.GE.AND P0, PT, R2, RZ, PT ;  /* 0x000000ff0200720c */ /* 0x000fc60003f06270 */
[----:B------:R-:W-:-:S05]  /*1ed0*/  IMAD.MOV R2, RZ, RZ, -R5 ;  /* 0x000000ffff027224 */ /* 0x000fca00078e0a05 */
[----:B------:R-:W-:Y:S01]  /*1ee0*/  @!P1 MOV R5, R2 ;  /* 0x0000000200059202 */ /* 0x000fe20000000f00 */
[----:B0-----:R-:W-:-:S10]  /*1ef0*/  DMUL R20, R22, UR10 ;  /* 0x0000000a16147c28 */ /* 0x001fd40008000000 */
[----:B------:R-:W0:Y:S02]  /*1f00*/  F2F.F32.F64 R20, R20 ;  /* 0x0000001400147310 */ /* 0x000e240000301000 */
[----:B0-----:R-:W-:-:S07]  /*1f10*/  FSEL R6, -R20, R20, !P0 ;  /* 0x0000001414067208 */ /* 0x001fce0004000100 */
.L_x_20:
[----:B------:R-:W-:Y:S05]  /*1f20*/  BSYNC.RECONVERGENT B0 ;  /* 0x0000000000007941 */ /* 0x000fea0003800200 */
.L_x_19:
[C---:B------:R-:W-:Y:S01]  /*1f30*/  LOP3.LUT R2, R5.reuse, 0x1, RZ, 0xc0, !PT ;  /* 0x0000000105027812 */ /* 0x040fe200078ec0ff */
[----:B------:R-:W-:Y:S01]  /*1f40*/  FMUL R21, R6, R6 ;  /* 0x0000000606157220 */ /* 0x000fe20000400000 */
[----:B------:R-:W-:Y:S01]  /*1f50*/  IADD3 R5, PT, PT, R5, 0x1, RZ ;  /* 0x0000000105057810 */ /* 0x000fe20007ffe0ff */
[----:B------:R-:W-:Y:S01]  /*1f60*/  BSSY.RECONVERGENT B0, `(.L_x_22) ;  /* 0x0000048000007945 */ /* 0x000fe20003800200 */
[----:B------:R-:W-:Y:S01]  /*1f70*/  ISETP.NE.U32.AND P0, PT, R2, 0x1, PT ;  /* 0x000000010200780c */ /* 0x000fe20003f05070 */
[----:B------:R-:W-:Y:S01]  /*1f80*/  FFMA R2, R21, R10, -0.0013887860113754868507 ;  /* 0xbab607ed15027423 */ /* 0x000fe2000000000a */
[----:B------:R-:W-:Y:S02]  /*1f90*/  LOP3.LUT P1, RZ, R5, 0x2, RZ, 0xc0, !PT ;  /* 0x0000000205ff7812 */ /* 0x000fe4000782c0ff */
[----:B------:R-:W-:Y:S02]  /*1fa0*/  FSEL R4, R19, 0.041666727513074874878, !P0 ;  /* 0x3d2aaabb13047808 */ /* 0x000fe40004000000 */
[----:B------:R-:W-:-:S02]  /*1fb0*/  FSEL R2, R2, -0.00019574658654164522886, P0 ;  /* 0xb94d415302027808 */ /* 0x000fc40000000000 */
[----:B------:R-:W-:Y:S02]  /*1fc0*/  FSEL R6, R6, 1, !P0 ;  /* 0x3f80000006067808 */ /* 0x000fe40004000000 */
[----:B------:R-:W-:Y:S01]  /*1fd0*/  FSEL R17, -R17, -0.4999999701976776123, !P0 ;  /* 0xbeffffff11117808 */ /* 0x000fe20004000100 */
[----:B------:R-:W-:Y:S01]  /*1fe0*/  FFMA R2, R21, R2, R4 ;  /* 0x0000000215027223 */ /* 0x000fe20000000004 */
[----:B------:R-:W-:Y:S01]  /*1ff0*/  FSETP.GE.AND P0, PT, |R27|, 105615, PT ;  /* 0x47ce47801b00780b */ /* 0x000fe20003f06200 */
[C---:B------:R-:W-:Y:S02]  /*2000*/  FFMA R5, R21.reuse, R6, RZ ;  /* 0x0000000615057223 */ /* 0x040fe400000000ff */
[----:B------:R-:W-:Y:S01]  /*2010*/  FFMA R2, R21, R2, R17 ;  /* 0x0000000215027223 */ /* 0x000fe20000000011 */
[----:B------:R-:W-:-:S03]  /*2020*/  IMAD.MOV.U32 R17, RZ, RZ, R29 ;  /* 0x000000ffff117224 */ /* 0x000fc600078e001d */
[----:B------:R-:W-:Y:S01]  /*2030*/  FFMA R6, R5, R2, R6 ;  /* 0x0000000205067223 */ /* 0x000fe20000000006 */
[----:B------:R-:W-:-:S03]  /*2040*/  MOV R2, R28 ;  /* 0x0000001c00027202 */ /* 0x000fc60000000f00 */
[----:B------:R-:W-:Y:S02]  /*2050*/  @P1 FADD R6, RZ, -R6 ;  /* 0x80000006ff061221 */ /* 0x000fe40000000000 */
[----:B------:R-:W-:Y:S05]  /*2060*/  @!P0 BRA `(.L_x_23) ;  /* 0x0000000000dc8947 */ /* 0x000fea0003800000 */
        /* <DEDUP_REMOVED lines=11> */
.L_x_24:
        /* <DEDUP_REMOVED lines=39> */
[----:B------:R-:W-:-:S05]  /*2390*/  IADD3 R2, PT, PT, -R17, RZ, RZ ;  /* 0x000000ff11027210 */ /* 0x000fca0007ffe1ff */
[----:B------:R-:W-:Y:S01]  /*23a0*/  @!P1 IMAD.MOV.U32 R17, RZ, RZ, R2 ;  /* 0x000000ffff119224 */ /* 0x000fe200078e0002 */
[----:B0-----:R-:W-:-:S10]  /*23b0*/  DMUL R20, R22, UR10 ;  /* 0x0000000a16147c28 */ /* 0x001fd40008000000 */
[----:B------:R-:W0:Y:S02]  /*23c0*/  F2F.F32.F64 R20, R20 ;  /* 0x0000001400147310 */ /* 0x000e240000301000 */
[----:B0-----:R-:W-:-:S07]  /*23d0*/  FSEL R2, -R20, R20, !P0 ;  /* 0x0000001414027208 */ /* 0x001fce0004000100 */
.L_x_23:
[----:B------:R-:W-:Y:S05]  /*23e0*/  BSYNC.RECONVERGENT B0 ;  /* 0x0000000000007941 */ /* 0x000fea0003800200 */
.L_x_22:
[----:B------:R-:W0:Y:S01]  /*23f0*/  F2F.F64.F32 R4, R27 ;  /* 0x0000001b00047310 */ /* 0x000e220000201800 */
[----:B------:R-:W-:Y:S01]  /*2400*/  UMOV UR10, 0x54442d18 ;  /* 0x54442d18000a7882 */ /* 0x000fe20000000000 */
[----:B------:R-:W-:Y:S01]  /*2410*/  UMOV UR11, 0x3ff921fb ;  /* 0x3ff921fb000b7882 */ /* 0x000fe20000000000 */
[----:B------:R-:W-:Y:S01]  /*2420*/  FADD R26, -R27, 3.1415927410125732422 ;  /* 0x40490fdb1b1a7421 */ /* 0x000fe20000000100 */
[----:B------:R-:W-:Y:S01]  /*2430*/  BSSY.RECONVERGENT B0, `(.L_x_25) ;  /* 0x000005d000007945 */ /* 0x000fe20003800200 */
[----:B------:R-:W-:Y:S01]  /*2440*/  MOV R35, 0x3f800000 ;  /* 0x3f80000000237802 */ /* 0x000fe20000000f00 */
[----:B0-----:R-:W-:-:S06]  /*2450*/  DSETP.GT.AND P0, PT, R4, UR10, PT ;  /* 0x0000000a04007e2a */ /* 0x001fcc000bf04000 */
[----:B------:R-:W-:-:S04]  /*2460*/  FSEL R26, R26, R27, P0 ;  /* 0x0000001b1a1a7208 */ /* 0x000fc80000000000 */
[C---:B------:R-:W-:Y:S01]  /*2470*/  FSETP.GEU.AND P1, PT, |R26|.reuse, 1.175494350822287508e-38, PT ;  /* 0x008000001a00780b */ /* 0x040fe20003f2e200 */
[----:B------:R-:W-:-:S05]  /*2480*/  FMUL R5, |R26|, 16777216 ;  /* 0x4b8000001a057820 */ /* 0x000fca0000400200 */
[----:B------:R-:W-:-:S04]  /*2490*/  FSEL R5, R5, |R26|, !P1 ;  /* 0x4000001a05057208 */ /* 0x000fc80004800000 */
[----:B------:R-:W-:-:S04]  /*24a0*/  IADD3 R4, PT, PT, R5, -0x3f3504f3, RZ ;  /* 0xc0cafb0d05047810 */ /* 0x000fc80007ffe0ff */
[----:B------:R-:W-:Y:S02]  /*24b0*/  LOP3.LUT R20, R4, 0xff800000, RZ, 0xc0, !PT ;  /* 0xff80000004147812 */ /* 0x000fe400078ec0ff */
[----:B------:R-:W-:Y:S02]  /*24c0*/  FSEL R4, RZ, -24, P1 ;  /* 0xc1c00000ff047808 */ /* 0x000fe40000800000 */
[----:B------:R-:W-:-:S05]  /*24d0*/  IADD3 R5, PT, PT, R5, -R20, RZ ;  /* 0x8000001405057210 */ /* 0x000fca0007ffe0ff */
[C---:B------:R-:W-:Y:S01]  /*24e0*/  FADD R21, R5.reuse, 1 ;  /* 0x3f80000005157421 */ /* 0x040fe20000000000 */
[----:B------:R-:W-:Y:S01]  /*24f0*/  FADD R19, R5, -1 ;  /* 0xbf80000005137421 */ /* 0x000fe20000000000 */
[----:B------:R-:W-:-:S03]  /*2500*/  I2FP.F32.S32 R5, R20 ;  /* 0x0000001400057245 */ /* 0x000fc60000201400 */
[----:B------:R-:W-:Y:S01]  /*2510*/  FADD R22, R19, R19 ;  /* 0x0000001313167221 */ /* 0x000fe20000000000 */
[----:B------:R-:W0:Y:S01]  /*2520*/  MUFU.RCP R21, R21 ;  /* 0x0000001500157308 */ /* 0x000e220000001000 */
[----:B------:R-:W-:Y:S02]  /*2530*/  FFMA R4, R5, 1.1920928955078125e-07, R4 ;  /* 0x3400000005047823 */ /* 0x000fe40000000004 */
[----:B0-----:R-:W-:Y:S01]  /*2540*/  FMUL R23, R21, R22 ;  /* 0x0000001615177220 */ /* 0x001fe20000400000 */
[----:B------:R-:W-:-:S03]  /*2550*/  IMAD.MOV.U32 R22, RZ, RZ, 0x3a2c32e4 ;  /* 0x3a2c32e4ff167424 */ /* 0x000fc600078e00ff */
[----:B------:R-:W-:Y:S01]  /*2560*/  FADD R20, R19, -R23 ;  /* 0x8000001713147221 */ /* 0x000fe20000000000 */
[CC--:B------:R-:W-:Y:S01]  /*2570*/  FMUL R5, R23.reuse, R23.reuse ;  /* 0x0000001717057220 */ /* 0x0c0fe20000400000 */
[----:B------:R-:W-:Y:S02]  /*2580*/  FFMA R24, R23, 1.4426950216293334961, R4 ;  /* 0x3fb8aa3b17187823 */ /* 0x000fe40000000004 */
[----:B------:R-:W-:Y:S01]  /*2590*/  FADD R20, R20, R20 ;  /* 0x0000001414147221 */ /* 0x000fe20000000000 */
[----:B------:R-:W-:Y:S01]  /*25a0*/  FFMA R22, R5, R22, 0.0032181653659790754318 ;  /* 0x3b52e7db05167423 */ /* 0x000fe20000000016 */
[----:B------:R-:W-:Y:S02]  /*25b0*/  FADD R4, R4, -R24 ;  /* 0x8000001804047221 */ /* 0x000fe40000000000 */
[----:B------:R-:W-:Y:S01]  /*25c0*/  FFMA R20, R19, -R23, R20 ;  /* 0x8000001713147223 */ /* 0x000fe20000000014 */
[----:B------:R-:W-:Y:S01]  /*25d0*/  FFMA R22, R5, R22, 0.018033718690276145935 ;  /* 0x3c93bb7305167423 */ /* 0x000fe20000000016 */
[----:B------:R-:W-:-:S02]  /*25e0*/  FFMA R19, R23, 1.4426950216293334961, R4 ;  /* 0x3fb8aa3b17137823 */ /* 0x000fc40000000004 */
[----:B------:R-:W-:Y:S01]  /*25f0*/  FMUL R20, R21, R20 ;  /* 0x0000001415147220 */ /* 0x000fe20000400000 */
[----:B------:R-:W-:-:S03]  /*2600*/  FFMA R22, R5, R22, 0.12022458761930465698 ;  /* 0x3df6384f05167423 */ /* 0x000fc60000000016 */
[----:B------:R-:W-:Y:S01]  /*2610*/  FFMA R4, R20, 1.4426950216293334961, R19 ;  /* 0x3fb8aa3b14047823 */ /* 0x000fe20000000013 */
[----:B------:R-:W-:Y:S01]  /*2620*/  FMUL R22, R5, R22 ;  /* 0x0000001605167220 */ /* 0x000fe20000400000 */
[----:B------:R-:W-:Y:S02]  /*2630*/  FMUL R19, R2, R2 ;  /* 0x0000000202137220 */ /* 0x000fe40000400000 */
[----:B------:R-:W-:Y:S01]  /*2640*/  FFMA R5, R23, 1.9251366722983220825e-08, R4 ;  /* 0x32a55e3417057823 */ /* 0x000fe20000000004 */
[----:B------:R-:W-:Y:S01]  /*2650*/  FMUL R4, R22, 3 ;  /* 0x4040000016047820 */ /* 0x000fe20000400000 */
[----:B------:R-:W-:-:S03]  /*2660*/  FFMA R10, R19, R10, -0.0013887860113754868507 ;  /* 0xbab607ed130a7423 */ /* 0x000fc6000000000a */
[----:B------:R-:W-:Y:S01]  /*2670*/  FFMA R5, R20, R4, R5 ;  /* 0x0000000414057223 */ /* 0x000fe20000000005 */
[----:B------:R-:W-:-:S03]  /*2680*/  LOP3.LUT R20, R17, 0x1, RZ, 0xc0, !PT ;  /* 0x0000000111147812 */ /* 0x000fc600078ec0ff */
[----:B------:R-:W-:Y:S01]  /*2690*/  FFMA R23, R23, R22, R5 ;  /* 0x0000001617177223 */ /* 0x000fe20000000005 */
[----:B------:R-:W-:Y:S02]  /*26a0*/  ISETP.NE.U32.AND P2, PT, R20, 0x1, PT ;  /* 0x000000011400780c */ /* 0x000fe40003f45070 */
[----:B------:R-:W-:Y:S01]  /*26b0*/  MOV R20, 0x391fcb8e ;  /* 0x391fcb8e00147802 */ /* 0x000fe20000000f00 */
[----:B------:R-:W-:Y:S01]  /*26c0*/  FADD R5, R24, R23 ;  /* 0x0000001718057221 */ /* 0x000fe20000000000 */
[----:B------:R-:W-:Y:S02]  /*26d0*/  FSEL R10, R10, -0.00019574658654164522886, !P2 ;  /* 0xb94d41530a0a7808 */ /* 0x000fe40005000000 */
[----:B------:R-:W-:Y:S01]  /*26e0*/  FSEL R12, R12, 0.0083327032625675201416, !P2 ;  /* 0x3c0885e40c0c7808 */ /* 0x000fe20005000000 */
[----:B------:R-:W-:Y:S01]  /*26f0*/  FMUL R22, R5, 3 ;  /* 0x4040000005167820 */ /* 0x000fe20000400000 */
[----:B------:R-:W-:Y:S01]  /*2700*/  FADD R4, -R24, R5 ;  /* 0x0000000518047221 */ /* 0x000fe20000000100 */
[----:B------:R-:W-:-:S02]  /*2710*/  FSEL R14, -R14, -0.16666662693023681641, !P2 ;  /* 0xbe2aaaa80e0e7808 */ /* 0x000fc40005000100 */
[----:B------:R-:W0:Y:S01]  /*2720*/  FRND R25, R22 ;  /* 0x0000001600197307 */ /* 0x000e220000201000 */
[----:B------:R-:W-:Y:S01]  /*2730*/  FADD R4, R23, -R4 ;  /* 0x8000000417047221 */ /* 0x000fe20000000000 */
[----:B------:R-:W-:Y:S01]  /*2740*/  FFMA R21, R5, 3, -R22 ;  /* 0x4040000005157823 */ /* 0x000fe20000000816 */
[----:B------:R-:W-:Y:S01]  /*2750*/  FSEL R2, R2, 1, P2 ;  /* 0x3f80000002027808 */ /* 0x000fe20001000000 */
[----:B------:R-:W-:Y:S01]  /*2760*/  FFMA R10, R19, R10, R12 ;  /* 0x0000000a130a7223 */ /* 0x000fe2000000000c */
[----:B------:R-:W-:Y:S01]  /*2770*/  LOP3.LUT P2, RZ, R17, 0x2, RZ, 0xc0, !PT ;  /* 0x0000000211ff7812 */ /* 0x000fe2000784c0ff */
[----:B------:R-:W-:Y:S01]  /*2780*/  FFMA R21, R4, 3, R21 ;  /* 0x4040000004157823 */ /* 0x000fe20000000015 */
[C---:B------:R-:W-:Y:S01]  /*2790*/  FSETP.GEU.AND P3, PT, R22.reuse, RZ, PT ;  /* 0x000000ff1600720b */ /* 0x040fe20003f6e000 */
[C---:B------:R-:W-:Y:S01]  /*27a0*/  FFMA R10, R19.reuse, R10, R14 ;  /* 0x0000000a130a7223 */ /* 0x040fe2000000000e */
[----:B------:R-:W-:Y:S01]  /*27b0*/  FFMA R19, R19, R2, RZ ;  /* 0x0000000213137223 */ /* 0x000fe200000000ff */
[----:B------:R-:W1:Y:S03]  /*27c0*/  F2I.NTZ R12, R22 ;  /* 0x00000016000c7305 */ /* 0x000e660000203100 */
[----:B------:R-:W-:Y:S01]  /*27d0*/  FFMA R2, R19, R10, R2 ;  /* 0x0000000a13027223 */ /* 0x000fe20000000002 */
[----:B0-----:R-:W-:Y:S01]  /*27e0*/  FADD R24, R22, -R25 ;  /* 0x8000001916187221 */ /* 0x001fe20000000000 */
[----:B------:R-:W-:Y:S01]  /*27f0*/  FSETP.GT.AND P1, PT, R25, RZ, PT ;  /* 0x000000ff1900720b */ /* 0x000fe20003f24000 */
[----:B------:R-:W-:-:S02]  /*2800*/  HFMA2 R25, -RZ, RZ, 1.875, 0 ;  /* 0x3f800000ff197431 */ /* 0x000fc400000001ff */
[----:B------:R-:W-:Y:S01]  /*2810*/  @P2 FADD R2, RZ, -R2 ;  /* 0x80000002ff022221 */ /* 0x000fe20000000000 */
[----:B------:R-:W-:Y:S01]  /*2820*/  FADD R21, R21, R24 ;  /* 0x0000001815157221 */ /* 0x000fe20000000000 */
[----:B------:R-:W-:Y:S02]  /*2830*/  FSETP.NEU.AND P2, PT, R26, 1, PT ;  /* 0x3f8000001a00780b */ /* 0x000fe40003f4d000 */
[----:B------:R-:W-:Y:S01]  /*2840*/  SEL R17, RZ, 0x83000000, P1 ;  /* 0x83000000ff117807 */ /* 0x000fe20000800000 */
[----:B------:R-:W-:Y:S01]  /*2850*/  FFMA R20, R21, R20, 0.0013391353422775864601 ;  /* 0x3aaf85ed15147423 */ /* 0x000fe20000000014 */
[----:B------:R-:W-:Y:S02]  /*2860*/  FSETP.GT.AND P1, PT, |R22|, 152, PT ;  /* 0x431800001600780b */ /* 0x000fe40003f24200 */
[----:B------:R-:W-:Y:S01]  /*2870*/  IADD3 R23, PT, PT, R17, 0x7f000000, RZ ;  /* 0x7f00000011177810 */ /* 0x000fe20007ffe0ff */
[----:B------:R-:W-:Y:S01]  /*2880*/  FFMA R20, R21, R20, 0.0096188392490148544312 ;  /* 0x3c1d985615147423 */ /* 0x000fe20000000014 */
[----:B-1----:R-:W-:Y:S01]  /*2890*/  IMAD R17, R12, 0x800000, -R17 ;  /* 0x008000000c117824 */ /* 0x002fe200078e0a11 */
[----:B------:R-:W-:-:S02]  /*28a0*/  FSEL R25, -R25, 1, P0 ;  /* 0x3f80000019197808 */ /* 0x000fc40000000100 */
[----:B------:R-:W-:-:S04]  /*28b0*/  FFMA R20, R21, R20, 0.055503588169813156128 ;  /* 0x3d6357bb15147423 */ /* 0x000fc80000000014 */
[----:B------:R-:W-:-:S04]  /*28c0*/  FFMA R20, R21, R20, 0.24022644758224487305 ;  /* 0x3e75fdec15147423 */ /* 0x000fc80000000014 */
[----:B------:R-:W-:-:S04]  /*28d0*/  FFMA R20, R21, R20, 0.69314718246459960938 ;  /* 0x3f31721815147423 */ /* 0x000fc80000000014 */
[----:B------:R-:W-:Y:S01]  /*28e0*/  FFMA R20, R21, R20, 1 ;  /* 0x3f80000015147423 */ /* 0x000fe20000000014 */
[----:B------:R-:W-:-:S03]  /*28f0*/  FMUL R21, RZ, R6 ;  /* 0x00000006ff157220 */ /* 0x000fc60000400000 */
[----:B------:R-:W-:Y:S01]  /*2900*/  FMUL R20, R20, R23 ;  /* 0x0000001714147220 */ /* 0x000fe20000400000 */
[--C-:B------:R-:W-:Y:S01]  /*2910*/  FADD R22, -R2, R21.reuse ;  /* 0x0000001502167221 */ /* 0x100fe20000000100 */
[----:B------:R-:W-:Y:S02]  /*2920*/  FFMA R21, -RZ, R2, R21 ;  /* 0x00000002ff157223 */ /* 0x000fe40000000115 */
[----:B------:R-:W-:Y:S01]  /*2930*/  FMUL R24, R20, R17 ;  /* 0x0000001114187220 */ /* 0x000fe20000400000 */
[----:B------:R-:W-:Y:S01]  /*2940*/  @P1 FSEL R24, RZ, +INF , !P3 ;  /* 0x7f800000ff181808 */ /* 0x000fe20005800000 */
[----:B------:R-:W-:Y:S06]  /*2950*/  @!P2 BRA `(.L_x_26) ;  /* 0x000000000028a947 */ /* 0x000fec0003800000 */
[----:B------:R-:W-:-:S13]  /*2960*/  FSETP.NAN.AND P0, PT, |R26|, |R26|, PT ;  /* 0x4000001a1a00720b */ /* 0x000fda0003f08200 */
[----:B------:R-:W-:Y:S01]  /*2970*/  @P0 FADD R35, R26, 3 ;  /* 0x404000001a230421 */ /* 0x000fe20000000000 */
[----:B------:R-:W-:Y:S06]  /*2980*/  @P0 BRA `(.L_x_26) ;  /* 0x00000000001c0947 */ /* 0x000fec0003800000 */
[----:B------:R-:W-:-:S04]  /*2990*/  FSETP.NEU.AND P0, PT, |R26|, +INF , PT ;  /* 0x7f8000001a00780b */ /* 0x000fc80003f0d200 */
[----:B------:R-:W-:-:S13]  /*29a0*/  FSETP.NEU.AND P0, PT, R26, RZ, P0 ;  /* 0x000000ff1a00720b */ /* 0x000fda000070d000 */
[----:B------:R-:W-:Y:S01]  /*29b0*/  @!P0 FADD R35, R26, R26 ;  /* 0x0000001a1a238221 */ /* 0x000fe20000000000 */
[----:B------:R-:W-:Y:S06]  /*29c0*/  @!P0 BRA `(.L_x_26) ;  /* 0x00000000000c8947 */ /* 0x000fec0003800000 */
[----:B------:R-:W-:Y:S01]  /*29d0*/  FSETP.GEU.AND P0, PT, R26, RZ, PT ;  /* 0x000000ff1a00720b */ /* 0x000fe20003f0e000 */
[----:B------:R-:W-:-:S12]  /*29e0*/  IMAD.MOV.U32 R35, RZ, RZ, R24 ;  /* 0x000000ffff237224 */ /* 0x000fd800078e0018 */
[----:B------:R-:W-:-:S07]  /*29f0*/  @!P0 FADD R35, -R24, -RZ ;  /* 0x800000ff18238221 */ /* 0x000fce0000000100 */
.L_x_26:
[----:B------:R-:W-:Y:S05]  /*2a00*/  BSYNC.RECONVERGENT B0 ;  /* 0x0000000000007941 */ /* 0x000fea0003800200 */
.L_x_25:
[----:B------:R-:W-:Y:S01]  /*2a10*/  FSETP.NEU.AND P0, PT, R26, RZ, PT ;  /* 0x000000ff1a00720b */ /* 0x000fe20003f0d000 */
[----:B------:R-:W-:Y:S01]  /*2a20*/  BSSY.RECONVERGENT B2, `(.L_x_27) ;  /* 0x0000011000027945 */ /* 0x000fe20003800200 */
[----:B------:R-:W-:-:S11]  /*2a30*/  HFMA2 R2, -RZ, RZ, 0, 0 ;  /* 0x00000000ff027431 */ /* 0x000fd600000001ff */
[----:B------:R-:W-:Y:S05]  /*2a40*/  @!P0 BRA `(.L_x_28) ;  /* 0x0000000000388947 */ /* 0x000fea0003800000 */
[----:B------:R-:W0:Y:S01]  /*2a50*/  MUFU.RCP R17, R26 ;  /* 0x0000001a00117308 */ /* 0x000e220000001000 */
[----:B------:R-:W-:Y:S01]  /*2a60*/  FMUL R59, R35, 3 ;  /* 0x40400000233b7820 */ /* 0x000fe20000400000 */
[----:B------:R-:W-:Y:S06]  /*2a70*/  BSSY.RECONVERGENT B3, `(.L_x_28) ;  /* 0x000000b000037945 */ /* 0x000fec0003800200 */
[----:B------:R-:W1:Y:S01]  /*2a80*/  FCHK P0, R59, R26 ;  /* 0x0000001a3b007302 */ /* 0x000e620000000000 */
[----:B0-----:R-:W-:-:S04]  /*2a90*/  FFMA R2, -R26, R17, 1 ;  /* 0x3f8000001a027423 */ /* 0x001fc80000000111 */
[----:B------:R-:W-:-:S04]  /*2aa0*/  FFMA R2, R17, R2, R17 ;  /* 0x0000000211027223 */ /* 0x000fc80000000011 */
[----:B------:R-:W-:-:S04]  /*2ab0*/  FFMA R17, R59, R2, RZ ;  /* 0x000000023b117223 */ /* 0x000fc800000000ff */
[----:B------:R-:W-:-:S04]  /*2ac0*/  FFMA R10, -R26, R17, R59 ;  /* 0x000000111a0a7223 */ /* 0x000fc8000000013b */
[----:B------:R-:W-:Y:S01]  /*2ad0*/  FFMA R2, R2, R10, R17 ;  /* 0x0000000a02027223 */ /* 0x000fe20000000011 */
[----:B-1----:R-:W-:Y:S06]  /*2ae0*/  @!P0 BRA `(.L_x_29) ;  /* 0x00000000000c8947 */ /* 0x002fec0003800000 */
[----:B------:R-:W-:Y:S02]  /*2af0*/  MOV R14, R26 ;  /* 0x0000001a000e7202 */ /* 0x000fe40000000f00 */
[----:B------:R-:W-:-:S07]  /*2b00*/  MOV R12, 0x2b20 ;  /* 0x00002b20000c7802 */ /* 0x000fce0000000f00 */
[----:B------:R-:W-:Y:S05]  /*2b10*/  CALL.REL.NOINC `($__internal_1_$__cuda_sm3x_div_rn_noftz_f32_slowpath) ;  /* 0x0000057800607944 */ /* 0x000fea0003c00000 */
.L_x_29:
[----:B------:R-:W-:Y:S05]  /*2b20*/  BSYNC.RECONVERGENT B3 ;  /* 0x0000000000037941 */ /* 0x000fea0003800200 */
.L_x_28:
[----:B------:R-:W-:Y:S05]  /*2b30*/  BSYNC.RECONVERGENT B2 ;  /* 0x0000000000027941 */ /* 0x000fea0003800200 */
.L_x_27:
[C---:B------:R-:W-:Y:S01]  /*2b40*/  FMUL R10, R5.reuse, 2 ;  /* 0x40000000050a7820 */ /* 0x040fe20000400000 */
[----:B------:R-:W-:Y:S01]  /*2b50*/  IMAD.MOV.U32 R19, RZ, RZ, 0x391fcb8e ;  /* 0x391fcb8eff137424 */ /* 0x000fe200078e00ff */
[----:B------:R-:W-:Y:S01]  /*2b60*/  FSETP.NEU.AND P2, PT, R26, 1, PT ;  /* 0x3f8000001a00780b */ /* 0x000fe20003f4d000 */
[----:B------:R-:W-:Y:S01]  /*2b70*/  BSSY.RECONVERGENT B0, `(.L_x_30) ;  /* 0x0000022000007945 */ /* 0x000fe20003800200 */
[----:B------:R-:W0:Y:S01]  /*2b80*/  FRND R17, R10 ;  /* 0x0000000a00117307 */ /* 0x000e220000201000 */
[----:B------:R-:W-:Y:S01]  /*2b90*/  FFMA R5, R5, 2, -R10 ;  /* 0x4000000005057823 */ /* 0x000fe2000000080a */
[----:B------:R-:W-:Y:S01]  /*2ba0*/  FSETP.GEU.AND P1, PT, R10, RZ, PT ;  /* 0x000000ff0a00720b */ /* 0x000fe20003f2e000 */
[----:B------:R-:W-:Y:S01]  /*2bb0*/  IMAD.MOV.U32 R34, RZ, RZ, 0x3f800000 ;  /* 0x3f800000ff227424 */ /* 0x000fe200078e00ff */
[----:B------:R-:W-:Y:S01]  /*2bc0*/  FSETP.NEU.AND P3, PT, R26, RZ, PT ;  /* 0x000000ff1a00720b */ /* 0x000fe20003f6d000 */
[----:B------:R-:W-:-:S03]  /*2bd0*/  FFMA R5, R4, 2, R5 ;  /* 0x4000000004057823 */ /* 0x000fc60000000005 */
[----:B------:R-:W1:Y:S01]  /*2be0*/  F2I.NTZ R12, R10 ;  /* 0x0000000a000c7305 */ /* 0x000e620000203100 */
[----:B0-----:R-:W-:Y:S01]  /*2bf0*/  FADD R4, R10, -R17 ;  /* 0x800000110a047221 */ /* 0x001fe20000000000 */
[----:B------:R-:W-:-:S03]  /*2c00*/  FSETP.GT.AND P0, PT, R17, RZ, PT ;  /* 0x000000ff1100720b */ /* 0x000fc60003f04000 */
[----:B------:R-:W-:Y:S01]  /*2c10*/  FADD R4, R5, R4 ;  /* 0x0000000405047221 */ /* 0x000fe20000000000 */
[----:B------:R-:W-:Y:S02]  /*2c20*/  SEL R17, RZ, 0x83000000, P0 ;  /* 0x83000000ff117807 */ /* 0x000fe40000000000 */
[----:B------:R-:W-:Y:S01]  /*2c30*/  FSETP.GT.AND P0, PT, |R10|, 152, PT ;  /* 0x431800000a00780b */ /* 0x000fe20003f04200 */
[----:B------:R-:W-:Y:S01]  /*2c40*/  FFMA R5, R4, R19, 0.0013391353422775864601 ;  /* 0x3aaf85ed04057423 */ /* 0x000fe20000000013 */
[----:B------:R-:W-:Y:S02]  /*2c50*/  IADD3 R14, PT, PT, R17, 0x7f000000, RZ ;  /* 0x7f000000110e7810 */ /* 0x000fe40007ffe0ff */
[----:B-1----:R-:W-:Y:S01]  /*2c60*/  LEA R12, R12, -R17, 0x17 ;  /* 0x800000110c0c7211 */ /* 0x002fe200078eb8ff */
[----:B------:R-:W-:-:S04]  /*2c70*/  FFMA R5, R4, R5, 0.0096188392490148544312 ;  /* 0x3c1d985604057423 */ /* 0x000fc80000000005 */
[----:B------:R-:W-:-:S04]  /*2c80*/  FFMA R5, R4, R5, 0.055503588169813156128 ;  /* 0x3d6357bb04057423 */ /* 0x000fc80000000005 */
[----:B------:R-:W-:-:S04]  /*2c90*/  FFMA R5, R4, R5, 0.24022644758224487305 ;  /* 0x3e75fdec04057423 */ /* 0x000fc80000000005 */
[----:B------:R-:W-:-:S04]  /*2ca0*/  FFMA R5, R4, R5, 0.69314718246459960938 ;  /* 0x3f31721804057423 */ /* 0x000fc80000000005 */
[----:B------:R-:W-:-:S04]  /*2cb0*/  FFMA R5, R4, R5, 1 ;  /* 0x3f80000004057423 */ /* 0x000fc80000000005 */
[----:B------:R-:W-:-:S04]  /*2cc0*/  FMUL R5, R5, R14 ;  /* 0x0000000e05057220 */ /* 0x000fc80000400000 */
[----:B------:R-:W-:Y:S01]  /*2cd0*/  FMUL R23, R5, R12 ;  /* 0x0000000c05177220 */ /* 0x000fe20000400000 */
[----:B------:R-:W-:Y:S01]  /*2ce0*/  FMUL R5, R25, R2 ;  /* 0x0000000219057220 */ /* 0x000fe20000400000 */
[----:B------:R-:W-:Y:S01]  /*2cf0*/  @P0 FSEL R23, RZ, +INF , !P1 ;  /* 0x7f800000ff170808 */ /* 0x000fe20004800000 */
[----:B------:R-:W-:Y:S06]  /*2d00*/  @!P2 BRA `(.L_x_31) ;  /* 0x000000000020a947 */ /* 0x000fec0003800000 */
[----:B------:R-:W-:-:S13]  /*2d10*/  FSETP.NAN.AND P0, PT, |R26|, |R26|, PT ;  /* 0x4000001a1a00720b */ /* 0x000fda0003f08200 */
[----:B------:R-:W-:Y:S01]  /*2d20*/  @P0 FADD R34, R26, 2 ;  /* 0x400000001a220421 */ /* 0x000fe20000000000 */
[----:B------:R-:W-:Y:S06]  /*2d30*/  @P0 BRA `(.L_x_31) ;  /* 0x0000000000140947 */ /* 0x000fec0003800000 */
[C---:B------:R-:W-:Y:S02]  /*2d40*/  FSETP.NEU.AND P0, PT, |R26|.reuse, +INF , PT ;  /* 0x7f8000001a00780b */ /* 0x040fe40003f0d200 */
[----:B------:R-:W-:Y:S02]  /*2d50*/  MOV R34, R23 ;  /* 0x0000001700227202 */ /* 0x000fe40000000f00 */
[----:B------:R-:W-:-:S13]  /*2d60*/  FSETP.NEU.AND P0, PT, R26, RZ, P0 ;  /* 0x000000ff1a00720b */ /* 0x000fda000070d000 */
[----:B------:R-:W-:-:S05]  /*2d70*/  @!P0 FADD R2, R26, R26 ;  /* 0x0000001a1a028221 */ /* 0x000fca0000000000 */
[----:B------:R-:W-:-:S07]  /*2d80*/  @!P0 LOP3.LUT R34, R2, 0x7fffffff, RZ, 0xc0, !PT ;  /* 0x7fffffff02228812 */ /* 0x000fce00078ec0ff */
.L_x_31:
[----:B------:R-:W-:Y:S05]  /*2d90*/  BSYNC.RECONVERGENT B0 ;  /* 0x0000000000007941 */ /* 0x000fea0003800200 */
.L_x_30:
[----:B------:R-:W-:Y:S01]  /*2da0*/  BSSY.RECONVERGENT B2, `(.L_x_32) ;  /* 0x0000012000027945 */ /* 0x000fe20003800200 */
[----:B------:R-:W-:Y:S02]  /*2db0*/  HFMA2 R2, -RZ, RZ, 0, 0 ;  /* 0x00000000ff027431 */ /* 0x000fe400000001ff */
[----:B------:R-:W-:Y:S01]  /*2dc0*/  FMUL R20, RZ, R35 ;  /* 0x00000023ff147220 */ /* 0x000fe20000400000 */
[----:B------:R-:W-:Y:S06]  /*2dd0*/  @!P3 BRA `(.L_x_33) ;  /* 0x000000000038b947 */ /* 0x000fec0003800000 */
[----:B------:R-:W0:Y:S01]  /*2de0*/  MUFU.RCP R17, R26 ;  /* 0x0000001a00117308 */ /* 0x000e220000001000 */
[----:B------:R-:W-:Y:S01]  /*2df0*/  FADD R59, R34, R34 ;  /* 0x00000022223b7221 */ /* 0x000fe20000000000 */
        /* <DEDUP_REMOVED lines=8> */
[----:B------:R-:W-:Y:S01]  /*2e80*/  IMAD.MOV.U32 R14, RZ, RZ, R26 ;  /* 0x000000ffff0e7224 */ /* 0x000fe200078e001a */
[----:B------:R-:W-:-:S07]  /*2e90*/  MOV R12, 0x2eb0 ;  /* 0x00002eb0000c7802 */ /* 0x000fce0000000f00 */
[----:B------:R-:W-:Y:S05]  /*2ea0*/  CALL.REL.NOINC `($__internal_1_$__cuda_sm3x_div_rn_noftz_f32_slowpath) ;  /* 0x00000574007c7944 */ /* 0x000fea0003c00000 */
.L_x_34:
[----:B------:R-:W-:Y:S05]  /*2eb0*/  BSYNC.RECONVERGENT B3 ;  /* 0x0000000000037941 */ /* 0x000fea0003800200 */
.L_x_33:
[----:B------:R-:W-:Y:S05]  /*2ec0*/  BSYNC.RECONVERGENT B2 ;  /* 0x0000000000027941 */ /* 0x000fea0003800200 */
.L_x_32:
[----:B------:R-:W0:Y:S01]  /*2ed0*/  LDCU UR4, c[0x0][0x380] ;  /* 0x00007000ff0477ac */ /* 0x000e220008000800 */
[----:B------:R-:W-:Y:S01]  /*2ee0*/  FMUL R2, R25, R2 ;  /* 0x0000000219027220 */ /* 0x000fe20000400000 */
[----:B------:R-:W-:Y:S01]  /*2ef0*/  FMUL R19, RZ, R34 ;  /* 0x00000022ff137220 */ /* 0x000fe20000400000 */
[----:B------:R-:W-:Y:S01]  /*2f00*/  FMUL R17, R35, 0.51602452993392944336 ;  /* 0x3f041a2f23117820 */ /* 0x000fe20000400000 */
[----:B------:R-:W-:Y:S01]  /*2f10*/  FFMA R5, R5, -0.51602452993392944336, R20 ;  /* 0xbf041a2f05057823 */ /* 0x000fe20000000014 */
[----:B------:R-:W-:Y:S01]  /*2f20*/  BSSY.RECONVERGENT B2, `(.L_x_35) ;  /* 0x0000017000027945 */ /* 0x000fe20003800200 */
[----:B------:R-:W-:Y:S01]  /*2f30*/  FFMA R2, R2, 1.2158541679382324219, R19 ;  /* 0x3f9ba11c02027823 */ /* 0x000fe20000000013 */
[----:B------:R-:W-:-:S03]  /*2f40*/  FFMA R17, R34, 1.2158541679382324219, -R17 ;  /* 0x3f9ba11c22117823 */ /* 0x000fc60000000811 */
[----:B------:R-:W-:Y:S01]  /*2f50*/  FADD R37, R2, R5 ;  /* 0x0000000502257221 */ /* 0x000fe20000000000 */
[----:B------:R-:W-:Y:S01]  /*2f60*/  FMUL R10, RZ, R17 ;  /* 0x00000011ff0a7220 */ /* 0x000fe20000400000 */
[----:B------:R-:W-:Y:S01]  /*2f70*/  MOV R2, RZ ;  /* 0x000000ff00027202 */ /* 0x000fe20000000f00 */
[----:B0-----:R-:W-:Y:S02]  /*2f80*/  FMUL R5, R17, UR4 ;  /* 0x0000000411057c20 */ /* 0x001fe40008400000 */
[----:B------:R-:W-:Y:S01]  /*2f90*/  FFMA R4, R37, UR4, R10 ;  /* 0x0000000425047c23 */ /* 0x000fe2000800000a */
[----:B------:R-:W-:Y:S06]  /*2fa0*/  @!P3 BRA `(.L_x_36) ;  /* 0x000000000038b947 */ /* 0x000fec0003800000 */
        /* <DEDUP_REMOVED lines=13> */
.L_x_37:
[----:B------:R-:W-:Y:S05]  /*3080*/  BSYNC.RECONVERGENT B3 ;  /* 0x0000000000037941 */ /* 0x000fea0003800200 */
.L_x_36:
[----:B------:R-:W-:Y:S05]  /*3090*/  BSYNC.RECONVERGENT B2 ;  /* 0x0000000000027941 */ /* 0x000fea0003800200 */
.L_x_35:
[----:B------:R-:W-:Y:S01]  /*30a0*/  FMUL R35, R25, R2 ;  /* 0x0000000219237220 */ /* 0x000fe20000400000 */
[----:B------:R-:W-:Y:S01]  /*30b0*/  BSSY.RECONVERGENT B2, `(.L_x_38) ;  /* 0x0000012000027945 */ /* 0x000fe20003800200 */
[----:B------:R-:W-:Y:S02]  /*30c0*/  IMAD.MOV.U32 R2, RZ, RZ, RZ ;  /* 0x000000ffff027224 */ /* 0x000fe400078e00ff */
[----:B------:R-:W-:Y:S01]  /*30d0*/  FFMA R20, R35, -0.51602452993392944336, R20 ;  /* 0xbf041a2f23147823 */ /* 0x000fe20000000014 */
        /* <DEDUP_REMOVED lines=14> */
.L_x_40:
[----:B------:R-:W-:Y:S05]  /*31c0*/  BSYNC.RECONVERGENT B3 ;  /* 0x0000000000037941 */ /* 0x000fea0003800200 */
.L_x_39:
[----:B------:R-:W-:Y:S05]  /*31d0*/  BSYNC.RECONVERGENT B2 ;  /* 0x0000000000027941 */ /* 0x000fea0003800200 */
.L_x_38:
[----:B------:R-:W-:Y:S01]  /*31e0*/  FMUL R12, R31, R31 ;  /* 0x0000001f1f0c7220 */ /* 0x000fe20000400000 */
[----:B------:R-:W-:Y:S01]  /*31f0*/  FMUL R2, R25, R2 ;  /* 0x0000000219027220 */ /* 0x000fe20000400000 */
[----:B------:R-:W-:Y:S01]  /*3200*/  FMUL R17, R17, -0.20000000298023223877 ;  /* 0xbe4ccccd11117820 */ /* 0x000fe20000400000 */
[----:B------:R-:W-:Y:S01]  /*3210*/  BSSY.RECONVERGENT B0, `(.L_x_41) ;  /* 0x000004f000007945 */ /* 0x000fe20003800200 */
[----:B------:R-:W-:Y:S01]  /*3220*/  FFMA R35, R33, R33, R12 ;  /* 0x0000002121237223 */ /* 0x000fe2000000000c */
[----:B------:R-:W-:-:S03]  /*3230*/  FFMA R19, R2, 1.2158541679382324219, R19 ;  /* 0x3f9ba11c02137823 */ /* 0x000fc60000000013 */
[----:B------:R-:W-:Y:S01]  /*3240*/  FFMA R2, R22, R22, R35 ;  /* 0x0000001616027223 */ /* 0x000fe20000000023 */
[----:B------:R-:W-:-:S04]  /*3250*/  FADD R19, R20, R19 ;  /* 0x0000001314137221 */ /* 0x000fc80000000000 */
[----:B------:R-:W-:Y:S01]  /*3260*/  FSETP.GT.AND P0, PT, R2, RZ, PT ;  /* 0x000000ff0200720b */ /* 0x000fe20003f04000 */
[----:B------:R-:W-:-:S04]  /*3270*/  FFMA R10, R19, -0.20000000298023223877, R10 ;  /* 0xbe4ccccd130a7823 */ /* 0x000fc8000000000a */
[----:B------:R-:W-:Y:S01]  /*3280*/  FMUL R35, R5, R10 ;  /* 0x0000000a05237220 */ /* 0x000fe20000400000 */
[----:B------:R-:W-:-:S03]  /*3290*/  HFMA2 R10, -RZ, RZ, 0, 0 ;  /* 0x00000000ff0a7431 */ /* 0x000fc600000001ff */
[----:B------:R-:W-:-:S04]  /*32a0*/  FFMA R35, R4, R17, R35 ;  /* 0x0000001104237223 */ /* 0x000fc80000000023 */
[----:B------:R-:W-:Y:S05]  /*32b0*/  @!P0 BRA `(.L_x_42) ;  /* 0x0000000400108947 */ /* 0x000fea0003800000 */
[----:B------:R-:W-:Y:S01]  /*32c0*/  FSETP.NEU.AND P0, PT, R2, 1, PT ;  /* 0x3f8000000200780b */ /* 0x000fe20003f0d000 */
[----:B------:R-:W-:-:S12]  /*32d0*/  IMAD.MOV.U32 R10, RZ, RZ, 0x3f800000 ;  /* 0x3f800000ff0a7424 */ /* 0x000fd800078e00ff */
[----:B------:R-:W-:Y:S05]  /*32e0*/  @!P0 BRA `(.L_x_42) ;  /* 0x0000000400048947 */ /* 0x000fea0003800000 */
[----:B------:R-:W-:-:S13]  /*32f0*/  FSETP.NAN.AND P0, PT, |R2|, |R2|, PT ;  /* 0x400000020200720b */ /* 0x000fda0003f08200 */
[----:B------:R-:W-:Y:S01]  /*3300*/  @P0 FADD R10, R2, -0.5 ;  /* 0xbf000000020a0421 */ /* 0x000fe20000000000 */
[----:B------:R-:W-:Y:S06]  /*3310*/  @P0 BRA `(.L_x_42) ;  /* 0x0000000000f80947 */ /* 0x000fec0003800000 */
[C---:B------:R-:W-:Y:S01]  /*3320*/  FMUL R19, |R2|.reuse, 16777216 ;  /* 0x4b80000002137820 */ /* 0x040fe20000400200 */
[C---:B------:R-:W-:Y:S01]  /*3330*/  FSETP.GEU.AND P0, PT, |R2|.reuse, 1.175494350822287508e-38, PT ;  /* 0x008000000200780b */ /* 0x040fe20003f0e200 */
[----:B------:R-:W-:Y:S01]  /*3340*/  IMAD.MOV.U32 R39, RZ, RZ, 0x3a2c32e4 ;  /* 0x3a2c32e4ff277424 */ /* 0x000fe200078e00ff */
[----:B------:R-:W-:Y:S02]  /*3350*/  FSETP.NEU.AND P2, PT, |R2|, +INF , PT ;  /* 0x7f8000000200780b */ /* 0x000fe40003f4d200 */
[----:B------:R-:W-:-:S04]  /*3360*/  FSEL R19, R19, |R2|, !P0 ;  /* 0x4000000213137208 */ /* 0x000fc80004000000 */
[----:B------:R-:W-:-:S04]  /*3370*/  IADD3 R4, PT, PT, R19, -0x3f3504f3, RZ ;  /* 0xc0cafb0d13047810 */ /* 0x000fc80007ffe0ff */
[----:B------:R-:W-:-:S03]  /*3380*/  LOP3.LUT R4, R4, 0xff800000, RZ, 0xc0, !PT ;  /* 0xff80000004047812 */ /* 0x000fc600078ec0ff */
[----:B------:R-:W-:Y:S01]  /*3390*/  @!P2 FADD R2, R2, R2 ;  /* 0x000000020202a221 */ /* 0x000fe20000000000 */
[-C--:B------:R-:W-:Y:S02]  /*33a0*/  IADD3 R19, PT, PT, R19, -R4.reuse, RZ ;  /* 0x8000000413137210 */ /* 0x080fe40007ffe0ff */
[----:B------:R-:W-:Y:S02]  /*33b0*/  I2FP.F32.S32 R4, R4 ;  /* 0x0000000400047245 */ /* 0x000fe40000201400 */
[----:B------:R-:W-:Y:S01]  /*33c0*/  @!P2 LOP3.LUT R2, R2, 0x7fffffff, RZ, 0xc0, !PT ;  /* 0x7fffffff0202a812 */ /* 0x000fe200078ec0ff */
[C---:B------:R-:W-:Y:S01]  /*33d0*/  FADD R12, R19.reuse, 1 ;  /* 0x3f800000130c7421 */ /* 0x040fe20000000000 */
[----:B------:R-:W-:Y:S01]  /*33e0*/  FADD R10, R19, -1 ;  /* 0xbf800000130a7421 */ /* 0x000fe20000000000 */
[----:B------:R-:W-:-:S03]  /*33f0*/  FSEL R19, RZ, -24, P0 ;  /* 0xc1c00000ff137808 */ /* 0x000fc60000000000 */
[----:B------:R-:W-:Y:S01]  /*3400*/  FADD R37, R10, R10 ;  /* 0x0000000a0a257221 */ /* 0x000fe20000000000 */
[----:B------:R-:W0:Y:S01]  /*3410*/  MUFU.RCP R12, R12 ;  /* 0x0000000c000c7308 */ /* 0x000e220000001000 */
[----:B------:R-:W-:Y:S02]  /*3420*/  FFMA R4, R4, 1.1920928955078125e-07, R19 ;  /* 0x3400000004047823 */ /* 0x000fe40000000013 */
[----:B0-----:R-:W-:-:S04]  /*3430*/  FMUL R37, R12, R37 ;  /* 0x000000250c257220 */ /* 0x001fc80000400000 */
[----:B------:R-:W-:Y:S01]  /*3440*/  FADD R19, R10, -R37 ;  /* 0x800000250a137221 */ /* 0x000fe20000000000 */
[C---:B------:R-:W-:Y:S01]  /*3450*/  FMUL R14, R37.reuse, R37 ;  /* 0x00000025250e7220 */ /* 0x040fe20000400000 */
        /* <DEDUP_REMOVED lines=10> */
[----:B------:R-:W-:-:S03]  /*3500*/  FMUL R14, R14, R39 ;  /* 0x000000270e0e7220 */ /* 0x000fc60000400000 */
[----:B------:R-:W-:Y:S01]  /*3510*/  FFMA R10, R37, 1.9251366722983220825e-08, R4 ;  /* 0x32a55e34250a7823 */ /* 0x000fe20000000004 */
[----:B------:R-:W-:-:S04]  /*3520*/  FMUL R4, R14, 3 ;  /* 0x404000000e047820 */ /* 0x000fc80000400000 */
[----:B------:R-:W-:-:S04]  /*3530*/  FFMA R19, R19, R4, R10 ;  /* 0x0000000413137223 */ /* 0x000fc8000000000a */
[----:B------:R-:W-:Y:S01]  /*3540*/  FFMA R14, R37, R14, R19 ;  /* 0x0000000e250e7223 */ /* 0x000fe20000000013 */
[----:B------:R-:W-:-:S03]  /*3550*/  MOV R37, 0x391fcb8e ;  /* 0x391fcb8e00257802 */ /* 0x000fc60000000f00 */
[----:B------:R-:W-:-:S04]  /*3560*/  FADD R4, R41, R14 ;  /* 0x0000000e29047221 */ /* 0x000fc80000000000 */
[----:B------:R-:W-:Y:S01]  /*3570*/  FMUL R19, R4, -0.5 ;  /* 0xbf00000004137820 */ /* 0x000fe20000400000 */
[----:B------:R-:W-:-:S03]  /*3580*/  FADD R41, -R41, R4 ;  /* 0x0000000429297221 */ /* 0x000fc60000000100 */
[----:B------:R-:W0:Y:S01]  /*3590*/  FRND R10, R19 ;  /* 0x00000013000a7307 */ /* 0x000e220000201000 */
[----:B------:R-:W-:Y:S01]  /*35a0*/  FADD R41, R14, -R41 ;  /* 0x800000290e297221 */ /* 0x000fe20000000000 */
[----:B------:R-:W-:Y:S01]  /*35b0*/  FFMA R4, R4, -0.5, -R19 ;  /* 0xbf00000004047823 */ /* 0x000fe20000000813 */
[----:B------:R-:W-:-:S03]  /*35c0*/  FSETP.GEU.AND P1, PT, R19, RZ, PT ;  /* 0x000000ff1300720b */ /* 0x000fc60003f2e000 */
[----:B------:R-:W-:Y:S01]  /*35d0*/  FFMA R41, R41, -0.5, R4 ;  /* 0xbf00000029297823 */ /* 0x000fe20000000004 */
[----:B0-----:R-:W-:Y:S01]  /*35e0*/  FADD R4, R19, -R10 ;  /* 0x8000000a13047221 */ /* 0x001fe20000000000 */
[----:B------:R-:W-:-:S03]  /*35f0*/  FSETP.GT.AND P0, PT, R10, RZ, PT ;  /* 0x000000ff0a00720b */ /* 0x000fc60003f04000 */
[----:B------:R-:W-:Y:S01]  /*3600*/  FADD R4, R4, R41 ;  /* 0x0000002904047221 */ /* 0x000fe20000000000 */
[----:B------:R-:W-:Y:S02]  /*3610*/  SEL R10, RZ, 0x83000000, P0 ;  /* 0x83000000ff0a7807 */ /* 0x000fe40000000000 */
[----:B------:R-:W-:Y:S01]  /*3620*/  FSETP.GT.AND P0, PT, |R19|, 152, PT ;  /* 0x431800001300780b */ /* 0x000fe20003f04200 */
[----:B------:R-:W-:Y:S01]  /*3630*/  FFMA R37, R4, R37, 0.0013391353422775864601 ;  /* 0x3aaf85ed04257423 */ /* 0x000fe20000000025 */
[----:B------:R-:W-:-:S03]  /*3640*/  IADD3 R12, PT, PT, R10, 0x7f000000, RZ ;  /* 0x7f0000000a0c7810 */ /* 0x000fc60007ffe0ff */
[C---:B------:R-:W-:Y:S02]  /*3650*/  FFMA R39, R4.reuse, R37, 0.0096188392490148544312 ;  /* 0x3c1d985604277423 */ /* 0x040fe40000000025 */
[----:B------:R-:W0:Y:S02]  /*3660*/  F2I.NTZ R37, R19 ;  /* 0x0000001300257305 */ /* 0x000e240000203100 */
[----:B------:R-:W-:-:S04]  /*3670*/  FFMA R39, R4, R39, 0.055503588169813156128 ;  /* 0x3d6357bb04277423 */ /* 0x000fc80000000027 */
[----:B------:R-:W-:-:S04]  /*3680*/  FFMA R39, R4, R39, 0.24022644758224487305 ;  /* 0x3e75fdec04277423 */ /* 0x000fc80000000027 */
[----:B------:R-:W-:-:S04]  /*3690*/  FFMA R39, R4, R39, 0.69314718246459960938 ;  /* 0x3f31721804277423 */ /* 0x000fc80000000027 */
[----:B------:R-:W-:Y:S01]  /*36a0*/  FFMA R39, R4, R39, 1 ;  /* 0x3f80000004277423 */ /* 0x000fe20000000027 */
[----:B0-----:R-:W-:Y:S01]  /*36b0*/  IMAD R37, R37, 0x800000, -R10 ;  /* 0x0080000025257824 */ /* 0x001fe200078e0a0a */
[----:B------:R-:W-:Y:S02]  /*36c0*/  FSEL R10, RZ, +INF , !P1 ;  /* 0x7f800000ff0a7808 */ /* 0x000fe40004800000 */
[----:B------:R-:W-:-:S04]  /*36d0*/  FMUL R12, R12, R39 ;  /* 0x000000270c0c7220 */ /* 0x000fc80000400000 */
[----:B------:R-:W-:Y:S01]  /*36e0*/  @!P0 FMUL R10, R37, R12 ;  /* 0x0000000c250a8220 */ /* 0x000fe20000400000 */
[----:B------:R-:W-:-:S07]  /*36f0*/  @!P2 LOP3.LUT R10, R2, 0x7f800000, RZ, 0x3c, !PT ;  /* 0x7f800000020aa812 */ /* 0x000fce00078e3cff */
.L_x_42:
[----:B------:R-:W-:Y:S05]  /*3700*/  BSYNC.RECONVERGENT B0 ;  /* 0x0000000000007941 */ /* 0x000fea0003800200 */
.L_x_41:
[----:B------:R-:W-:Y:S01]  /*3710*/  FMUL R19, R30, R30 ;  /* 0x0000001e1e137220 */ /* 0x000fe20000400000 */
[----:B------:R-:W-:Y:S01]  /*3720*/  BSSY.RECONVERGENT B0, `(.L_x_43) ;  /* 0x000004d000007945 */ /* 0x000fe20003800200 */
[----:B------:R-:W-:Y:S02]  /*3730*/  HFMA2 R37, -RZ, RZ, 0, 0 ;  /* 0x00000000ff257431 */ /* 0x000fe400000001ff */
[----:B------:R-:W-:Y:S01]  /*3740*/  FMUL R33, R33, R10 ;  /* 0x0000000a21217220 */ /* 0x000fe20000400000 */
[----:B------:R-:W-:Y:S01]  /*3750*/  FFMA R2, R32, R32, R19 ;  /* 0x0000002020027223 */ /* 0x000fe20000000013 */
[-C--:B------:R-:W-:Y:S01]  /*3760*/  FMUL R31, R31, R10.reuse ;  /* 0x0000000a1f1f7220 */ /* 0x080fe20000400000 */
[----:B------:R-:W-:Y:S02]  /*3770*/  FMUL R19, R22, R10 ;  /* 0x0000000a16137220 */ /* 0x000fe40000400000 */
[----:B------:R-:W-:-:S05]  /*3780*/  FFMA R2, R21, R21, R2 ;  /* 0x0000001515027223 */ /* 0x000fca0000000002 */
[----:B------:R-:W-:-:S13]  /*3790*/  FSETP.GT.AND P0, PT, R2, RZ, PT ;  /* 0x000000ff0200720b */ /* 0x000fda0003f04000 */
[----:B------:R-:W-:Y:S05]  /*37a0*/  @!P0 BRA `(.L_x_44) ;  /* 0x0000000400108947 */ /* 0x000fea0003800000 */
[----:B------:R-:W-:Y:S02]  /*37b0*/  FSETP.NEU.AND P0, PT, R2, 1, PT ;  /* 0x3f8000000200780b */ /* 0x000fe40003f0d000 */
[----:B------:R-:W-:-:S11]  /*37c0*/  MOV R37, 0x3f800000 ;  /* 0x3f80000000257802 */ /* 0x000fd60000000f00 */
[----:B------:R-:W-:Y:S05]  /*37d0*/  @!P0 BRA `(.L_x_44) ;  /* 0x0000000400048947 */ /* 0x000fea0003800000 */
[----:B------:R-:W-:-:S13]  /*37e0*/  FSETP.NAN.AND P0, PT, |R2|, |R2|, PT ;  /* 0x400000020200720b */ /* 0x000fda0003f08200 */
[----:B------:R-:W-:Y:S01]  /*37f0*/  @P0 FADD R37, R2, -0.5 ;  /* 0xbf00000002250421 */ /* 0x000fe20000000000 */
[----:B------:R-:W-:Y:S06]  /*3800*/  @P0 BRA `(.L_x_44) ;  /* 0x0000000000f80947 */ /* 0x000fec0003800000 */
[C---:B------:R-:W-:Y:S01]  /*3810*/  FMUL R37, |R2|.reuse, 16777216 ;  /* 0x4b80000002257820 */ /* 0x040fe20000400200 */
[C---:B------:R-:W-:Y:S02]  /*3820*/  FSETP.GEU.AND P0, PT, |R2|.reuse, 1.175494350822287508e-38, PT ;  /* 0x008000000200780b */ /* 0x040fe40003f0e200 */
[----:B------:R-:W-:Y:S02]  /*3830*/  MOV R41, 0x3a2c32e4 ;  /* 0x3a2c32e400297802 */ /* 0x000fe40000000f00 */
[----:B------:R-:W-:Y:S02]  /*3840*/  FSEL R37, R37, |R2|, !P0 ;  /* 0x4000000225257208 */ /* 0x000fe40004000000 */
[----:B------:R-:W-:-:S03]  /*3850*/  FSETP.NEU.AND P2, PT, |R2|, +INF , PT ;  /* 0x7f8000000200780b */ /* 0x000fc60003f4d200 */
[----:B------:R-:W-:-:S05]  /*3860*/  VIADD R4, R37, 0xc0cafb0d ;  /* 0xc0cafb0d25047836 */ /* 0x000fca0000000000 */
[----:B------:R-:W-:-:S04]  /*3870*/  LOP3.LUT R4, R4, 0xff800000, RZ, 0xc0, !PT ;  /* 0xff80000004047812 */ /* 0x000fc800078ec0ff */
[-C--:B------:R-:W-:Y:S01]  /*3880*/  IADD3 R37, PT, PT, R37, -R4.reuse, RZ ;  /* 0x8000000425257210 */ /* 0x080fe20007ffe0ff */
[----:B------:R-:W-:Y:S01]  /*3890*/  @!P2 FADD R2, R2, R2 ;  /* 0x000000020202a221 */ /* 0x000fe20000000000 */
[----:B------:R-:W-:-:S03]  /*38a0*/  I2FP.F32.S32 R4, R4 ;  /* 0x0000000400047245 */ /* 0x000fc60000201400 */
[C---:B------:R-:W-:Y:S01]  /*38b0*/  FADD R12, R37.reuse, 1 ;  /* 0x3f800000250c7421 */ /* 0x040fe20000000000 */
[----:B------:R-:W-:Y:S01]  /*38c0*/  FADD R10, R37, -1 ;  /* 0xbf800000250a7421 */ /* 0x000fe20000000000 */
[----:B------:R-:W-:Y:S02]  /*38d0*/  FSEL R37, RZ, -24, P0 ;  /* 0xc1c00000ff257808 */ /* 0x000fe40000000000 */
[----:B------:R-:W-:Y:S01]  /*38e0*/  @!P2 LOP3.LUT R2, R2, 0x7fffffff, RZ, 0xc0, !PT ;  /* 0x7fffffff0202a812 */ /* 0x000fe200078ec0ff */
[----:B------:R-:W-:Y:S01]  /*38f0*/  FADD R39, R10, R10 ;  /* 0x0000000a0a277221 */ /* 0x000fe20000000000 */
[----:B------:R-:W0:Y:S01]  /*3900*/  MUFU.RCP R12, R12 ;  /* 0x0000000c000c7308 */ /* 0x000e220000001000 */
[----:B------:R-:W-:Y:S02]  /*3910*/  FFMA R4, R4, 1.1920928955078125e-07, R37 ;  /* 0x3400000004047823 */ /* 0x000fe40000000025 */
[----:B0-----:R-:W-:-:S04]  /*3920*/  FMUL R39, R12, R39 ;  /* 0x000000270c277220 */ /* 0x001fc80000400000 */
[----:B------:R-:W-:Y:S01]  /*3930*/  FADD R20, R10, -R39 ;  /* 0x800000270a147221 */ /* 0x000fe20000000000 */
[C---:B------:R-:W-:Y:S01]  /*3940*/  FMUL R14, R39.reuse, R39 ;  /* 0x00000027270e7220 */ /* 0x040fe20000400000 */
[C---:B------:R-:W-:Y:S02]  /*3950*/  FFMA R43, R39.reuse, 1.4426950216293334961, R4 ;  /* 0x3fb8aa3b272b7823 */ /* 0x040fe40000000004 */
        /* <DEDUP_REMOVED lines=14> */
[----:B------:R-:W-:-:S03]  /*3a40*/  IMAD.MOV.U32 R39, RZ, RZ, 0x391fcb8e ;  /* 0x391fcb8eff277424 */ /* 0x000fc600078e00ff */
        /* <DEDUP_REMOVED lines=16> */
[----:B------:R0:W1:Y:S02]  /*3b50*/  F2I.NTZ R39, R37 ;  /* 0x0000002500277305 */ /* 0x0000640000203100 */
[----:B------:R-:W-:-:S04]  /*3b60*/  FFMA R41, R4, R41, 0.055503588169813156128 ;  /* 0x3d6357bb04297423 */ /* 0x000fc80000000029 */
[----:B------:R-:W-:Y:S01]  /*3b70*/  FFMA R41, R4, R41, 0.24022644758224487305 ;  /* 0x3e75fdec04297423 */ /* 0x000fe20000000029 */
[----:B0-----:R-:W-:-:S03]  /*3b80*/  FSEL R37, RZ, +INF , !P1 ;  /* 0x7f800000ff257808 */ /* 0x001fc60004800000 */
[----:B------:R-:W-:-:S04]  /*3b90*/  FFMA R41, R4, R41, 0.69314718246459960938 ;  /* 0x3f31721804297423 */ /* 0x000fc80000000029 */
[----:B------:R-:W-:Y:S01]  /*3ba0*/  FFMA R41, R4, R41, 1 ;  /* 0x3f80000004297423 */ /* 0x000fe20000000029 */
[----:B-1----:R-:W-:-:S03]  /*3bb0*/  LEA R39, R39, -R10, 0x17 ;  /* 0x8000000a27277211 */ /* 0x002fc600078eb8ff */
[----:B------:R-:W-:-:S04]  /*3bc0*/  FMUL R12, R12, R41 ;  /* 0x000000290c0c7220 */ /* 0x000fc80000400000 */
[----:B------:R-:W-:Y:S01]  /*3bd0*/  @!P0 FMUL R37, R39, R12 ;  /* 0x0000000c27258220 */ /* 0x000fe20000400000 */
[----:B------:R-:W-:-:S07]  /*3be0*/  @!P2 LOP3.LUT R37, R2, 0x7f800000, RZ, 0x3c, !PT ;  /* 0x7f8000000225a812 */ /* 0x000fce00078e3cff */
.L_x_44:
[----:B------:R-:W-:Y:S05]  /*3bf0*/  BSYNC.RECONVERGENT B0 ;  /* 0x0000000000007941 */ /* 0x000fea0003800200 */
.L_x_43:
[-C--:B------:R-:W-:Y:S01]  /*3c00*/  FMUL R4, R21, R37.reuse ;  /* 0x0000002515047220 */ /* 0x080fe20000400000 */
[-C--:B------:R-:W-:Y:S01]  /*3c10*/  FMUL R32, R32, R37.reuse ;  /* 0x0000002520207220 */ /* 0x080fe20000400000 */
[----:B------:R-:W-:Y:S01]  /*3c20*/  FMUL R10, R30, R37 ;  /* 0x000000251e0a7220 */ /* 0x000fe20000400000 */
[----:B------:R-:W-:Y:S01]  /*3c30*/  BSSY.RECONVERGENT B0, `(.L_x_45) ;  /* 0x0000051000007945 */ /* 0x000fe20003800200 */
[----:B------:R-:W-:Y:S02]  /*3c40*/  FMUL R2, R33, R4 ;  /* 0x0000000421027220 */ /* 0x000fe40000400000 */
[C---:B------:R-:W-:Y:S02]  /*3c50*/  FMUL R12, R19.reuse, R10 ;  /* 0x0000000a130c7220 */ /* 0x040fe40000400000 */
[-C--:B------:R-:W-:Y:S01]  /*3c60*/  FFMA R2, R19, R32.reuse, -R2 ;  /* 0x0000002013027223 */ /* 0x080fe20000000802 */
[C---:B------:R-:W-:Y:S01]  /*3c70*/  FMUL R32, R31.reuse, R32 ;  /* 0x000000201f207220 */ /* 0x040fe20000400000 */
[----:B------:R-:W-:-:S02]  /*3c80*/  FFMA R4, R31, R4, -R12 ;  /* 0x000000041f047223 */ /* 0x000fc4000000080c */
[----:B------:R-:W-:Y:S01]  /*3c90*/  FMUL R21, R2, R2 ;  /* 0x0000000202157220 */ /* 0x000fe20000400000 */
[----:B------:R-:W-:-:S03]  /*3ca0*/  FFMA R10, R33, R10, -R32 ;  /* 0x0000000a210a7223 */ /* 0x000fc60000000820 */
[----:B------:R-:W-:-:S04]  /*3cb0*/  FFMA R21, R4, R4, R21 ;  /* 0x0000000404157223 */ /* 0x000fc80000000015 */
[----:B------:R-:W-:Y:S01]  /*3cc0*/  FFMA R12, R10, R10, R21 ;  /* 0x0000000a0a0c7223 */ /* 0x000fe20000000015 */
[----:B------:R-:W-:-:S04]  /*3cd0*/  IMAD.MOV.U32 R21, RZ, RZ, RZ ;  /* 0x000000ffff157224 */ /* 0x000fc800078e00ff */
[----:B------:R-:W-:-:S13]  /*3ce0*/  FSETP.GT.AND P0, PT, R12, RZ, PT ;  /* 0x000000ff0c00720b */ /* 0x000fda0003f04000 */
[----:B------:R-:W-:Y:S05]  /*3cf0*/  @!P0 BRA `(.L_x_46) ;  /* 0x0000000400108947 */ /* 0x000fea0003800000 */
[----:B------:R-:W-:Y:S01]  /*3d00*/  FSETP.NEU.AND P0, PT, R12, 1, PT ;  /* 0x3f8000000c00780b */ /* 0x000fe20003f0d000 */
[----:B------:R-:W-:-:S12]  /*3d10*/  HFMA2 R21, -RZ, RZ, 1.875, 0 ;  /* 0x3f800000ff157431 */ /* 0x000fd800000001ff */
        /* <DEDUP_REMOVED lines=8> */
[----:B------:R-:W-:Y:S02]  /*3da0*/  FSETP.NEU.AND P2, PT, |R12|, +INF , PT ;  /* 0x7f8000000c00780b */ /* 0x000fe40003f4d200 */
[----:B------:R-:W-:-:S04]  /*3db0*/  IADD3 R14, PT, PT, R21, -0x3f3504f3, RZ ;  /* 0xc0cafb0d150e7810 */ /* 0x000fc80007ffe0ff */
[----:B------:R-:W-:-:S05]  /*3dc0*/  LOP3.LUT R14, R14, 0xff800000, RZ, 0xc0, !PT ;  /* 0xff8000000e0e7812 */ /* 0x000fca00078ec0ff */
[----:B------:R-:W-:Y:S01]  /*3dd0*/  IMAD.IADD R21, R21, 0x1, -R14 ;  /* 0x0000000115157824 */ /* 0x000fe200078e0a0e */
[----:B------:R-:W-:Y:S01]  /*3de0*/  I2FP.F32.S32 R14, R14 ;  /* 0x0000000e000e7245 */ /* 0x000fe20000201400 */
[----:B------:R-:W-:Y:S02]  /*3df0*/  @!P2 FADD R12, R12, R12 ;  /* 0x0000000c0c0ca221 */ /* 0x000fe40000000000 */
[C---:B------:R-:W-:Y:S01]  /*3e00*/  FADD R22, R21.reuse, 1 ;  /* 0x3f80000015167421 */ /* 0x040fe20000000000 */
[----:B------:R-:W-:Y:S01]  /*3e10*/  FADD R20, R21, -1 ;  /* 0xbf80000015147421 */ /* 0x000fe20000000000 */
[----:B------:R-:W-:Y:S02]  /*3e20*/  FSEL R21, RZ, -24, P0 ;  /* 0xc1c00000ff157808 */ /* 0x000fe40000000000 */
[----:B------:R-:W-:Y:S01]  /*3e30*/  @!P2 LOP3.LUT R12, R12, 0x7fffffff, RZ, 0xc0, !PT ;  /* 0x7fffffff0c0ca812 */ /* 0x000fe200078ec0ff */
[----:B------:R-:W-:Y:S01]  /*3e40*/  FADD R37, R20, R20 ;  /* 0x0000001414257221 */ /* 0x000fe20000000000 */
[----:B------:R-:W0:Y:S01]  /*3e50*/  MUFU.RCP R22, R22 ;  /* 0x0000001600167308 */ /* 0x000e220000001000 */
[----:B------:R-:W-:-:S02]  /*3e60*/  FFMA R14, R14, 1.1920928955078125e-07, R21 ;  /* 0x340000000e0e7823 */ /* 0x000fc40000000015 */
[----:B0-----:R-:W-:-:S04]  /*3e70*/  FMUL R37, R22, R37 ;  /* 0x0000002516257220 */ /* 0x001fc80000400000 */
[----:B------:R-:W-:Y:S01]  /*3e80*/  FADD R30, R20, -R37 ;  /* 0x80000025141e7221 */ /* 0x000fe20000000000 */
[CC--:B------:R-:W-:Y:S01]  /*3e90*/  FMUL R21, R37.reuse, R37.reuse ;  /* 0x0000002525157220 */ /* 0x0c0fe20000400000 */
[----:B------:R-:W-:Y:S02]  /*3ea0*/  FFMA R41, R37, 1.4426950216293334961, R14 ;  /* 0x3fb8aa3b25297823 */ /* 0x000fe4000000000e */
[----:B------:R-:W-:Y:S01]  /*3eb0*/  FADD R39, R30, R30 ;  /* 0x0000001e1e277221 */ /* 0x000fe20000000000 */
[C---:B------:R-:W-:Y:S01]  /*3ec0*/  FFMA R30, R21.reuse, R32, 0.0032181653659790754318 ;  /* 0x3b52e7db151e7423 */ /* 0x040fe20000000020 */
        /* <DEDUP_REMOVED lines=12> */
[----:B------:R-:W-:-:S03]  /*3f90*/  HFMA2 R37, -RZ, RZ, 0.64013671875, -15.109375 ;  /* 0x391fcb8eff257431 */ /* 0x000fc600000001ff */
        /* <DEDUP_REMOVED lines=13> */
[----:B------:R-:W-:Y:S02]  /*4070*/  FFMA R37, R14, R37, 0.0013391353422775864601 ;  /* 0x3aaf85ed0e257423 */ /* 0x000fe40000000025 */
[----:B------:R-:W-:Y:S02]  /*4080*/  VIADD R22, R20, 0x7f000000 ;  /* 0x7f00000014167836 */ /* 0x000fe40000000000 */
        /* <DEDUP_REMOVED lines=11> */
.L_x_46:
[----:B------:R-:W-:Y:S05]  /*4140*/  BSYNC.RECONVERGENT B0 ;  /* 0x0000000000007941 */ /* 0x000fea0003800200 */
.L_x_45:
[----:B------:R-:W-:Y:S01]  /*4150*/  FMUL R17, R5, R17 ;  /* 0x0000001105117220 */ /* 0x000fe20000400000 */
[-C--:B------:R-:W-:Y:S01]  /*4160*/  FMUL R34, R4, R21.reuse ;  /* 0x0000001504227220 */ /* 0x080fe20000400000 */
[-C--:B------:R-:W-:Y:S01]  /*4170*/  FMUL R14, R10, R21.reuse ;  /* 0x000000150a0e7220 */ /* 0x080fe20000400000 */
[----:B------:R-:W-:Y:S01]  /*4180*/  FMUL R40, R2, R21 ;  /* 0x0000001502287220 */ /* 0x000fe20000400000 */
[----:B------:R-:W-:Y:S01]  /*4190*/  BSSY.RECONVERGENT B0, `(.L_x_47) ;  /* 0x0000054000007945 */ /* 0x000fe20003800200 */
[C---:B------:R-:W-:Y:S01]  /*41a0*/  FMUL R34, R17.reuse, R34 ;  /* 0x0000002211227220 */ /* 0x040fe20000400000 */
[C---:B------:R-:W-:Y:S01]  /*41b0*/  FMUL R14, R17.reuse, R14 ;  /* 0x0000000e110e7220 */ /* 0x040fe20000400000 */
[----:B------:R-:W-:Y:S02]  /*41c0*/  FMUL R40, R17, R40 ;  /* 0x0000002811287220 */ /* 0x000fe40000400000 */
[----:B------:R-:W-:Y:S01]  /*41d0*/  FMUL R2, R19, R34 ;  /* 0x0000002213027220 */ /* 0x000fe20000400000 */
[----:B------:R-:W-:Y:S01]  /*41e0*/  FMUL R4, R31, R14 ;  /* 0x0000000e1f047220 */ /* 0x000fe20000400000 */
[----:B------:R-:W-:-:S02]  /*41f0*/  FMUL R10, R33, R40 ;  /* 0x00000028210a7220 */ /* 0x000fc40000400000 */
[----:B------:R-:W-:Y:S01]  /*4200*/  FFMA R2, R33, R14, -R2 ;  /* 0x0000000e21027223 */ /* 0x000fe20000000802 */
[----:B------:R-:W-:Y:S01]  /*4210*/  FFMA R4, R19, R40, -R4 ;  /* 0x0000002813047223 */ /* 0x000fe20000000804 */
[----:B------:R-:W-:Y:S02]  /*4220*/  FFMA R10, R31, R34, -R10 ;  /* 0x000000221f0a7223 */ /* 0x000fe4000000080a */
[----:B------:R-:W-:-:S04]  /*4230*/  FMUL R21, R2, R2 ;  /* 0x0000000202157220 */ /* 0x000fc80000400000 */
[----:B------:R-:W-:-:S04]  /*4240*/  FFMA R21, R4, R4, R21 ;  /* 0x0000000404157223 */ /* 0x000fc80000000015 */
[----:B------:R-:W-:Y:S01]  /*4250*/  FFMA R12, R10, R10, R21 ;  /* 0x0000000a0a0c7223 */ /* 0x000fe20000000015 */
[----:B------:R-:W-:-:S04]  /*4260*/  MOV R21, RZ ;  /* 0x000000ff00157202 */ /* 0x000fc80000000f00 */
[----:B------:R-:W-:-:S13]  /*4270*/  FSETP.GT.AND P0, PT, R12, RZ, PT ;  /* 0x000000ff0c00720b */ /* 0x000fda0003f04000 */
        /* <DEDUP_REMOVED lines=65> */
[----:B-1----:R-:W-:-:S03]  /*4690*/  IMAD R37, R37, 0x800000, -R22 ;  /* 0x0080000025257824 */ /* 0x002fc600078e0a16 */
[----:B------:R-:W-:-:S04]  /*46a0*/  FMUL R30, R30, R39 ;  /* 0x000000271e1e7220 */ /* 0x000fc80000400000 */
[----:B------:R-:W-:Y:S01]  /*46b0*/  @!P0 FMUL R21, R37, R30 ;  /* 0x0000001e25158220 */ /* 0x000fe20000400000 */
[----:B------:R-:W-:-:S07]  /*46c0*/  @!P2 LOP3.LUT R21, R12, 0x7f800000, RZ, 0x3c, !PT ;  /* 0x7f8000000c15a812 */ /* 0x000fce00078e3cff */
.L_x_48:
[----:B------:R-:W-:Y:S05]  /*46d0*/  BSYNC.RECONVERGENT B0 ;  /* 0x0000000000007941 */ /* 0x000fea0003800200 */
.L_x_47:
[----:B------:R-:W-:Y:S01]  /*46e0*/  FMUL R30, R4, R21 ;  /* 0x00000015041e7220 */ /* 0x000fe20000400000 */
[----:B------:R-:W-:Y:S01]  /*46f0*/  FMUL R4, R3, 1.2732396125793457031 ;  /* 0x3fa2f98403047820 */ /* 0x000fe20000400000 */
[----:B------:R-:W-:Y:S01]  /*4700*/  FMUL R43, R35, R31 ;  /* 0x0000001f232b7220 */ /* 0x000fe20000400000 */
[-C--:B------:R-:W-:Y:S01]  /*4710*/  FMUL R22, R2, R21.reuse ;  /* 0x0000001502167220 */ /* 0x080fe20000400000 */
[----:B------:R-:W-:Y:S01]  /*4720*/  FMUL R10, R10, R21 ;  /* 0x000000150a0a7220 */ /* 0x000fe20000400000 */
[----:B------:R-:W-:Y:S01]  /*4730*/  FMUL R17, R17, 1.1000000238418579102 ;  /* 0x3f8ccccd11117820 */ /* 0x000fe20000400000 */
[C---:B------:R-:W-:Y:S01]  /*4740*/  FSETP.GEU.AND P0, PT, |R4|.reuse, 1, PT ;  /* 0x3f8000000400780b */ /* 0x040fe20003f0e200 */
[----:B------:R-:W-:Y:S01]  /*4750*/  FADD R31, |R4|, -RZ ;  /* 0x800000ff041f7221 */ /* 0x000fe20000000200 */
[C---:B------:R-:W-:Y:S01]  /*4760*/  FMUL R39, R35.reuse, R33 ;  /* 0x0000002123277220 */ /* 0x040fe20000400000 */
[----:B------:R-:W-:Y:S01]  /*4770*/  BSSY.RECONVERGENT B0, `(.L_x_49) ;  /* 0x0000037000007945 */ /* 0x000fe20003800200 */
[----:B------:R-:W-:Y:S01]  /*4780*/  FMUL R35, R35, R19 ;  /* 0x0000001323237220 */ /* 0x000fe20000400000 */
[C---:B------:R-:W-:Y:S01]  /*4790*/  FMUL R30, R17.reuse, R30 ;  /* 0x0000001e111e7220 */ /* 0x040fe20000400000 */
[C---:B------:R-:W-:Y:S01]  /*47a0*/  FMUL R22, R17.reuse, R22 ;  /* 0x0000001611167220 */ /* 0x040fe20000400000 */
[----:B------:R-:W-:Y:S01]  /*47b0*/  FMUL R19, R17, R10 ;  /* 0x0000000a11137220 */ /* 0x000fe20000400000 */
[----:B------:R-:W-:-:S05]  /*47c0*/  MOV R17, R31 ;  /* 0x0000001f00117202 */ /* 0x000fca0000000f00 */
[----:B------:R-:W-:Y:S05]  /*47d0*/  @!P0 BRA `(.L_x_50) ;  /* 0x0000000000c08947 */ /* 0x000fea0003800000 */
[----:B------:R-:W-:-:S13]  /*47e0*/  FSETP.GTU.AND P0, PT, R31, 8388608, PT ;  /* 0x4b0000001f00780b */ /* 0x000fda0003f0c000 */
[----:B------:R-:W-:Y:S05]  /*47f0*/  @P0 BRA `(.L_x_51) ;  /* 0x0000000000540947 */ /* 0x000fea0003800000 */
[----:B------:R-:W0:Y:S01]  /*4800*/  FRND.TRUNC R2, R31 ;  /* 0x0000001f00027307 */ /* 0x000e22000020d000 */
[----:B------:R-:W-:Y:S01]  /*4810*/  BSSY.RECONVERGENT B1, `(.L_x_52) ;  /* 0x0000011000017945 */ /* 0x000fe20003800200 */
[----:B0-----:R-:W-:-:S05]  /*4820*/  FADD R10, R31, -R2 ;  /* 0x800000021f0a7221 */ /* 0x001fca0000000000 */
[----:B------:R-:W-:-:S13]  /*4830*/  ISETP.GE.U32.AND P0, PT, R10, 0x3f800000, PT ;  /* 0x3f8000000a00780c */ /* 0x000fda0003f06070 */
[----:B------:R-:W-:Y:S05]  /*4840*/  @!P0 BRA `(.L_x_53) ;  /* 0x0000000000348947 */ /* 0x000fea0003800000 */
[----:B------:R-:W-:-:S04]  /*4850*/  ISETP.GE.U32.AND P0, PT, R10, -0x7fffffff, PT ;  /* 0x800000010a00780c */ /* 0x000fc80003f06070 */
[----:B------:R-:W-:-:S09]  /*4860*/  FSETP.GEU.OR P1, PT, R10, -1, !P0 ;  /* 0xbf8000000a00780b */ /* 0x000fd2000472e400 */
[----:B------:R-:W-:-:S04]  /*4870*/  @P0 FADD R12, R2, -1 ;  /* 0xbf800000020c0421 */ /* 0x000fc80000000000 */
[----:B------:R-:W-:-:S05]  /*4880*/  @!P1 FADD R12, R12, -1 ;  /* 0xbf8000000c0c9421 */ /* 0x000fca0000000000 */
[----:B------:R-:W-:Y:S01]  /*4890*/  @P0 MOV R2, R12 ;  /* 0x0000000c00020202 */ /* 0x000fe20000000f00 */
[----:B------:R-:W-:Y:S06]  /*48a0*/  @P0 BRA `(.L_x_53) ;  /* 0x00000000001c0947 */ /* 0x000fec0003800000 */
[----:B------:R-:W-:Y:S01]  /*48b0*/  FSETP.GE.AND P0, PT, R10, 2, PT ;  /* 0x400000000a00780b */ /* 0x000fe20003f06000 */
[----:B------:R-:W-:-:S12]  /*48c0*/  FADD R2, R2, 1 ;  /* 0x3f80000002027421 */ /* 0x000fd80000000000 */
[----:B------:R-:W-:-:S05]  /*48d0*/  @P0 FADD R10, R10, -3 ;  /* 0xc04000000a0a0421 */ /* 0x000fca0000000000 */
[----:B------:R-:W-:Y:S01]  /*48e0*/  FSETP.GE.AND P1, PT, R10, RZ, P0 ;  /* 0x000000ff0a00720b */ /* 0x000fe20000726000 */
[----:B------:R-:W-:-:S12]  /*48f0*/  @P0 FADD R10, R2, 1 ;  /* 0x3f800000020a0421 */ /* 0x000fd80000000000 */
[----:B------:R-:W-:-:S04]  /*4900*/  @P1 FADD R10, R10, 1 ;  /* 0x3f8000000a0a1421 */ /* 0x000fc80000000000 */
[----:B------:R-:W-:-:S07]  /*4910*/  @P0 IMAD.MOV.U32 R2, RZ, RZ, R10 ;  /* 0x000000ffff020224 */ /* 0x000fce00078e000a */
.L_x_53:
[----:B------:R-:W-:Y:S05]  /*4920*/  BSYNC.RECONVERGENT B1 ;  /* 0x0000000000017941 */ /* 0x000fea0003800200 */
.L_x_52:
[----:B------:R-:W-:Y:S01]  /*4930*/  FADD R17, R31, -R2 ;  /* 0x800000021f117221 */ /* 0x000fe20000000000 */
[----:B------:R-:W-:Y:S06]  /*4940*/  BRA `(.L_x_50) ;  /* 0x0000000000647947 */ /* 0x000fec0003800000 */
.L_x_51:
[C---:B------:R-:W-:Y:S01]  /*4950*/  LOP3.LUT R2, R31.reuse, 0xff800000, RZ, 0xc0, !PT ;  /* 0xff8000001f027812 */ /* 0x040fe200078ec0ff */
[----:B------:R-:W-:Y:S01]  /*4960*/  BSSY.RECONVERGENT B1, `(.L_x_54) ;  /* 0x0000015000017945 */ /* 0x000fe20003800200 */
[C---:B------:R-:W-:Y:S02]  /*4970*/  ISETP.GT.U32.AND P0, PT, R31.reuse, 0x7f7fffff, PT ;  /* 0x7f7fffff1f00780c */ /* 0x040fe40003f04070 */
[----:B------:R-:W-:Y:S02]  /*4980*/  IADD3 R10, PT, PT, R2, -0x3f800000, RZ ;  /* 0xc0800000020a7810 */ /* 0x000fe40007ffe0ff */
[----:B------:R-:W-:Y:S02]  /*4990*/  LOP3.LUT R2, R31, 0x7fffff, RZ, 0xc0, !PT ;  /* 0x007fffff1f027812 */ /* 0x000fe400078ec0ff */
[----:B------:R-:W-:Y:S02]  /*49a0*/  ISETP.NE.AND P1, PT, R10, RZ, PT ;  /* 0x000000ff0a00720c */ /* 0x000fe40003f25270 */
[----:B------:R-:W-:-:S02]  /*49b0*/  MOV R20, 0x7fffffff ;  /* 0x7fffffff00147802 */ /* 0x000fc40000000f00 */
[----:B------:R-:W-:Y:S02]  /*49c0*/  LOP3.LUT R2, R2, 0x3f800000, RZ, 0xfc, !PT ;  /* 0x3f80000002027812 */ /* 0x000fe400078efcff */
[----:B------:R-:W-:-:S07]  /*49d0*/  FSEL R20, R20, 8388608, P0 ;  /* 0x4b00000014147808 */ /* 0x000fce0000000000 */
[----:B------:R-:W-:Y:S05]  /*49e0*/  @!P1 BRA `(.L_x_55) ;  /* 0x0000000000309947 */ /* 0x000fea0003800000 */
.L_x_56:
[----:B------:R-:W-:-:S04]  /*49f0*/  VIMNMX.U32 R17, PT, PT, R10, 0xb800000, PT ;  /* 0x0b8000000a117848 */ /* 0x000fc80003fe0000 */
[C---:B------:R-:W-:Y:S01]  /*4a00*/  IADD3 R10, PT, PT, -R17.reuse, R10, RZ ;  /* 0x0000000a110a7210 */ /* 0x040fe20007ffe1ff */
[----:B------:R-:W-:-:S03]  /*4a10*/  IMAD.IADD R2, R17, 0x1, R2 ;  /* 0x0000000111027824 */ /* 0x000fc600078e0202 */
[----:B------:R-:W-:Y:S01]  /*4a20*/  ISETP.NE.AND P1, PT, R10, RZ, PT ;  /* 0x000000ff0a00720c */ /* 0x000fe20003f25270 */
[----:B------:R-:W-:-:S04]  /*4a30*/  FADD R21, R2, -R2 ;  /* 0x8000000202157221 */ /* 0x000fc80000000000 */
[----:B------:R-:W-:-:S04]  /*4a40*/  FADD R21, R2, R21 ;  /* 0x0000001502157221 */ /* 0x000fc80000000000 */
[----:B------:R-:W-:-:S04]  /*4a50*/  FADD R12, R2, -R21 ;  /* 0x80000015020c7221 */ /* 0x000fc80000000000 */
[----:B------:R-:W-:-:S04]  /*4a60*/  FFMA.RZ R12, R12, 1, R21 ;  /* 0x3f8000000c0c7823 */ /* 0x000fc8000000c015 */
[----:B------:R-:W0:Y:S02]  /*4a70*/  FRND.TRUNC R21, R12 ;  /* 0x0000000c00157307 */ /* 0x000e24000020d000 */
[----:B0-----:R-:W-:-:S05]  /*4a80*/  FADD R2, R2, -R21 ;  /* 0x8000001502027221 */ /* 0x001fca0000000000 */
[----:B------:R-:W-:-:S13]  /*4a90*/  ISETP.NE.AND P0, PT, R2, RZ, PT ;  /* 0x000000ff0200720c */ /* 0x000fda0003f05270 */
[----:B------:R-:W-:Y:S05]  /*4aa0*/  @P0 BRA P1, `(.L_x_56) ;  /* 0xfffffffc00d00947 */ /* 0x000fea000083ffff */
.L_x_55:
[----:B------:R-:W-:Y:S05]  /*4ab0*/  BSYNC.RECONVERGENT B1 ;  /* 0x0000000000017941 */ /* 0x000fea0003800200 */
.L_x_54:
[----:B------:R-:W-:-:S04]  /*4ac0*/  FMUL R17, R2, 1.1920928955078125e-07 ;  /* 0x3400000002117820 */ /* 0x000fc80000400000 */
[----:B------:R-:W-:-:S07]  /*4ad0*/  FMUL R17, R20, R17 ;  /* 0x0000001114117220 */ /* 0x000fce0000400000 */
.L_x_50:
[----:B------:R-:W-:Y:S05]  /*4ae0*/  BSYNC.RECONVERGENT B0 ;  /* 0x0000000000007941 */ /* 0x000fea0003800200 */
.L_x_49:
[C---:B------:R-:W-:Y:S01]  /*4af0*/  FSETP.NAN.AND P0, PT, |R17|.reuse, |R17|, PT ;  /* 0x400000111100720b */ /* 0x040fe20003f08200 */
[----:B------:R-:W-:Y:S01]  /*4b00*/  BSSY.RECONVERGENT B0, `(.L_x_57) ;  /* 0x0000047000007945 */ /* 0x000fe20003800200 */
[----:B------:R-:W-:-:S04]  /*4b10*/  LOP3.LUT R36, R17, 0x80000000, R4, 0xb8, !PT ;  /* 0x8000000011247812 */ /* 0x000fc800078eb804 */
[----:B------:R-:W-:-:S04]  /*4b20*/  FSEL R36, R17, R36, P0 ;  /* 0x0000002411247208 */ /* 0x000fc80000000000 */
[----:B------:R-:W-:-:S13]  /*4b30*/  FSETP.GEU.AND P0, PT, R36, RZ, PT ;  /* 0x000000ff2400720b */ /* 0x000fda0003f0e000 */
[----:B------:R-:W-:-:S04]  /*4b40*/  @!P0 FADD R36, R36, 1 ;  /* 0x3f80000024248421 */ /* 0x000fc80000000000 */
[----:B------:R-:W-:-:S04]  /*4b50*/  FMUL R37, R36, 12.566370010375976562 ;  /* 0x41490fda24257820 */ /* 0x000fc80000400000 */
[C---:B------:R-:W-:Y:S01]  /*4b60*/  FMUL R10, R37.reuse, 0.63661974668502807617 ;  /* 0x3f22f983250a7820 */ /* 0x040fe20000400000 */
[----:B------:R-:W-:-:S05]  /*4b70*/  FSETP.GE.AND P0, PT, |R37|, 105615, PT ;  /* 0x47ce47802500780b */ /* 0x000fca0003f06200 */
[----:B------:R-:W0:Y:S02]  /*4b80*/  F2I.NTZ R10, R10 ;  /* 0x0000000a000a7305 */ /* 0x000e240000203100 */
[-C--:B0-----:R-:W-:Y:S02]  /*4b90*/  I2FP.F32.S32 R2, R10.reuse ;  /* 0x0000000a00027245 */ /* 0x081fe40000201400 */
[----:B------:R-:W-:-:S03]  /*4ba0*/  MOV R44, R10 ;  /* 0x0000000a002c7202 */ /* 0x000fc60000000f00 */
[----:B------:R-:W-:-:S04]  /*4bb0*/  FFMA R17, R2, -1.5707962512969970703, R37 ;  /* 0xbfc90fda02117823 */ /* 0x000fc80000000025 */
[----:B------:R-:W-:-:S04]  /*4bc0*/  FFMA R17, R2, -7.5497894158615963534e-08, R17 ;  /* 0xb3a2216802117823 */ /* 0x000fc80000000011 */
[----:B------:R-:W-:-:S04]  /*4bd0*/  FFMA R41, R2, -5.3903029534742383927e-15, R17 ;  /* 0xa7c234c502297823 */ /* 0x000fc80000000011 */
[----:B------:R-:W-:Y:S01]  /*4be0*/  IMAD.MOV.U32 R38, RZ, RZ, R41 ;  /* 0x000000ffff267224 */ /* 0x000fe200078e0029 */
[----:B------:R-:W-:Y:S06]  /*4bf0*/  @!P0 BRA `(.L_x_58) ;  /* 0x0000000000dc8947 */ /* 0x000fec0003800000 */
        /* <DEDUP_REMOVED lines=11> */
.L_x_59:
        /* <DEDUP_REMOVED lines=29> */
[C---:B------:R-:W-:Y:S01]  /*4e80*/  SHF.L.W.U32.HI R10, R17.reuse, 0x2, R2 ;  /* 0x00000002110a7819 */ /* 0x040fe20000010e02 */
[----:B------:R-:W-:-:S03]  /*4e90*/  IMAD.SHL.U32 R17, R17, 0x4, RZ ;  /* 0x0000000411117824 */ /* 0x000fc600078e00ff */
        /* <DEDUP_REMOVED lines=8> */
[----:B------:R-:W-:-:S04]  /*4f20*/  IADD3 R2, PT, PT, -R10, RZ, RZ ;  /* 0x000000ff0a027210 */ /* 0x000fc80007ffe1ff */
[----:B------:R-:W-:Y:S01]  /*4f30*/  @!P1 MOV R10, R2 ;  /* 0x00000002000a9202 */ /* 0x000fe20000000f00 */
[----:B-1----:R-:W-:-:S10]  /*4f40*/  DMUL R32, R20, UR10 ;  /* 0x0000000a14207c28 */ /* 0x002fd40008000000 */
[----:B------:R-:W0:Y:S02]  /*4f50*/  F2F.F32.F64 R32, R32 ;  /* 0x0000002000207310 */ /* 0x000e240000301000 */
[----:B0-----:R-:W-:-:S07]  /*4f60*/  FSEL R38, -R32, R32, !P2 ;  /* 0x0000002020267208 */ /* 0x001fce0005000100 */
.L_x_58:
[----:B------:R-:W-:Y:S05]  /*4f70*/  BSYNC.RECONVERGENT B0 ;  /* 0x0000000000007941 */ /* 0x000fea0003800200 */
.L_x_57:
[----:B------:R-:W-:Y:S01]  /*4f80*/  FFMA R2, RZ, 1.4426950216293334961, RZ ;  /* 0x3fb8aa3bff027823 */ /* 0x000fe200000000ff */
[----:B------:R-:W-:Y:S01]  /*4f90*/  FMUL R33, R38, R38 ;  /* 0x0000002626217220 */ /* 0x000fe20000400000 */
[C---:B------:R-:W-:Y:S01]  /*4fa0*/  LOP3.LUT R12, R10.reuse, 0x1, RZ, 0xc0, !PT ;  /* 0x000000010a0c7812 */ /* 0x040fe200078ec0ff */
[----:B------:R-:W-:Y:S01]  /*4fb0*/  BSSY.RECONVERGENT B0, `(.L_x_60) ;  /* 0x0000071000007945 */ /* 0x000fe20003800200 */
[----:B------:R-:W-:Y:S01]  /*4fc0*/  FADD R2, RZ, R2 ;  /* 0x00000002ff027221 */ /* 0x000fe20000000000 */
[----:B------:R-:W-:Y:S02]  /*4fd0*/  IADD3 R47, PT, PT, R10, 0x1, RZ ;  /* 0x000000010a2f7810 */ /* 0x000fe40007ffe0ff */
[----:B------:R-:W-:Y:S01]  /*4fe0*/  ISETP.NE.U32.AND P1, PT, R12, 0x1, PT ;  /* 0x000000010c00780c */ /* 0x000fe20003f25070 */
[----:B------:R-:W-:Y:S01]  /*4ff0*/  FFMA R2, RZ, RZ, R2 ;  /* 0x000000ffff027223 */ /* 0x000fe20000000002 */
[----:B------:R-:W-:Y:S01]  /*5000*/  IMAD.MOV.U32 R12, RZ, RZ, 0x391fcb8e ;  /* 0x391fcb8eff0c7424 */ /* 0x000fe200078e00ff */
[----:B------:R-:W-:-:S02]  /*5010*/  LOP3.LUT P3, RZ, R47, 0x2, RZ, 0xc0, !PT ;  /* 0x000000022fff7812 */ /* 0x000fc4000786c0ff */
[----:B------:R-:W-:Y:S01]  /*5020*/  FFMA R17, RZ, RZ, R2 ;  /* 0x000000ffff117223 */ /* 0x000fe20000000002 */
[----:B------:R-:W-:Y:S01]  /*5030*/  IMAD.MOV.U32 R2, RZ, RZ, 0x37cbac00 ;  /* 0x37cbac00ff027424 */ /* 0x000fe200078e00ff */
[----:B------:R-:W-:Y:S02]  /*5040*/  FSEL R10, R38, 1, !P1 ;  /* 0x3f800000260a7808 */ /* 0x000fe40004800000 */
[----:B------:R-:W-:-:S04]  /*5050*/  FADD R48, R17, 6 ;  /* 0x40c0000011307421 */ /* 0x000fc80000000000 */
[C---:B------:R-:W-:Y:S01]  /*5060*/  FMUL R21, R48.reuse, -1 ;  /* 0xbf80000030157820 */ /* 0x040fe20000400000 */
[----:B------:R-:W-:-:S03]  /*5070*/  FADD R20, R48, -6 ;  /* 0xc0c0000030147421 */ /* 0x000fc60000000000 */
[----:B------:R-:W0:Y:S01]  /*5080*/  FRND R32, R21 ;  /* 0x0000001500207307 */ /* 0x000e220000201000 */
[----:B------:R-:W-:Y:S01]  /*5090*/  FADD R45, R17, -R20 ;  /* 0x80000014112d7221 */ /* 0x000fe20000000000 */
[----:B------:R-:W-:Y:S02]  /*50a0*/  HFMA2 R17, -RZ, RZ, 1.0078125, -8.98838043212890625e-05 ;  /* 0x3c0885e4ff117431 */ /* 0x000fe400000001ff */
[----:B------:R-:W-:Y:S01]  /*50b0*/  FFMA R20, R33, R2, -0.0013887860113754868507 ;  /* 0xbab607ed21147423 */ /* 0x000fe20000000002 */
[----:B------:R-:W-:-:S04]  /*50c0*/  FADD R48, -R48, -R21 ;  /* 0x8000001530307221 */ /* 0x000fc80000000100 */
[----:B------:R-:W-:Y:S01]  /*50d0*/  FADD R45, -R45, R48 ;  /* 0x000000302d2d7221 */ /* 0x000fe20000000100 */
[----:B------:R-:W-:Y:S01]  /*50e0*/  FSEL R48, R20, -0.00019574658654164522886, P1 ;  /* 0xb94d415314307808 */ /* 0x000fe20000800000 */
[----:B------:R-:W1:Y:S01]  /*50f0*/  F2I.NTZ R47, R21 ;  /* 0x00000015002f7305 */ /* 0x000e620000203100 */
[----:B------:R-:W-:Y:S02]  /*5100*/  MOV R20, 0x3e2aaaa8 ;  /* 0x3e2aaaa800147802 */ /* 0x000fe40000000f00 */
[----:B------:R-:W-:Y:S01]  /*5110*/  FSEL R50, R17, 0.041666727513074874878, !P1 ;  /* 0x3d2aaabb11327808 */ /* 0x000fe20004800000 */
[----:B0-----:R-:W-:Y:S01]  /*5120*/  FADD R52, R21, -R32 ;  /* 0x8000002015347221 */ /* 0x001fe20000000000 */
[----:B------:R-:W-:-:S03]  /*5130*/  FSETP.GT.AND P2, PT, R32, RZ, PT ;  /* 0x000000ff2000720b */ /* 0x000fc60003f44000 */
[----:B------:R-:W-:Y:S01]  /*5140*/  FFMA R48, R33, R48, R50 ;  /* 0x0000003021307223 */ /* 0x000fe20000000032 */
[----:B------:R-:W-:Y:S01]  /*5150*/  FADD R45, R45, R52 ;  /* 0x000000342d2d7221 */ /* 0x000fe20000000000 */
[----:B------:R-:W-:Y:S02]  /*5160*/  FSEL R50, -R20, -0.4999999701976776123, !P1 ;  /* 0xbeffffff14327808 */ /* 0x000fe40004800100 */
[----:B------:R-:W-:Y:S01]  /*5170*/  FSETP.GT.AND P1, PT, R36, 0.25, PT ;  /* 0x3e8000002400780b */ /* 0x000fe20003f24000 */
[----:B------:R-:W-:Y:S01]  /*5180*/  FFMA R52, R45, R12, 0.0013391353422775864601 ;  /* 0x3aaf85ed2d347423 */ /* 0x000fe2000000000c */
[----:B------:R-:W-:Y:S01]  /*5190*/  SEL R32, RZ, 0x83000000, P2 ;  /* 0x83000000ff207807 */ /* 0x000fe20001000000 */
[C---:B------:R-:W-:Y:S01]  /*51a0*/  FFMA R48, R33.reuse, R48, R50 ;  /* 0x0000003021307223 */ /* 0x040fe20000000032 */
[----:B------:R-:W-:Y:S01]  /*51b0*/  FFMA R33, R33, R10, RZ ;  /* 0x0000000a21217223 */ /* 0x000fe200000000ff */
[----:B------:R-:W-:Y:S01]  /*51c0*/  FFMA R52, R45, R52, 0.0096188392490148544312 ;  /* 0x3c1d98562d347423 */ /* 0x000fe20000000034 */
[----:B------:R-:W-:-:S02]  /*51d0*/  FSETP.GT.AND P2, PT, |R21|, 152, PT ;  /* 0x431800001500780b */ /* 0x000fc40003f44200 */
[----:B------:R-:W-:Y:S01]  /*51e0*/  FFMA R10, R33, R48, R10 ;  /* 0x00000030210a7223 */ /* 0x000fe2000000000a */
[----:B------:R-:W-:-:S03]  /*51f0*/  FFMA R52, R45, R52, 0.055503588169813156128 ;  /* 0x3d6357bb2d347423 */ /* 0x000fc60000000034 */
[----:B------:R-:W-:Y:S01]  /*5200*/  @P3 FADD R10, RZ, -R10 ;  /* 0x8000000aff0a3221 */ /* 0x000fe20000000000 */
[C---:B------:R-:W-:Y:S01]  /*5210*/  FFMA R52, R45.reuse, R52, 0.24022644758224487305 ;  /* 0x3e75fdec2d347423 */ /* 0x040fe20000000034 */
[----:B------:R-:W-:Y:S02]  /*5220*/  FSETP.GEU.AND P3, PT, R36, 0.75, PT ;  /* 0x3f4000002400780b */ /* 0x000fe40003f6e000 */
[----:B------:R-:W-:Y:S01]  /*5230*/  FADD R38, -R10, 1 ;  /* 0x3f8000000a267421 */ /* 0x000fe20000000100 */
[----:B------:R-:W-:Y:S01]  /*5240*/  FFMA R52, R45, R52, 0.69314718246459960938 ;  /* 0x3f3172182d347423 */ /* 0x000fe20000000034 */
[----:B-1----:R-:W-:Y:S02]  /*5250*/  IMAD R10, R47, 0x800000, -R32 ;  /* 0x008000002f0a7824 */ /* 0x002fe400078e0a20 */
[----:B------:R-:W-:Y:S01]  /*5260*/  FADD R33, -R38, 4 ;  /* 0x4080000026217421 */ /* 0x000fe20000000100 */
[----:B------:R-:W-:Y:S01]  /*5270*/  FFMA R52, R45, R52, 1 ;  /* 0x3f8000002d347423 */ /* 0x000fe20000000034 */
[----:B------:R-:W-:-:S03]  /*5280*/  IADD3 R45, PT, PT, R32, 0x7f000000, RZ ;  /* 0x7f000000202d7810 */ /* 0x000fc60007ffe0ff */
[----:B------:R-:W-:Y:S02]  /*5290*/  @P1 FSEL R38, R33, R38, !P3 ;  /* 0x0000002621261208 */ /* 0x000fe40005800000 */
[----:B------:R-:W-:Y:S01]  /*52a0*/  FMUL R45, R52, R45 ;  /* 0x0000002d342d7220 */ /* 0x000fe20000400000 */
[----:B------:R-:W-:Y:S02]  /*52b0*/  FSETP.GEU.AND P1, PT, R21, RZ, PT ;  /* 0x000000ff1500720b */ /* 0x000fe40003f2e000 */
[----:B------:R-:W-:Y:S01]  /*52c0*/  FMUL R38, R38, 0.60000002384185791016 ;  /* 0x3f19999a26267820 */ /* 0x000fe20000400000 */
[----:B------:R-:W-:Y:S01]  /*52d0*/  FMUL R10, R45, R10 ;  /* 0x0000000a2d0a7220 */ /* 0x000fe20000400000 */
[----:B------:R-:W-:Y:S02]  /*52e0*/  @P2 FSEL R10, RZ, +INF , !P1 ;  /* 0x7f800000ff0a2808 */ /* 0x000fe40004800000 */
[----:B------:R-:W-:-:S04]  /*52f0*/  FMUL R21, R38, R38 ;  /* 0x0000002626157220 */ /* 0x000fc80000400000 */
[----:B------:R-:W-:-:S04]  /*5300*/  FMUL R21, R21, R10 ;  /* 0x0000000a15157220 */ /* 0x000fc80000400000 */
[-C--:B------:R-:W-:Y:S01]  /*5310*/  FFMA R39, R39, R21.reuse, R34 ;  /* 0x0000001527277223 */ /* 0x080fe20000000022 */
[-C--:B------:R-:W-:Y:S01]  /*5320*/  FFMA R40, R43, R21.reuse, R40 ;  /* 0x000000152b287223 */ /* 0x080fe20000000028 */
[----:B------:R-:W-:Y:S01]  /*5330*/  FFMA R21, R35, R21, R14 ;  /* 0x0000001523157223 */ /* 0x000fe2000000000e */
        /* <DEDUP_REMOVED lines=12> */
.L_x_62:
        /* <DEDUP_REMOVED lines=28> */
[----:B---3--:R-:W-:Y:S02]  /*55c0*/  @P0 SHF.L.W.U32.HI R33, R32, R34, R33 ;  /* 0x0000002220210219 */ /* 0x008fe40000010e21 */
[--C-:B0-----:R-:W-:Y:S02]  /*55d0*/  SHF.R.U32.HI R41, RZ, 0x1e, R14.reuse ;  /* 0x0000001eff297819 */ /* 0x101fe4000001160e */
[C---:B------:R-:W-:Y:S01]  /*55e0*/  SHF.L.W.U32.HI R44, R33.reuse, 0x2, R14 ;  /* 0x00000002212c7819 */ /* 0x040fe20000010e0e */
[----:B------:R-:W-:-:S03]  /*55f0*/  IMAD.SHL.U32 R33, R33, 0x4, RZ ;  /* 0x0000000421217824 */ /* 0x000fc600078e00ff */
[----:B------:R-:W-:Y:S02]  /*5600*/  SHF.R.S32.HI R34, RZ, 0x1f, R44 ;  /* 0x0000001fff227819 */ /* 0x000fe4000001142c */
[----:B------:R-:W-:Y:S02]  /*5610*/  LOP3.LUT R37, R44, R37, RZ, 0x3c, !PT ;  /* 0x000000252c257212 */ /* 0x000fe400078e3cff */
[C---:B------:R-:W-:Y:S02]  /*5620*/  LOP3.LUT R32, R34.reuse, R33, RZ, 0x3c, !PT ;  /* 0x0000002122207212 */ /* 0x040fe400078e3cff */
[----:B------:R-:W-:Y:S02]  /*5630*/  LOP3.LUT R33, R34, R44, RZ, 0x3c, !PT ;  /* 0x0000002c22217212 */ /* 0x000fe400078e3cff */
[----:B------:R-:W-:Y:S02]  /*5640*/  LEA.HI R44, R44, R41, RZ, 0x1 ;  /* 0x000000292c2c7211 */ /* 0x000fe400078f08ff */
[----:B------:R-:W-:-:S02]  /*5650*/  ISETP.GE.AND P0, PT, R37, RZ, PT ;  /* 0x000000ff2500720c */ /* 0x000fc40003f06270 */
[----:B------:R-:W0:Y:S01]  /*5660*/  I2F.F64.S64 R32, R32 ;  /* 0x0000002000207312 */ /* 0x000e220000301c00 */
[----:B------:R-:W-:-:S04]  /*5670*/  IADD3 R14, PT, PT, -R44, RZ, RZ ;  /* 0x000000ff2c0e7210 */ /* 0x000fc80007ffe1ff */
[----:B------:R-:W-:Y:S01]  /*5680*/  @!P1 MOV R44, R14 ;  /* 0x0000000e002c9202 */ /* 0x000fe20000000f00 */
[----:B0-----:R-:W-:-:S10]  /*5690*/  DMUL R34, R32, UR10 ;  /* 0x0000000a20227c28 */ /* 0x001fd40008000000 */
[----:B------:R-:W0:Y:S02]  /*56a0*/  F2F.F32.F64 R34, R34 ;  /* 0x0000002200227310 */ /* 0x000e240000301000 */
[----:B0-----:R-:W-:-:S07]  /*56b0*/  FSEL R41, -R34, R34, !P0 ;  /* 0x0000002222297208 */ /* 0x001fce0004000100 */
.L_x_61:
[----:B------:R-:W-:Y:S05]  /*56c0*/  BSYNC.RECONVERGENT B0 ;  /* 0x0000000000007941 */ /* 0x000fea0003800200 */
.L_x_60:
[----:B------:R-:W-:Y:S01]  /*56d0*/  FMUL R43, R36, 6.2831850051879882812 ;  /* 0x40c90fda242b7820 */ /* 0x000fe20000400000 */
[----:B------:R-:W-:Y:S01]  /*56e0*/  LOP3.LUT R14, R44, 0x1, RZ, 0xc0, !PT ;  /* 0x000000012c0e7812 */ /* 0x000fe200078ec0ff */
[----:B------:R-:W-:Y:S01]  /*56f0*/  FMUL R33, R41, R41 ;  /* 0x0000002929217220 */ /* 0x000fe20000400000 */
[----:B------:R-:W-:Y:S01]  /*5700*/  MOV R34, 0x3effffff ;  /* 0x3effffff00227802 */ /* 0x000fe20000000f00 */
[----:B------:R-:W-:Y:S01]  /*5710*/  FMUL R35, R43, 0.63661974668502807617 ;  /* 0x3f22f9832b237820 */ /* 0x000fe20000400000 */
[----:B------:R-:W-:Y:S01]  /*5720*/  ISETP.NE.U32.AND P0, PT, R14, 0x1, PT ;  /* 0x000000010e00780c */ /* 0x000fe20003f05070 */
[----:B------:R-:W-:Y:S01]  /*5730*/  FFMA R32, R33, R2, -0.0013887860113754868507 ;  /* 0xbab607ed21207423 */ /* 0x000fe20000000002 */
[----:B------:R-:W-:Y:S01]  /*5740*/  IMAD.MOV.U32 R14, RZ, RZ, 0x3d2aaabb ;  /* 0x3d2aaabbff0e7424 */ /* 0x000fe200078e00ff */
[----:B------:R-:W-:Y:S01]  /*5750*/  LOP3.LUT P1, RZ, R44, 0x2, RZ, 0xc0, !PT ;  /* 0x000000022cff7812 */ /* 0x000fe2000782c0ff */
[----:B------:R-:W-:Y:S01]  /*5760*/  BSSY.RECONVERGENT B0, `(.L_x_63) ;  /* 0x000004b000007945 */ /* 0x000fe20003800200 */
[----:B------:R-:W0:Y:S01]  /*5770*/  F2I.NTZ R35, R35 ;  /* 0x0000002300237305 */ /* 0x000e220000203100 */
[----:B------:R-:W-:-:S02]  /*5780*/  FSEL R32, R32, -0.00019574658654164522886, !P0 ;  /* 0xb94d415320207808 */ /* 0x000fc40004000000 */
[----:B------:R-:W-:Y:S02]  /*5790*/  FSEL R36, R14, 0.0083327032625675201416, !P0 ;  /* 0x3c0885e40e247808 */ /* 0x000fe40004000000 */
[----:B------:R-:W-:-:S03]  /*57a0*/  FSEL R44, -R34, -0.16666662693023681641, !P0 ;  /* 0xbe2aaaa8222c7808 */ /* 0x000fc60004000100 */
[----:B------:R-:W-:Y:S01]  /*57b0*/  FFMA R36, R33, R32, R36 ;  /* 0x0000002021247223 */ /* 0x000fe20000000024 */
[----:B------:R-:W-:Y:S02]  /*57c0*/  FSEL R32, R41, 1, P0 ;  /* 0x3f80000029207808 */ /* 0x000fe40000000000 */
[----:B------:R-:W-:Y:S01]  /*57d0*/  FSETP.GE.AND P0, PT, |R43|, 105615, PT ;  /* 0x47ce47802b00780b */ /* 0x000fe20003f06200 */
[C---:B------:R-:W-:Y:S02]  /*57e0*/  FFMA R36, R33.reuse, R36, R44 ;  /* 0x0000002421247223 */ /* 0x040fe4000000002c */
[----:B------:R-:W-:Y:S01]  /*57f0*/  FFMA R33, R33, R32, RZ ;  /* 0x0000002021217223 */ /* 0x000fe200000000ff */
[----:B0-----:R-:W-:-:S03]  /*5800*/  I2FP.F32.S32 R48, R35 ;  /* 0x0000002300307245 */ /* 0x001fc60000201400 */
[----:B------:R-:W-:Y:S02]  /*5810*/  FFMA R33, R33, R36, R32 ;  /* 0x0000002421217223 */ /* 0x000fe40000000020 */
[C---:B------:R-:W-:Y:S02]  /*5820*/  FFMA R37, R48.reuse, -1.5707962512969970703, R43 ;  /* 0xbfc90fda30257823 */ /* 0x040fe4000000002b */
[----:B------:R-:W-:Y:S02]  /*5830*/  @P1 FADD R33, RZ, -R33 ;  /* 0x80000021ff211221 */ /* 0x000fe40000000000 */
[----:B------:R-:W-:Y:S02]  /*5840*/  FFMA R37, R48, -7.5497894158615963534e-08, R37 ;  /* 0xb3a2216830257823 */ /* 0x000fe40000000025 */
[-C--:B------:R-:W-:Y:S01]  /*5850*/  FMUL R44, R30, R33.reuse ;  /* 0x000000211e2c7220 */ /* 0x080fe20000400000 */
[-C--:B------:R-:W-:Y:S01]  /*5860*/  FMUL R41, R22, R33.reuse ;  /* 0x0000002116297220 */ /* 0x080fe20000400000 */
[----:B------:R-:W-:Y:S01]  /*5870*/  FFMA R32, R48, -5.3903029534742383927e-15, R37 ;  /* 0xa7c234c530207823 */ /* 0x000fe20000000025 */
[----:B------:R-:W-:Y:S01]  /*5880*/  FMUL R48, R19, R33 ;  /* 0x0000002113307220 */ /* 0x000fe20000400000 */
        /* <DEDUP_REMOVED lines=12> */
.L_x_65:
        /* <DEDUP_REMOVED lines=31> */
[----:B------:R-:W-:-:S02]  /*5b40*/  SHF.R.S32.HI R33, RZ, 0x1f, R30 ;  /* 0x0000001fff217819 */ /* 0x000fc4000001141e */
[----:B------:R-:W-:Y:S02]  /*5b50*/  SHF.R.U32.HI R19, RZ, 0x1e, R19 ;  /* 0x0000001eff137819 */ /* 0x000fe40000011613 */
[C---:B------:R-:W-:Y:S02]  /*5b60*/  LOP3.LUT R32, R33.reuse, R22, RZ, 0x3c, !PT ;  /* 0x0000001621207212 */ /* 0x040fe400078e3cff */
[----:B------:R-:W-:Y:S02]  /*5b70*/  LOP3.LUT R33, R33, R30, RZ, 0x3c, !PT ;  /* 0x0000001e21217212 */ /* 0x000fe400078e3cff */
[C---:B0-----:R-:W-:Y:S02]  /*5b80*/  LEA.HI R35, R30.reuse, R19, RZ, 0x1 ;  /* 0x000000131e237211 */ /* 0x041fe400078f08ff */
[----:B------:R-:W-:Y:S02]  /*5b90*/  LOP3.LUT R43, R30, R43, RZ, 0x3c, !PT ;  /* 0x0000002b1e2b7212 */ /* 0x000fe400078e3cff */
[----:B------:R-:W0:Y:S01]  /*5ba0*/  I2F.F64.S64 R32, R32 ;  /* 0x0000002000207312 */ /* 0x000e220000301c00 */
[----:B------:R-:W-:-:S02]  /*5bb0*/  IADD3 R19, PT, PT, -R35, RZ, RZ ;  /* 0x000000ff23137210 */ /* 0x000fc40007ffe1ff */
[----:B------:R-:W-:-:S03]  /*5bc0*/  ISETP.GE.AND P1, PT, R43, RZ, PT ;  /* 0x000000ff2b00720c */ /* 0x000fc60003f26270 */
[----:B------:R-:W-:Y:S01]  /*5bd0*/  @!P0 IMAD.MOV.U32 R35, RZ, RZ, R19 ;  /* 0x000000ffff238224 */ /* 0x000fe200078e0013 */
[----:B0-----:R-:W-:-:S10]  /*5be0*/  DMUL R36, R32, UR10 ;  /* 0x0000000a20247c28 */ /* 0x001fd40008000000 */
[----:B------:R-:W0:Y:S02]  /*5bf0*/  F2F.F32.F64 R36, R36 ;  /* 0x0000002400247310 */ /* 0x000e240000301000 */
[----:B0-----:R-:W-:-:S07]  /*5c00*/  FSEL R32, -R36, R36, !P1 ;  /* 0x0000002424207208 */ /* 0x001fce0004800100 */
.L_x_64:
[----:B------:R-:W-:Y:S05]  /*5c10*/  BSYNC.RECONVERGENT B0 ;  /* 0x0000000000007941 */ /* 0x000fea0003800200 */
.L_x_63:
[----:B------:R-:W-:Y:S01]  /*5c20*/  FMUL R22, R32, R32 ;  /* 0x0000002020167220 */ /* 0x000fe20000400000 */
[----:B------:R-:W-:Y:S01]  /*5c30*/  LOP3.LUT R30, R35, 0x1, RZ, 0xc0, !PT ;  /* 0x00000001231e7812 */ /* 0x000fe200078ec0ff */
[----:B------:R-:W-:Y:S01]  /*5c40*/  FMUL R3, R3, 0.5 ;  /* 0x3f00000003037820 */ /* 0x000fe20000400000 */
[----:B------:R-:W-:Y:S01]  /*5c50*/  IADD3 R35, PT, PT, R35, 0x1, RZ ;  /* 0x0000000123237810 */ /* 0x000fe20007ffe0ff */
[----:B------:R-:W-:Y:S01]  /*5c60*/  FFMA R19, R22, R2, -0.0013887860113754868507 ;  /* 0xbab607ed16137423 */ /* 0x000fe20000000002 */
[----:B------:R-:W-:Y:S01]  /*5c70*/  ISETP.NE.U32.AND P0, PT, R30, 0x1, PT ;  /* 0x000000011e00780c */ /* 0x000fe20003f05070 */
[----:B------:R-:W-:Y:S01]  /*5c80*/  BSSY.RECONVERGENT B0, `(.L_x_66) ;  /* 0x0000059000007945 */ /* 0x000fe20003800200 */
[----:B------:R-:W-:Y:S02]  /*5c90*/  LOP3.LUT P1, RZ, R35, 0x2, RZ, 0xc0, !PT ;  /* 0x0000000223ff7812 */ /* 0x000fe4000782c0ff */
[----:B------:R-:W-:Y:S02]  /*5ca0*/  FSEL R19, R19, -0.00019574658654164522886, P0 ;  /* 0xb94d415313137808 */ /* 0x000fe40000000000 */
[----:B------:R-:W-:-:S02]  /*5cb0*/  FSEL R33, R17, 0.041666727513074874878, !P0 ;  /* 0x3d2aaabb11217808 */ /* 0x000fc40004000000 */
[----:B------:R-:W-:-:S03]  /*5cc0*/  FSEL R30, -R20, -0.4999999701976776123, !P0 ;  /* 0xbeffffff141e7808 */ /* 0x000fc60004000100 */
[----:B------:R-:W-:Y:S01]  /*5cd0*/  FFMA R33, R22, R19, R33 ;  /* 0x0000001316217223 */ /* 0x000fe20000000021 */
[----:B------:R-:W-:Y:S01]  /*5ce0*/  FSEL R19, R32, 1, !P0 ;  /* 0x3f80000020137808 */ /* 0x000fe20004000000 */
[C---:B------:R-:W-:Y:S01]  /*5cf0*/  FMUL R32, R3.reuse, 0.63661974668502807617 ;  /* 0x3f22f98303207820 */ /* 0x040fe20000400000 */
[----:B------:R-:W-:Y:S01]  /*5d00*/  FSETP.GE.AND P0, PT, |R3|, 105615, PT ;  /* 0x47ce47800300780b */ /* 0x000fe20003f06200 */
[C---:B------:R-:W-:Y:S02]  /*5d10*/  FFMA R33, R22.reuse, R33, R30 ;  /* 0x0000002116217223 */ /* 0x040fe4000000001e */
[----:B------:R-:W-:Y:S02]  /*5d20*/  FFMA R30, R22, R19, RZ ;  /* 0x00000013161e7223 */ /* 0x000fe400000000ff */
[----:B------:R-:W0:Y:S02]  /*5d30*/  F2I.NTZ R22, R32 ;  /* 0x0000002000167305 */ /* 0x000e240000203100 */
[----:B------:R-:W-:Y:S01]  /*5d40*/  FFMA R19, R30, R33, R19 ;  /* 0x000000211e137223 */ /* 0x000fe20000000013 */
[----:B------:R-:W-:-:S03]  /*5d50*/  FADD R30, R5, R5 ;  /* 0x00000005051e7221 */ /* 0x000fc60000000000 */
[----:B------:R-:W-:Y:S01]  /*5d60*/  @P1 FADD R19, RZ, -R19 ;  /* 0x80000013ff131221 */ /* 0x000fe20000000000 */
[----:B------:R-:W-:-:S03]  /*5d70*/  FFMA R5, -R5, R5, R30 ;  /* 0x0000000505057223 */ /* 0x000fc6000000011e */
[----:B------:R-:W-:Y:S01]  /*5d80*/  FADD R19, R19, R19 ;  /* 0x0000001313137221 */ /* 0x000fe20000000000 */
[----:B------:R-:W-:-:S03]  /*5d90*/  FADD R30, -R5, 1 ;  /* 0x3f800000051e7421 */ /* 0x000fc60000000100 */
[----:B------:R-:W-:Y:S01]  /*5da0*/  FADD R19, -R19, 2 ;  /* 0x4000000013137421 */ /* 0x000fe20000000100 */
[----:B0-----:R-:W-:-:S03]  /*5db0*/  I2FP.F32.S32 R36, R22 ;  /* 0x0000001600247245 */ /* 0x001fc60000201400 */
[----:B------:R-:W-:Y:S01]  /*5dc0*/  FMUL R19, R19, R30 ;  /* 0x0000001e13137220 */ /* 0x000fe20000400000 */
[----:B------:R-:W-:Y:S01]  /*5dd0*/  MOV R30, R22 ;  /* 0x00000016001e7202 */ /* 0x000fe20000000f00 */
[----:B------:R-:W-:Y:S02]  /*5de0*/  FFMA R33, R36, -1.5707962512969970703, R3 ;  /* 0xbfc90fda24217823 */ /* 0x000fe40000000003 */
[----:B------:R-:W-:Y:S02]  /*5df0*/  FFMA R19, R38, R5, R19 ;  /* 0x0000000526137223 */ /* 0x000fe40000000013 */
[----:B------:R-:W-:Y:S02]  /*5e00*/  FFMA R33, R36, -7.5497894158615963534e-08, R33 ;  /* 0xb3a2216824217823 */ /* 0x000fe40000000021 */
[-C--:B------:R-:W-:Y:S01]  /*5e10*/  FFMA R39, R39, R19.reuse, R44 ;  /* 0x0000001327277223 */ /* 0x080fe2000000002c */
[-C--:B------:R-:W-:Y:S01]  /*5e20*/  FFMA R40, R40, R19.reuse, R41 ;  /* 0x0000001328287223 */ /* 0x080fe20000000029 */
[----:B------:R-:W-:Y:S01]  /*5e30*/  FFMA R19, R21, R19, R48 ;  /* 0x0000001315137223 */ /* 0x000fe20000000030 */
[----:B------:R-:W-:Y:S01]  /*5e40*/  FFMA R5, R36, -5.3903029534742383927e-15, R33 ;  /* 0xa7c234c524057823 */ /* 0x000fe20000000021 */
[----:B------:R-:W-:Y:S01]  /*5e50*/  FFMA R21, R16, R7, R39 ;  /* 0x0000000710157223 */ /* 0x000fe20000000027 */
[----:B------:R-:W-:Y:S01]  /*5e60*/  FFMA R35, R15, R8, R40 ;  /* 0x000000080f237223 */ /* 0x000fe20000000028 */
[----:B------:R-:W-:Y:S01]  /*5e70*/  FADD R36, R6, R19 ;  /* 0x0000001306247221 */ /* 0x000fe20000000000 */
        /* <DEDUP_REMOVED lines=13> */
.L_x_68:
        /* <DEDUP_REMOVED lines=42> */
[----:B------:R-:W1:Y:S02]  /*61f0*/  F2F.F32.F64 R32, R32 ;  /* 0x0000002000207310 */ /* 0x000e640000301000 */
[----:B01----:R-:W-:-:S07]  /*6200*/  FSEL R6, -R32, R32, !P1 ;  /* 0x0000002020067208 */ /* 0x003fce0004800100 */
.L_x_67:
[----:B------:R-:W-:Y:S05]  /*6210*/  BSYNC.RECONVERGENT B0 ;  /* 0x0000000000007941 */ /* 0x000fea0003800200 */
.L_x_66:
[----:B------:R-:W-:Y:S01]  /*6220*/  FMUL R7, R6, R6 ;  /* 0x0000000606077220 */ /* 0x000fe20000400000 */
[C---:B------:R-:W-:Y:S01]  /*6230*/  LOP3.LUT R19, R22.reuse, 0x1, RZ, 0xc0, !PT ;  /* 0x0000000116137812 */ /* 0x040fe200078ec0ff */
[----:B------:R-:W-:Y:S02]  /*6240*/  BSSY.RECONVERGENT B0, `(.L_x_69) ;  /* 0x0000049000007945 */ /* 0x000fe40003800200 */
[----:B------:R-:W-:Y:S01]  /*6250*/  FFMA R8, R7, R2, -0.0013887860113754868507 ;  /* 0xbab607ed07087423 */ /* 0x000fe20000000002 */
[----:B------:R-:W-:Y:S01]  /*6260*/  ISETP.NE.U32.AND P0, PT, R19, 0x1, PT ;  /* 0x000000011300780c */ /* 0x000fe20003f05070 */
[----:B------:R-:W-:-:S03]  /*6270*/  VIADD R19, R22, 0x1 ;  /* 0x0000000116137836 */ /* 0x000fc60000000000 */
[----:B------:R-:W-:Y:S02]  /*6280*/  FSEL R8, R8, -0.00019574658654164522886, P0 ;  /* 0xb94d415308087808 */ /* 0x000fe40000000000 */
[----:B------:R-:W-:Y:S02]  /*6290*/  FSEL R22, R17, 0.041666727513074874878, !P0 ;  /* 0x3d2aaabb11167808 */ /* 0x000fe40004000000 */
[----:B------:R-:W-:Y:S02]  /*62a0*/  FSEL R6, R6, 1, !P0 ;  /* 0x3f80000006067808 */ /* 0x000fe40004000000 */
[----:B------:R-:W-:Y:S01]  /*62b0*/  FSEL R33, -R20, -0.4999999701976776123, !P0 ;  /* 0xbeffffff14217808 */ /* 0x000fe20004000100 */
[----:B------:R-:W-:Y:S01]  /*62c0*/  FFMA R8, R7, R8, R22 ;  /* 0x0000000807087223 */ /* 0x000fe20000000016 */
[----:B------:R-:W-:Y:S02]  /*62d0*/  FSETP.GE.AND P0, PT, |R3|, 105615, PT ;  /* 0x47ce47800300780b */ /* 0x000fe40003f06200 */
[----:B------:R-:W-:Y:S01]  /*62e0*/  LOP3.LUT P1, RZ, R19, 0x2, RZ, 0xc0, !PT ;  /* 0x0000000213ff7812 */ /* 0x000fe2000782c0ff */
[C---:B------:R-:W-:Y:S01]  /*62f0*/  FFMA R19, R7.reuse, R6, RZ ;  /* 0x0000000607137223 */ /* 0x040fe200000000ff */
[----:B------:R-:W-:Y:S01]  /*6300*/  FFMA R8, R7, R8, R33 ;  /* 0x0000000807087223 */ /* 0x000fe20000000021 */
[----:B------:R-:W-:-:S03]  /*6310*/  MOV R22, R30 ;  /* 0x0000001e00167202 */ /* 0x000fc60000000f00 */
[----:B------:R-:W-:Y:S01]  /*6320*/  FFMA R38, R19, R8, R6 ;  /* 0x0000000813267223 */ /* 0x000fe20000000006 */
[----:B------:R-:W-:-:S06]  /*6330*/  MOV R6, R5 ;  /* 0x0000000500067202 */ /* 0x000fcc0000000f00 */
[----:B------:R-:W-:Y:S01]  /*6340*/  @P1 FADD R38, RZ, -R38 ;  /* 0x80000026ff261221 */ /* 0x000fe20000000000 */
        /* <DEDUP_REMOVED lines=12> */
.L_x_71:
        /* <DEDUP_REMOVED lines=44> */
.L_x_70:
[----:B------:R-:W-:Y:S05]  /*66d0*/  BSYNC.RECONVERGENT B0 ;  /* 0x0000000000007941 */ /* 0x000fea0003800200 */
.L_x_69:
[----:B------:R-:W-:Y:S01]  /*66e0*/  FMUL R7, R6, R6 ;  /* 0x0000000606077220 */ /* 0x000fe20000400000 */
[----:B------:R-:W-:Y:S01]  /*66f0*/  LOP3.LUT R19, R22, 0x1, RZ, 0xc0, !PT ;  /* 0x0000000116137812 */ /* 0x000fe200078ec0ff */
[----:B------:R-:W-:Y:S01]  /*6700*/  FADD R46, R46, UR8 ;  /* 0x000000082e2e7e21 */ /* 0x000fe20008000000 */
[----:B------:R-:W-:Y:S01]  /*6710*/  LOP3.LUT P1, RZ, R22, 0x2, RZ, 0xc0, !PT ;  /* 0x0000000216ff7812 */ /* 0x000fe2000782c0ff */
[----:B------:R-:W-:Y:S01]  /*6720*/  FFMA R8, R7, R2, -0.0013887860113754868507 ;  /* 0xbab607ed07087423 */ /* 0x000fe20000000002 */
[----:B------:R-:W-:Y:S01]  /*6730*/  ISETP.NE.U32.AND P0, PT, R19, 0x1, PT ;  /* 0x000000011300780c */ /* 0x000fe20003f05070 */
[----:B------:R-:W-:Y:S03]  /*6740*/  BSSY.RECONVERGENT B0, `(.L_x_72) ;  /* 0x0000067000007945 */ /* 0x000fe60003800200 */
[----:B------:R-:W-:Y:S02]  /*6750*/  FSEL R8, R8, -0.00019574658654164522886, !P0 ;  /* 0xb94d415308087808 */ /* 0x000fe40004000000 */
[----:B------:R-:W-:-:S02]  /*6760*/  FSEL R32, R14, 0.0083327032625675201416, !P0 ;  /* 0x3c0885e40e207808 */ /* 0x000fc40004000000 */
[----:B------:R-:W-:Y:S02]  /*6770*/  FSEL R6, R6, 1, P0 ;  /* 0x3f80000006067808 */ /* 0x000fe40000000000 */
[----:B------:R-:W-:Y:S01]  /*6780*/  FSEL R33, -R34, -0.16666662693023681641, !P0 ;  /* 0xbe2aaaa822217808 */ /* 0x000fe20004000100 */
[C---:B------:R-:W-:Y:S01]  /*6790*/  FFMA R8, R7.reuse, R8, R32 ;  /* 0x0000000807087223 */ /* 0x040fe20000000020 */
[----:B------:R-:W-:Y:S01]  /*67a0*/  FSETP.GE.AND P0, PT, |R46|, 105615, PT ;  /* 0x47ce47802e00780b */ /* 0x000fe20003f06200 */
[C---:B------:R-:W-:Y:S02]  /*67b0*/  FFMA R19, R7.reuse, R6, RZ ;  /* 0x0000000607137223 */ /* 0x040fe400000000ff */
[----:B------:R-:W-:-:S04]  /*67c0*/  FFMA R8, R7, R8, R33 ;  /* 0x0000000807087223 */ /* 0x000fc80000000021 */
[----:B------:R-:W-:Y:S01]  /*67d0*/  FFMA R8, R19, R8, R6 ;  /* 0x0000000813087223 */ /* 0x000fe20000000006 */
[----:B------:R-:W-:-:S03]  /*67e0*/  FMUL R19, R46, 0.63661974668502807617 ;  /* 0x3f22f9832e137820 */ /* 0x000fc60000400000 */
[----:B------:R-:W-:-:S03]  /*67f0*/  @P1 FADD R8, RZ, -R8 ;  /* 0x80000008ff081221 */ /* 0x000fc60000000000 */
[----:B------:R-:W0:Y:S01]  /*6800*/  F2I.NTZ R19, R19 ;  /* 0x0000001300137305 */ /* 0x000e220000203100 */
[----:B------:R-:W-:-:S04]  /*6810*/  FMUL R22, RZ, R8 ;  /* 0x00000008ff167220 */ /* 0x000fc80000400000 */
[-C--:B------:R-:W-:Y:S01]  /*6820*/  FMUL R6, R21, R22.reuse ;  /* 0x0000001615067220 */ /* 0x080fe20000400000 */
[-C--:B------:R-:W-:Y:S01]  /*6830*/  FMUL R32, RZ, -R22.reuse ;  /* 0x80000016ff207220 */ /* 0x080fe20000400000 */
[-C--:B------:R-:W-:Y:S01]  /*6840*/  FMUL R7, R35, R22.reuse ;  /* 0x0000001623077220 */ /* 0x080fe20000400000 */
[----:B------:R-:W-:Y:S01]  /*6850*/  FMUL R40, R36, R22 ;  /* 0x0000001624287220 */ /* 0x000fe20000400000 */
[-C--:B------:R-:W-:Y:S01]  /*6860*/  FFMA R6, RZ, R38.reuse, R6 ;  /* 0x00000026ff067223 */ /* 0x080fe20000000006 */
[----:B------:R-:W-:-:S03]  /*6870*/  FFMA R32, R21, R38, R32 ;  /* 0x0000002615207223 */ /* 0x000fc60000000020 */
[----:B------:R-:W-:Y:S01]  /*6880*/  FADD R33, R6, R7 ;  /* 0x0000000706217221 */ /* 0x000fe20000000000 */
[--C-:B------:R-:W-:Y:S01]  /*6890*/  FADD R32, R32, -R40.reuse ;  /* 0x8000002820207221 */ /* 0x100fe20000000000 */
[C---:B------:R-:W-:Y:S01]  /*68a0*/  FFMA R6, R35.reuse, R38, R40 ;  /* 0x0000002623067223 */ /* 0x040fe20000000028 */
[----:B0-----:R-:W-:Y:S01]  /*68b0*/  I2FP.F32.S32 R41, R19 ;  /* 0x0000001300297245 */ /* 0x001fe20000201400 */
[CC--:B------:R-:W-:Y:S01]  /*68c0*/  FFMA R33, R36.reuse, R8.reuse, R33 ;  /* 0x0000000824217223 */ /* 0x0c0fe20000000021 */
[----:B------:R-:W-:Y:S01]  /*68d0*/  FFMA R35, R35, R8, R32 ;  /* 0x0000000823237223 */ /* 0x000fe20000000020 */
[----:B------:R-:W-:Y:S01]  /*68e0*/  FFMA R40, R36, R38, -R7 ;  /* 0x0000002624287223 */ /* 0x000fe20000000807 */
[-C--:B------:R-:W-:Y:S01]  /*68f0*/  FFMA R7, -RZ, R22.reuse, R6 ;  /* 0x00000016ff077223 */ /* 0x080fe20000000106 */
[C---:B------:R-:W-:Y:S01]  /*6900*/  FMUL R39, R22.reuse, R33 ;  /* 0x0000002116277220 */ /* 0x040fe20000400000 */
[-C--:B------:R-:W-:Y:S01]  /*6910*/  FMUL R32, R22, R35.reuse ;  /* 0x0000002316207220 */ /* 0x080fe20000400000 */
[----:B------:R-:W-:Y:S01]  /*6920*/  FFMA R36, R41, -1.5707962512969970703, R46 ;  /* 0xbfc90fda29247823 */ /* 0x000fe2000000002e */
[C---:B------:R-:W-:Y:S01]  /*6930*/  FFMA R37, R21.reuse, R22, R40 ;  /* 0x0000001615257223 */ /* 0x040fe20000000028 */
[-C--:B------:R-:W-:Y:S01]  /*6940*/  FFMA R6, R38, R35.reuse, R39 ;  /* 0x0000002326067223 */ /* 0x080fe20000000027 */
[----:B------:R-:W-:Y:S01]  /*6950*/  FFMA R7, -R21, R8, R7 ;  /* 0x0000000815077223 */ /* 0x000fe20000000107 */
[C---:B------:R-:W-:Y:S01]  /*6960*/  FFMA R35, -R8.reuse, R35, R39 ;  /* 0x0000002308237223 */ /* 0x040fe20000000127 */
[C---:B------:R-:W-:Y:S01]  /*6970*/  FFMA R33, R8.reuse, R33, R32 ;  /* 0x0000002108217223 */ /* 0x040fe20000000020 */
[C---:B------:R-:W-:Y:S01]  /*6980*/  FFMA R36, R41.reuse, -7.5497894158615963534e-08, R36 ;  /* 0xb3a2216829247823 */ /* 0x040fe20000000024 */
[-C--:B------:R-:W-:Y:S01]  /*6990*/  FFMA R6, R8, R7.reuse, R6 ;  /* 0x0000000708067223 */ /* 0x080fe20000000006 */
[----:B------:R-:W-:Y:S01]  /*69a0*/  FADD R37, -R22, R37 ;  /* 0x0000002516257221 */ /* 0x000fe20000000100 */
[-C--:B------:R-:W-:Y:S01]  /*69b0*/  FFMA R35, R38, R7.reuse, R35 ;  /* 0x0000000726237223 */ /* 0x080fe20000000023 */
[C---:B------:R-:W-:Y:S01]  /*69c0*/  FFMA R33, -R22.reuse, R7, R33 ;  /* 0x0000000716217223 */ /* 0x040fe20000000121 */
[----:B------:R-:W-:Y:S01]  /*69d0*/  FFMA R21, R41, -5.3903029534742383927e-15, R36 ;  /* 0xa7c234c529157823 */ /* 0x000fe20000000024 */
[CC--:B------:R-:W-:Y:S01]  /*69e0*/  FFMA R8, -R22.reuse, R37.reuse, R6 ;  /* 0x0000002516087223 */ /* 0x0c0fe20000000106 */
[-C--:B------:R-:W-:Y:S01]  /*69f0*/  FFMA R7, R22, R37.reuse, R35 ;  /* 0x0000002516077223 */ /* 0x080fe20000000023 */
[----:B------:R-:W-:Y:S01]  /*6a00*/  FFMA R6, R38, R37, R33 ;  /* 0x0000002526067223 */ /* 0x000fe20000000021 */
[----:B------:R-:W-:Y:S01]  /*6a10*/  MOV R22, R19 ;  /* 0x0000001300167202 */ /* 0x000fe20000000f00 */
        /* <DEDUP_REMOVED lines=13> */
.L_x_74:
        /* <DEDUP_REMOVED lines=29> */
[C-C-:B------:R-:W-:Y:S01]  /*6cc0*/  SHF.L.W.U32.HI R35, R32.reuse, 0x2, R19.reuse ;  /* 0x0000000220237819 */ /* 0x140fe20000010e13 */
[----:B------:R-:W-:Y:S01]  /*6cd0*/  IMAD.SHL.U32 R32, R32, 0x4, RZ ;  /* 0x0000000420207824 */ /* 0x000fe200078e00ff */
[----:B0-----:R-:W-:Y:S02]  /*6ce0*/  SHF.R.U32.HI R38, RZ, 0x1e, R19 ;  /* 0x0000001eff267819 */ /* 0x001fe40000011613 */
[----:B------:R-:W-:-:S02]  /*6cf0*/  SHF.R.S32.HI R33, RZ, 0x1f, R35 ;  /* 0x0000001fff217819 */ /* 0x000fc40000011423 */
[----:B------:R-:W-:Y:S02]  /*6d00*/  LOP3.LUT R39, R35, R46, RZ, 0x3c, !PT ;  /* 0x0000002e23277212 */ /* 0x000fe400078e3cff */
[C---:B------:R-:W-:Y:S02]  /*6d10*/  LOP3.LUT R32, R33.reuse, R32, RZ, 0x3c, !PT ;  /* 0x0000002021207212 */ /* 0x040fe400078e3cff */
[----:B------:R-:W-:Y:S02]  /*6d20*/  LOP3.LUT R33, R33, R35, RZ, 0x3c, !PT ;  /* 0x0000002321217212 */ /* 0x000fe400078e3cff */
[----:B------:R-:W-:Y:S02]  /*6d30*/  LEA.HI R19, R35, R38, RZ, 0x1 ;  /* 0x0000002623137211 */ /* 0x000fe400078f08ff */
[----:B------:R-:W-:Y:S02]  /*6d40*/  ISETP.GE.AND P1, PT, R39, RZ, PT ;  /* 0x000000ff2700720c */ /* 0x000fe40003f26270 */
[----:B------:R-:W0:Y:S01]  /*6d50*/  I2F.F64.S64 R32, R32 ;  /* 0x0000002000207312 */ /* 0x000e220000301c00 */
[----:B------:R-:W-:-:S04]  /*6d60*/  IADD3 R35, PT, PT, -R19, RZ, RZ ;  /* 0x000000ff13237210 */ /* 0x000fc80007ffe1ff */
[----:B------:R-:W-:Y:S01]  /*6d70*/  @!P0 MOV R19, R35 ;  /* 0x0000002300138202 */ /* 0x000fe20000000f00 */
[----:B0-----:R-:W-:-:S10]  /*6d80*/  DMUL R36, R32, UR8 ;  /* 0x0000000820247c28 */ /* 0x001fd40008000000 */
[----:B------:R-:W0:Y:S02]  /*6d90*/  F2F.F32.F64 R36, R36 ;  /* 0x0000002400247310 */ /* 0x000e240000301000 */
[----:B0-----:R-:W-:-:S07]  /*6da0*/  FSEL R32, -R36, R36, !P1 ;  /* 0x0000002424207208 */ /* 0x001fce0004800100 */
.L_x_73:
[----:B------:R-:W-:Y:S05]  /*6db0*/  BSYNC.RECONVERGENT B0 ;  /* 0x0000000000007941 */ /* 0x000fea0003800200 */
.L_x_72:
[----:B------:R-:W-:Y:S01]  /*6dc0*/  FMUL R33, R32, R32 ;  /* 0x0000002020217220 */ /* 0x000fe20000400000 */
[C---:B------:R-:W-:Y:S01]  /*6dd0*/  LOP3.LUT R36, R19.reuse, 0x1, RZ, 0xc0, !PT ;  /* 0x0000000113247812 */ /* 0x040fe200078ec0ff */
[----:B------:R-:W-:Y:S01]  /*6de0*/  BSSY.RECONVERGENT B0, `(.L_x_75) ;  /* 0x0000048000007945 */ /* 0x000fe20003800200 */
[----:B------:R-:W-:Y:S01]  /*6df0*/  LOP3.LUT P1, RZ, R19, 0x2, RZ, 0xc0, !PT ;  /* 0x0000000213ff7812 */ /* 0x000fe2000782c0ff */
[----:B------:R-:W-:Y:S01]  /*6e00*/  FFMA R35, R33, R2, -0.0013887860113754868507 ;  /* 0xbab607ed21237423 */ /* 0x000fe20000000002 */
[----:B------:R-:W-:-:S04]  /*6e10*/  ISETP.NE.U32.AND P0, PT, R36, 0x1, PT ;  /* 0x000000012400780c */ /* 0x000fc80003f05070 */
[----:B------:R-:W-:Y:S01]  /*6e20*/  FSEL R36, R35, -0.00019574658654164522886, !P0 ;  /* 0xb94d415323247808 */ /* 0x000fe20004000000 */
[----:B------:R-:W-:Y:S01]  /*6e30*/  IMAD.MOV.U32 R35, RZ, RZ, R22 ;  /* 0x000000ffff237224 */ /* 0x000fe200078e0016 */
[----:B------:R-:W-:Y:S02]  /*6e40*/  FSEL R38, R14, 0.0083327032625675201416, !P0 ;  /* 0x3c0885e40e267808 */ /* 0x000fe40004000000 */
[----:B------:R-:W-:Y:S02]  /*6e50*/  FSEL R55, R32, 1, P0 ;  /* 0x3f80000020377808 */ /* 0x000fe40000000000 */
[----:B------:R-:W-:Y:S01]  /*6e60*/  FSEL R19, -R34, -0.16666662693023681641, !P0 ;  /* 0xbe2aaaa822137808 */ /* 0x000fe20004000100 */
[C---:B------:R-:W-:Y:S01]  /*6e70*/  FFMA R36, R33.reuse, R36, R38 ;  /* 0x0000002421247223 */ /* 0x040fe20000000026 */
[----:B------:R-:W-:Y:S01]  /*6e80*/  FSETP.GE.AND P0, PT, |R46|, 105615, PT ;  /* 0x47ce47802e00780b */ /* 0x000fe20003f06200 */
[C---:B------:R-:W-:Y:S02]  /*6e90*/  FFMA R32, R33.reuse, R55, RZ ;  /* 0x0000003721207223 */ /* 0x040fe400000000ff */
[----:B------:R-:W-:-:S04]  /*6ea0*/  FFMA R19, R33, R36, R19 ;  /* 0x0000002421137223 */ /* 0x000fc80000000013 */
        /* <DEDUP_REMOVED lines=15> */
.L_x_77:
        /* <DEDUP_REMOVED lines=30> */
[C---:B------:R-:W-:Y:S02]  /*7180*/  SHF.L.W.U32.HI R35, R32.reuse, 0x2, R19 ;  /* 0x0000000220237819 */ /* 0x040fe40000010e13 */
[----:B------:R-:W-:Y:S02]  /*7190*/  SHF.L.U32 R32, R32, 0x2, RZ ;  /* 0x0000000220207819 */ /* 0x000fe400000006ff */
[----:B------:R-:W-:-:S02]  /*71a0*/  SHF.R.S32.HI R33, RZ, 0x1f, R35 ;  /* 0x0000001fff217819 */ /* 0x000fc40000011423 */
[----:B------:R-:W-:Y:S02]  /*71b0*/  LOP3.LUT R19, R35, R46, RZ, 0x3c, !PT ;  /* 0x0000002e23137212 */ /* 0x000fe400078e3cff */
[C---:B------:R-:W-:Y:S02]  /*71c0*/  LOP3.LUT R32, R33.reuse, R32, RZ, 0x3c, !PT ;  /* 0x0000002021207212 */ /* 0x040fe400078e3cff */
[----:B------:R-:W-:Y:S02]  /*71d0*/  LOP3.LUT R33, R33, R35, RZ, 0x3c, !PT ;  /* 0x0000002321217212 */ /* 0x000fe400078e3cff */
[----:B------:R-:W-:Y:S02]  /*71e0*/  LEA.HI R35, R35, R38, RZ, 0x1 ;  /* 0x0000002623237211 */ /* 0x000fe400078f08ff */
[----:B------:R-:W-:Y:S02]  /*71f0*/  ISETP.GE.AND P0, PT, R19, RZ, PT ;  /* 0x000000ff1300720c */ /* 0x000fe40003f06270 */
[----:B------:R-:W0:Y:S01]  /*7200*/  I2F.F64.S64 R32, R32 ;  /* 0x0000002000207312 */ /* 0x000e220000301c00 */
[----:B------:R-:W-:-:S05]  /*7210*/  IADD3 R19, PT, PT, -R35, RZ, RZ ;  /* 0x000000ff23137210 */ /* 0x000fca0007ffe1ff */
[----:B------:R-:W-:Y:S01]  /*7220*/  @!P1 IMAD.MOV.U32 R35, RZ, RZ, R19 ;  /* 0x000000ffff239224 */ /* 0x000fe200078e0013 */
[----:B0-----:R-:W-:-:S10]  /*7230*/  DMUL R36, R32, UR8 ;  /* 0x0000000820247c28 */ /* 0x001fd40008000000 */
[----:B------:R-:W0:Y:S02]  /*7240*/  F2F.F32.F64 R36, R36 ;  /* 0x0000002400247310 */ /* 0x000e240000301000 */
[----:B0-----:R-:W-:-:S07]  /*7250*/  FSEL R19, -R36, R36, !P0 ;  /* 0x0000002424137208 */ /* 0x001fce0004000100 */
.L_x_76:
[----:B------:R-:W-:Y:S05]  /*7260*/  BSYNC.RECONVERGENT B0 ;  /* 0x0000000000007941 */ /* 0x000fea0003800200 */
.L_x_75:
[----:B------:R-:W-:Y:S01]  /*7270*/  FMUL R32, R19, R19 ;  /* 0x0000001313207220 */ /* 0x000fe20000400000 */
[C---:B------:R-:W-:Y:S01]  /*7280*/  LOP3.LUT R36, R35.reuse, 0x1, RZ, 0xc0, !PT ;  /* 0x0000000123247812 */ /* 0x040fe200078ec0ff */
[----:B------:R-:W-:Y:S01]  /*7290*/  BSSY.RECONVERGENT B0, `(.L_x_78) ;  /* 0x000004e000007945 */ /* 0x000fe20003800200 */
[----:B------:R-:W-:Y:S01]  /*72a0*/  MOV R37, R22 ;  /* 0x0000001600257202 */ /* 0x000fe20000000f00 */
[----:B------:R-:W-:Y:S01]  /*72b0*/  FFMA R33, R32, R2, -0.0013887860113754868507 ;  /* 0xbab607ed20217423 */ /* 0x000fe20000000002 */
[----:B------:R-:W-:Y:S02]  /*72c0*/  ISETP.NE.U32.AND P0, PT, R36, 0x1, PT ;  /* 0x000000012400780c */ /* 0x000fe40003f05070 */
        /* <DEDUP_REMOVED lines=10> */
[----:B------:R-:W-:-:S04]  /*7370*/  FFMA R19, R36, R33, R19 ;  /* 0x0000002124137223 */ /* 0x000fc80000000013 */
[----:B------:R-:W-:-:S04]  /*7380*/  @P1 FADD R19, RZ, -R19 ;  /* 0x80000013ff131221 */ /* 0x000fc80000000000 */
[-C--:B------:R-:W-:Y:S01]  /*7390*/  FMUL R33, RZ, R19.reuse ;  /* 0x00000013ff217220 */ /* 0x080fe20000400000 */
[----:B------:R-:W-:-:S03]  /*73a0*/  FMUL R43, R16, R19 ;  /* 0x00000013102b7220 */ /* 0x000fc60000400000 */
[----:B------:R-:W-:Y:S01]  /*73b0*/  FMUL R33, R16, R33 ;  /* 0x0000002110217220 */ /* 0x000fe20000400000 */
[-C--:B------:R-:W-:Y:S01]  /*73c0*/  FFMA R43, R18, R55.reuse, R43 ;  /* 0x00000037122b7223 */ /* 0x080fe2000000002b */
[----:B------:R-:W-:Y:S02]  /*73d0*/  IMAD.MOV.U32 R18, RZ, RZ, R21 ;  /* 0x000000ffff127224 */ /* 0x000fe400078e0015 */
        /* <DEDUP_REMOVED lines=13> */
.L_x_80:
        /* <DEDUP_REMOVED lines=44> */
.L_x_79:
[----:B------:R-:W-:Y:S05]  /*7770*/  BSYNC.RECONVERGENT B0 ;  /* 0x0000000000007941 */ /* 0x000fea0003800200 */
.L_x_78:
[----:B------:R-:W-:Y:S01]  /*7780*/  FMUL R19, R18, R18 ;  /* 0x0000001212137220 */ /* 0x000fe20000400000 */
[C---:B------:R-:W-:Y:S01]  /*7790*/  LOP3.LUT R33, R37.reuse, 0x1, RZ, 0xc0, !PT ;  /* 0x0000000125217812 */ /* 0x040fe200078ec0ff */
[----:B------:R-:W-:Y:S01]  /*77a0*/  BSSY.RECONVERGENT B0, `(.L_x_81) ;  /* 0x0000048000007945 */ /* 0x000fe20003800200 */
[----:B------:R-:W-:Y:S01]  /*77b0*/  LOP3.LUT P1, RZ, R37, 0x2, RZ, 0xc0, !PT ;  /* 0x0000000225ff7812 */ /* 0x000fe2000782c0ff */
[----:B------:R-:W-:Y:S01]  /*77c0*/  FFMA R32, R19, R2, -0.0013887860113754868507 ;  /* 0xbab607ed13207423 */ /* 0x000fe20000000002 */
[----:B------:R-:W-:Y:S01]  /*77d0*/  ISETP.NE.U32.AND P0, PT, R33, 0x1, PT ;  /* 0x000000012100780c */ /* 0x000fe20003f05070 */
[----:B------:R-:W-:-:S03]  /*77e0*/  IMAD.MOV.U32 R37, RZ, RZ, R22 ;  /* 0x000000ffff257224 */ /* 0x000fc600078e0016 */
[----:B------:R-:W-:Y:S02]  /*77f0*/  FSEL R32, R32, -0.00019574658654164522886, !P0 ;  /* 0xb94d415320207808 */ /* 0x000fe40004000000 */
[----:B------:R-:W-:Y:S02]  /*7800*/  FSEL R36, R14, 0.0083327032625675201416, !P0 ;  /* 0x3c0885e40e247808 */ /* 0x000fe40004000000 */
[----:B------:R-:W-:Y:S02]  /*7810*/  FSEL R48, R18, 1, P0 ;  /* 0x3f80000012307808 */ /* 0x000fe40000000000 */
[----:B------:R-:W-:Y:S01]  /*7820*/  FSEL R35, -R34, -0.16666662693023681641, !P0 ;  /* 0xbe2aaaa822237808 */ /* 0x000fe20004000100 */
[C---:B------:R-:W-:Y:S01]  /*7830*/  FFMA R32, R19.reuse, R32, R36 ;  /* 0x0000002013207223 */ /* 0x040fe20000000024 */
[----:B------:R-:W-:Y:S01]  /*7840*/  FSETP.GE.AND P0, PT, |R46|, 105615, PT ;  /* 0x47ce47802e00780b */ /* 0x000fe20003f06200 */
[C---:B------:R-:W-:Y:S01]  /*7850*/  FFMA R33, R19.reuse, R48, RZ ;  /* 0x0000003013217223 */ /* 0x040fe200000000ff */
[----:B------:R-:W-:Y:S01]  /*7860*/  MOV R18, R21 ;  /* 0x0000001500127202 */ /* 0x000fe20000000f00 */
        /* <DEDUP_REMOVED lines=15> */
.L_x_83:
        /* <DEDUP_REMOVED lines=44> */
.L_x_82:
[----:B------:R-:W-:Y:S05]  /*7c20*/  BSYNC.RECONVERGENT B0 ;  /* 0x0000000000007941 */ /* 0x000fea0003800200 */
.L_x_81:
[----:B------:R-:W-:Y:S01]  /*7c30*/  FMUL R19, R18, R18 ;  /* 0x0000001212137220 */ /* 0x000fe20000400000 */
[----:B------:R-:W-:Y:S01]  /*7c40*/  LOP3.LUT R33, R37, 0x1, RZ, 0xc0, !PT ;  /* 0x0000000125217812 */ /* 0x000fe200078ec0ff */
[----:B------:R-:W-:Y:S02]  /*7c50*/  BSSY.RECONVERGENT B0, `(.L_x_84) ;  /* 0x000004e000007945 */ /* 0x000fe40003800200 */
[----:B------:R-:W-:Y:S01]  /*7c60*/  FFMA R32, R19, R2, -0.0013887860113754868507 ;  /* 0xbab607ed13207423 */ /* 0x000fe20000000002 */
[----:B------:R-:W-:Y:S02]  /*7c70*/  ISETP.NE.U32.AND P0, PT, R33, 0x1, PT ;  /* 0x000000012100780c */ /* 0x000fe40003f05070 */
[----:B------:R-:W-:Y:S02]  /*7c80*/  IADD3 R33, PT, PT, R37, 0x1, RZ ;  /* 0x0000000125217810 */ /* 0x000fe40007ffe0ff */
[----:B------:R-:W-:Y:S02]  /*7c90*/  FSEL R32, R32, -0.00019574658654164522886, P0 ;  /* 0xb94d415320207808 */ /* 0x000fe40000000000 */
[----:B------:R-:W-:-:S02]  /*7ca0*/  FSEL R36, R17, 0.041666727513074874878, !P0 ;  /* 0x3d2aaabb11247808 */ /* 0x000fc40004000000 */
[----:B------:R-:W-:Y:S02]  /*7cb0*/  LOP3.LUT P1, RZ, R33, 0x2, RZ, 0xc0, !PT ;  /* 0x0000000221ff7812 */ /* 0x000fe4000782c0ff */
[----:B------:R-:W-:Y:S01]  /*7cc0*/  FSEL R18, R18, 1, !P0 ;  /* 0x3f80000012127808 */ /* 0x000fe20004000000 */
[C---:B------:R-:W-:Y:S01]  /*7cd0*/  FFMA R32, R19.reuse, R32, R36 ;  /* 0x0000002013207223 */ /* 0x040fe20000000024 */
[----:B------:R-:W-:Y:S02]  /*7ce0*/  FSEL R35, -R20, -0.4999999701976776123, !P0 ;  /* 0xbeffffff14237808 */ /* 0x000fe40004000100 */
[----:B------:R-:W-:Y:S01]  /*7cf0*/  FSETP.GE.AND P0, PT, |R46|, 105615, PT ;  /* 0x47ce47802e00780b */ /* 0x000fe20003f06200 */
[C---:B------:R-:W-:Y:S01]  /*7d00*/  FFMA R33, R19.reuse, R18, RZ ;  /* 0x0000001213217223 */ /* 0x040fe200000000ff */
[----:B------:R-:W-:Y:S01]  /*7d10*/  MOV R37, R22 ;  /* 0x0000001600257202 */ /* 0x000fe20000000f00 */
[----:B------:R-:W-:Y:S01]  /*7d20*/  FFMA R32, R19, R32, R35 ;  /* 0x0000002013207223 */ /* 0x000fe20000000023 */
[----:B------:R-:W-:-:S03]  /*7d30*/  IMAD.MOV.U32 R19, RZ, RZ, R21 ;  /* 0x000000ffff137224 */ /* 0x000fc600078e0015 */
        /* <DEDUP_REMOVED lines=19> */
.L_x_86:
        /* <DEDUP_REMOVED lines=44> */
.L_x_85:
[----:B------:R-:W-:Y:S05]  /*8130*/  BSYNC.RECONVERGENT B0 ;  /* 0x0000000000007941 */ /* 0x000fea0003800200 */
.L_x_84:
[----:B------:R-:W-:Y:S01]  /*8140*/  LOP3.LUT R32, R37, 0x1, RZ, 0xc0, !PT ;  /* 0x0000000125207812 */ /* 0x000fe200078ec0ff */
[----:B------:R-:W-:Y:S01]  /*8150*/  FMUL R18, R19, R19 ;  /* 0x0000001313127220 */ /* 0x000fe20000400000 */
[----:B------:R-:W-:Y:S01]  /*8160*/  VIADD R35, R37, 0x1 ;  /* 0x0000000125237836 */ /* 0x000fe20000000000 */
[----:B------:R-:W-:Y:S01]  /*8170*/  BSSY.RECONVERGENT B0, `(.L_x_87) ;  /* 0x0000047000007945 */ /* 0x000fe20003800200 */
[----:B------:R-:W-:Y:S01]  /*8180*/  ISETP.NE.U32.AND P1, PT, R32, 0x1, PT ;  /* 0x000000012000780c */ /* 0x000fe20003f25070 */
[----:B------:R-:W-:Y:S01]  /*8190*/  FFMA R32, R18, R2, -0.0013887860113754868507 ;  /* 0xbab607ed12207423 */ /* 0x000fe20000000002 */
[----:B------:R-:W-:Y:S02]  /*81a0*/  MOV R36, R21 ;  /* 0x0000001500247202 */ /* 0x000fe40000000f00 */
[----:B------:R-:W-:Y:S02]  /*81b0*/  FSEL R33, R17, 0.041666727513074874878, !P1 ;  /* 0x3d2aaabb11217808 */ /* 0x000fe40004800000 */
[----:B------:R-:W-:-:S02]  /*81c0*/  FSEL R17, R32, -0.00019574658654164522886, P1 ;  /* 0xb94d415320117808 */ /* 0x000fc40000800000 */
[----:B------:R-:W-:Y:S02]  /*81d0*/  LOP3.LUT P2, RZ, R35, 0x2, RZ, 0xc0, !PT ;  /* 0x0000000223ff7812 */ /* 0x000fe4000784c0ff */
[----:B------:R-:W-:Y:S01]  /*81e0*/  FSEL R47, R19, 1, !P1 ;  /* 0x3f800000132f7808 */ /* 0x000fe20004800000 */
[----:B------:R-:W-:Y:S01]  /*81f0*/  FFMA R17, R18, R17, R33 ;  /* 0x0000001112117223 */ /* 0x000fe20000000021 */
[----:B------:R-:W-:Y:S02]  /*8200*/  FSEL R32, -R20, -0.4999999701976776123, !P1 ;  /* 0xbeffffff14207808 */ /* 0x000fe40004800100 */
[----:B------:R-:W-:Y:S01]  /*8210*/  MOV R35, R22 ;  /* 0x0000001600237202 */ /* 0x000fe20000000f00 */
[C---:B------:R-:W-:Y:S02]  /*8220*/  FFMA R20, R18.reuse, R47, RZ ;  /* 0x0000002f12147223 */ /* 0x040fe400000000ff */
[----:B------:R-:W-:-:S04]  /*8230*/  FFMA R17, R18, R17, R32 ;  /* 0x0000001112117223 */ /* 0x000fc80000000020 */
[----:B------:R-:W-:-:S04]  /*8240*/  FFMA R47, R20, R17, R47 ;  /* 0x00000011142f7223 */ /* 0x000fc8000000002f */
        /* <DEDUP_REMOVED lines=13> */
.L_x_89:
        /* <DEDUP_REMOVED lines=39> */
[----:B------:R-:W-:-:S05]  /*8590*/  IMAD.MOV R17, RZ, RZ, -R35 ;  /* 0x000000ffff117224 */ /* 0x000fca00078e0a23 */
[----:B------:R-:W-:Y:S01]  /*85a0*/  @!P1 MOV R35, R17 ;  /* 0x0000001100239202 */ /* 0x000fe20000000f00 */
[----:B0-----:R-:W-:-:S10]  /*85b0*/  DMUL R32, R18, UR8 ;  /* 0x0000000812207c28 */ /* 0x001fd40008000000 */
[----:B------:R-:W0:Y:S02]  /*85c0*/  F2F.F32.F64 R32, R32 ;  /* 0x0000002000207310 */ /* 0x000e240000301000 */
[----:B0-----:R-:W-:-:S07]  /*85d0*/  FSEL R36, -R32, R32, !P0 ;  /* 0x0000002020247208 */ /* 0x001fce0004000100 */
.L_x_88:
[----:B------:R-:W-:Y:S05]  /*85e0*/  BSYNC.RECONVERGENT B0 ;  /* 0x0000000000007941 */ /* 0x000fea0003800200 */
.L_x_87:
[----:B------:R-:W0:Y:S01]  /*85f0*/  F2F.F64.F32 R18, R46 ;  /* 0x0000002e00127310 */ /* 0x000e220000201800 */
[----:B------:R-:W-:Y:S01]  /*8600*/  UMOV UR8, 0x54442d18 ;  /* 0x54442d1800087882 */ /* 0x000fe20000000000 */
[----:B------:R-:W-:Y:S01]  /*8610*/  UMOV UR9, 0x3ff921fb ;  /* 0x3ff921fb00097882 */ /* 0x000fe20000000000 */
[----:B------:R-:W-:Y:S01]  /*8620*/  FADD R17, -R46, 3.1415927410125732422 ;  /* 0x40490fdb2e117421 */ /* 0x000fe20000000100 */
[----:B------:R-:W-:Y:S01]  /*8630*/  MOV R39, 0x3a2c32e4 ;  /* 0x3a2c32e400277802 */ /* 0x000fe20000000f00 */
[----:B------:R-:W-:Y:S01]  /*8640*/  BSSY.RECONVERGENT B0, `(.L_x_90) ;  /* 0x000005b000007945 */ /* 0x000fe20003800200 */
[----:B------:R-:W-:Y:S01]  /*8650*/  MOV R45, 0x3f800000 ;  /* 0x3f800000002d7802 */ /* 0x000fe20000000f00 */
[----:B0-----:R-:W-:-:S06]  /*8660*/  DSETP.GT.AND P0, PT, R18, UR8, PT ;  /* 0x0000000812007e2a */ /* 0x001fcc000bf04000 */
[----:B------:R-:W-:-:S04]  /*8670*/  FSEL R20, R17, R46, P0 ;  /* 0x0000002e11147208 */ /* 0x000fc80000000000 */
[C---:B------:R-:W-:Y:S01]  /*8680*/  FSETP.GEU.AND P1, PT, |R20|.reuse, 1.175494350822287508e-38, PT ;  /* 0x008000001400780b */ /* 0x040fe20003f2e200 */
[C---:B------:R-:W-:Y:S01]  /*8690*/  FMUL R17, |R20|.reuse, 16777216 ;  /* 0x4b80000014117820 */ /* 0x040fe20000400200 */
[----:B------:R-:W-:-:S04]  /*86a0*/  FSETP.NEU.AND P5, PT, R20, 1, PT ;  /* 0x3f8000001400780b */ /* 0x000fc80003fad000 */
[----:B------:R-:W-:-:S04]  /*86b0*/  FSEL R17, R17, |R20|, !P1 ;  /* 0x4000001411117208 */ /* 0x000fc80004800000 */
[----:B------:R-:W-:-:S04]  /*86c0*/  IADD3 R18, PT, PT, R17, -0x3f3504f3, RZ ;  /* 0xc0cafb0d11127810 */ /* 0x000fc80007ffe0ff */
[----:B------:R-:W-:-:S04]  /*86d0*/  LOP3.LUT R18, R18, 0xff800000, RZ, 0xc0, !PT ;  /* 0xff80000012127812 */ /* 0x000fc800078ec0ff */
[----:B------:R-:W-:Y:S01]  /*86e0*/  I2FP.F32.S32 R32, R18 ;  /* 0x0000001200207245 */ /* 0x000fe20000201400 */
[----:B------:R-:W-:-:S04]  /*86f0*/  IMAD.IADD R17, R17, 0x1, -R18 ;  /* 0x0000000111117824 */ /* 0x000fc800078e0a12 */
        /* <DEDUP_REMOVED lines=15> */
[----:B------:R-:W-:Y:S01]  /*87f0*/  FFMA R19, R18, 1.4426950216293334961, R19 ;  /* 0x3fb8aa3b12137823 */ /* 0x000fe20000000013 */
[----:B------:R-:W-:Y:S01]  /*8800*/  FMUL R33, R36, R36 ;  /* 0x0000002424217220 */ /* 0x000fe20000400000 */
[----:B------:R-:W-:Y:S01]  /*8810*/  FMUL R38, R37, R38 ;  /* 0x0000002625267220 */ /* 0x000fe20000400000 */
[----:B------:R-:W-:-:S02]  /*8820*/  FFMA R39, R32, R39, 0.12022458761930465698 ;  /* 0x3df6384f20277423 */ /* 0x000fc40000000027 */
[----:B------:R-:W-:Y:S01]  /*8830*/  FFMA R2, R33, R2, -0.0013887860113754868507 ;  /* 0xbab607ed21027423 */ /* 0x000fe20000000002 */
[----:B------:R-:W-:Y:S01]  /*8840*/  FFMA R19, R38, 1.4426950216293334961, R19 ;  /* 0x3fb8aa3b26137823 */ /* 0x000fe20000000013 */
[----:B------:R-:W-:-:S03]  /*8850*/  FMUL R39, R32, R39 ;  /* 0x0000002720277220 */ /* 0x000fc60000400000 */
[----:B------:R-:W-:Y:S01]  /*8860*/  FFMA R19, R18, 1.9251366722983220825e-08, R19 ;  /* 0x32a55e3412137823 */ /* 0x000fe20000000013 */
[----:B------:R-:W-:-:S04]  /*8870*/  FMUL R32, R39, 3 ;  /* 0x4040000027207820 */ /* 0x000fc80000400000 */
[----:B------:R-:W-:-:S04]  /*8880*/  FFMA R32, R38, R32, R19 ;  /* 0x0000002026207223 */ /* 0x000fc80000000013 */
[----:B------:R-:W-:-:S04]  /*8890*/  FFMA R18, R18, R39, R32 ;  /* 0x0000002712127223 */ /* 0x000fc80000000020 */
[----:B------:R-:W-:-:S04]  /*88a0*/  FADD R32, R17, R18 ;  /* 0x0000001211207221 */ /* 0x000fc80000000000 */
[----:B------:R-:W-:Y:S01]  /*88b0*/  FMUL R19, R32, 3 ;  /* 0x4040000020137820 */ /* 0x000fe20000400000 */
[----:B------:R-:W-:-:S03]  /*88c0*/  FADD R17, -R17, R32 ;  /* 0x0000002011117221 */ /* 0x000fc60000000100 */
[----:B------:R-:W0:Y:S01]  /*88d0*/  FRND R44, R19 ;  /* 0x00000013002c7307 */ /* 0x000e220000201000 */
[----:B------:R-:W-:Y:S01]  /*88e0*/  FADD R17, R18, -R17 ;  /* 0x8000001112117221 */ /* 0x000fe20000000000 */
[----:B------:R-:W-:Y:S01]  /*88f0*/  FFMA R38, R32, 3, -R19 ;  /* 0x4040000020267823 */ /* 0x000fe20000000813 */
[----:B------:R-:W-:Y:S02]  /*8900*/  LOP3.LUT R18, R35, 0x1, RZ, 0xc0, !PT ;  /* 0x0000000123127812 */ /* 0x000fe400078ec0ff */
[----:B------:R-:W-:Y:S01]  /*8910*/  FSETP.GEU.AND P3, PT, R19, RZ, PT ;  /* 0x000000ff1300720b */ /* 0x000fe20003f6e000 */
[----:B------:R-:W-:Y:S01]  /*8920*/  FFMA R38, R17, 3, R38 ;  /* 0x4040000011267823 */ /* 0x000fe20000000026 */
[----:B------:R-:W-:Y:S02]  /*8930*/  ISETP.NE.U32.AND P2, PT, R18, 0x1, PT ;  /* 0x000000011200780c */ /* 0x000fe40003f45070 */
[----:B------:R1:W2:Y:S02]  /*8940*/  F2I.NTZ R18, R19 ;  /* 0x0000001300127305 */ /* 0x0002a40000203100 */
[----:B------:R-:W-:-:S02]  /*8950*/  FSEL R2, R2, -0.00019574658654164522886, !P2 ;  /* 0xb94d415302027808 */ /* 0x000fc40005000000 */
[----:B------:R-:W-:Y:S01]  /*8960*/  FSEL R14, R14, 0.0083327032625675201416, !P2 ;  /* 0x3c0885e40e0e7808 */ /* 0x000fe20005000000 */
[----:B0-----:R-:W-:Y:S01]  /*8970*/  FADD R37, R19, -R44 ;  /* 0x8000002c13257221 */ /* 0x001fe20000000000 */
[----:B------:R-:W-:-:S03]  /*8980*/  FSEL R34, -R34, -0.16666662693023681641, !P2 ;  /* 0xbe2aaaa822227808 */ /* 0x000fc60005000100 */
[----:B------:R-:W-:Y:S01]  /*8990*/  FFMA R14, R33, R2, R14 ;  /* 0x00000002210e7223 */ /* 0x000fe2000000000e */
[----:B------:R-:W-:Y:S01]  /*89a0*/  FADD R37, R38, R37 ;  /* 0x0000002526257221 */ /* 0x000fe20000000000 */
[----:B------:R-:W-:Y:S01]  /*89b0*/  FSEL R2, R36, 1, P2 ;  /* 0x3f80000024027808 */ /* 0x000fe20001000000 */
[----:B------:R-:W-:Y:S01]  /*89c0*/  FMUL R38, RZ, R47 ;  /* 0x0000002fff267220 */ /* 0x000fe20000400000 */
[----:B------:R-:W-:Y:S01]  /*89d0*/  FSETP.GT.AND P1, PT, R44, RZ, PT ;  /* 0x000000ff2c00720b */ /* 0x000fe20003f24000 */
[----:B------:R-:W-:Y:S01]  /*89e0*/  FFMA R12, R37, R12, 0.0013391353422775864601 ;  /* 0x3aaf85ed250c7423 */ /* 0x000fe2000000000c */
[----:B------:R-:W-:Y:S01]  /*89f0*/  LOP3.LUT P2, RZ, R35, 0x2, RZ, 0xc0, !PT ;  /* 0x0000000223ff7812 */ /* 0x000fe2000784c0ff */
[----:B------:R-:W-:Y:S01]  /*8a00*/  FFMA R14, R33, R14, R34 ;  /* 0x0000000e210e7223 */ /* 0x000fe20000000022 */
[----:B------:R-:W-:Y:S01]  /*8a10*/  SEL R35, RZ, 0x83000000, P1 ;  /* 0x83000000ff237807 */ /* 0x000fe20000800000 */
[----:B------:R-:W-:Y:S01]  /*8a20*/  FFMA R12, R37, R12, 0.0096188392490148544312 ;  /* 0x3c1d9856250c7423 */ /* 0x000fe2000000000c */
[----:B------:R-:W-:Y:S01]  /*8a30*/  FFMA R33, R33, R2, RZ ;  /* 0x0000000221217223 */ /* 0x000fe200000000ff */
[----:B------:R-:W-:Y:S01]  /*8a40*/  FSETP.GT.AND P1, PT, |R19|, 152, PT ;  /* 0x431800001300780b */ /* 0x000fe20003f24200 */
[----:B-1----:R-:W-:-:S02]  /*8a50*/  HFMA2 R19, -RZ, RZ, 1.875, 0 ;  /* 0x3f800000ff137431 */ /* 0x002fc400000001ff */
[----:B------:R-:W-:Y:S01]  /*8a60*/  FFMA R12, R37, R12, 0.055503588169813156128 ;  /* 0x3d6357bb250c7423 */ /* 0x000fe2000000000c */
[----:B------:R-:W-:Y:S01]  /*8a70*/  IADD3 R39, PT, PT, R35, 0x7f000000, RZ ;  /* 0x7f00000023277810 */ /* 0x000fe20007ffe0ff */
[----:B------:R-:W-:Y:S01]  /*8a80*/  FFMA R33, R33, R14, R2 ;  /* 0x0000000e21217223 */ /* 0x000fe20000000002 */
[----:B--2---:R-:W-:Y:S02]  /*8a90*/  IMAD R35, R18, 0x800000, -R35 ;  /* 0x0080000012237824 */ /* 0x004fe400078e0a23 */
[----:B------:R-:W-:Y:S01]  /*8aa0*/  FFMA R12, R37, R12, 0.24022644758224487305 ;  /* 0x3e75fdec250c7423 */ /* 0x000fe2000000000c */
[----:B------:R-:W-:-:S03]  /*8ab0*/  @P2 FADD R33, RZ, -R33 ;  /* 0x80000021ff212221 */ /* 0x000fc60000000000 */
[----:B------:R-:W-:Y:S01]  /*8ac0*/  FFMA R12, R37, R12, 0.69314718246459960938 ;  /* 0x3f317218250c7423 */ /* 0x000fe2000000000c */
[----:B------:R-:W-:-:S03]  /*8ad0*/  FSEL R19, -R19, 1, P0 ;  /* 0x3f80000013137808 */ /* 0x000fc60000000100 */
[----:B------:R-:W-:-:S04]  /*8ae0*/  FFMA R12, R37, R12, 1 ;  /* 0x3f800000250c7423 */ /* 0x000fc8000000000c */
        /* <DEDUP_REMOVED lines=16> */
.L_x_91:
[----:B------:R-:W-:Y:S05]  /*8bf0*/  BSYNC.RECONVERGENT B0 ;  /* 0x0000000000007941 */ /* 0x000fea0003800200 */
.L_x_90:
        /* <DEDUP_REMOVED lines=17> */
.L_x_94:
[----:B------:R-:W-:Y:S05]  /*8d10*/  BSYNC.RECONVERGENT B3 ;  /* 0x0000000000037941 */ /* 0x000fea0003800200 */
.L_x_93:
[----:B------:R-:W-:Y:S05]  /*8d20*/  BSYNC.RECONVERGENT B2 ;  /* 0x0000000000027941 */ /* 0x000fea0003800200 */
.L_x_92:
[C---:B------:R-:W-:Y:S01]  /*8d30*/  FMUL R33, R32.reuse, 2 ;  /* 0x4000000020217820 */ /* 0x040fe20000400000 */
[----:B------:R-:W-:Y:S01]  /*8d40*/  IMAD.MOV.U32 R14, RZ, RZ, 0x391fcb8e ;  /* 0x391fcb8eff0e7424 */ /* 0x000fe200078e00ff */
[----:B------:R-:W-:Y:S01]  /*8d50*/  BSSY.RECONVERGENT B0, `(.L_x_95) ;  /* 0x0000021000007945 */ /* 0x000fe20003800200 */
[----:B------:R-:W-:Y:S01]  /*8d60*/  IMAD.MOV.U32 R44, RZ, RZ, 0x3f800000 ;  /* 0x3f800000ff2c7424 */ /* 0x000fe200078e00ff */
[----:B------:R-:W0:Y:S01]  /*8d70*/  FRND R12, R33 ;  /* 0x00000021000c7307 */ /* 0x000e220000201000 */
[----:B------:R-:W-:Y:S01]  /*8d80*/  FFMA R32, R32, 2, -R33 ;  /* 0x4000000020207823 */ /* 0x000fe20000000821 */
[----:B------:R-:W-:-:S03]  /*8d90*/  FSETP.GEU.AND P1, PT, R33, RZ, PT ;  /* 0x000000ff2100720b */ /* 0x000fc60003f2e000 */
[----:B------:R-:W-:Y:S01]  /*8da0*/  FFMA R32, R17, 2, R32 ;  /* 0x4000000011207823 */ /* 0x000fe20000000020 */
[----:B0-----:R-:W-:Y:S01]  /*8db0*/  FADD R17, R33, -R12 ;  /* 0x8000000c21117221 */ /* 0x001fe20000000000 */
[----:B------:R-:W-:-:S03]  /*8dc0*/  FSETP.GT.AND P0, PT, R12, RZ, PT ;  /* 0x000000ff0c00720b */ /* 0x000fc60003f04000 */
[----:B------:R-:W-:Y:S01]  /*8dd0*/  FADD R17, R32, R17 ;  /* 0x0000001120117221 */ /* 0x000fe20000000000 */
[----:B------:R-:W-:Y:S01]  /*8de0*/  SEL R35, RZ, 0x83000000, P0 ;  /* 0x83000000ff237807 */ /* 0x000fe20000000000 */
[----:B------:R-:W0:Y:S01]  /*8df0*/  F2I.NTZ R32, R33 ;  /* 0x0000002100207305 */ /* 0x000e220000203100 */
[----:B------:R-:W-:Y:S01]  /*8e00*/  FSETP.GT.AND P0, PT, |R33|, 152, PT ;  /* 0x431800002100780b */ /* 0x000fe20003f04200 */
[----:B------:R-:W-:Y:S01]  /*8e10*/  FFMA R14, R17, R14, 0.0013391353422775864601 ;  /* 0x3aaf85ed110e7423 */ /* 0x000fe2000000000e */
[----:B------:R-:W-:-:S03]  /*8e20*/  IADD3 R37, PT, PT, R35, 0x7f000000, RZ ;  /* 0x7f00000023257810 */ /* 0x000fc60007ffe0ff */
[----:B------:R-:W-:-:S04]  /*8e30*/  FFMA R14, R17, R14, 0.0096188392490148544312 ;  /* 0x3c1d9856110e7423 */ /* 0x000fc8000000000e */
[----:B------:R-:W-:-:S04]  /*8e40*/  FFMA R14, R17, R14, 0.055503588169813156128 ;  /* 0x3d6357bb110e7423 */ /* 0x000fc8000000000e */
[----:B------:R-:W-:-:S04]  /*8e50*/  FFMA R14, R17, R14, 0.24022644758224487305 ;  /* 0x3e75fdec110e7423 */ /* 0x000fc8000000000e */
[----:B------:R-:W-:-:S04]  /*8e60*/  FFMA R14, R17, R14, 0.69314718246459960938 ;  /* 0x3f317218110e7423 */ /* 0x000fc8000000000e */
[----:B------:R-:W-:Y:S01]  /*8e70*/  FFMA R14, R17, R14, 1 ;  /* 0x3f800000110e7423 */ /* 0x000fe2000000000e */
[----:B0-----:R-:W-:Y:S01]  /*8e80*/  LEA R17, R32, -R35, 0x17 ;  /* 0x8000002320117211 */ /* 0x001fe200078eb8ff */
[----:B------:R-:W-:Y:S02]  /*8e90*/  FMUL R32, R19, R2 ;  /* 0x0000000213207220 */ /* 0x000fe40000400000 */
[----:B------:R-:W-:-:S04]  /*8ea0*/  FMUL R14, R14, R37 ;  /* 0x000000250e0e7220 */ /* 0x000fc80000400000 */
        /* <DEDUP_REMOVED lines=11> */
.L_x_96:
[----:B------:R-:W-:Y:S05]  /*8f60*/  BSYNC.RECONVERGENT B0 ;  /* 0x0000000000007941 */ /* 0x000fea0003800200 */
.L_x_95:
        /* <DEDUP_REMOVED lines=17> */
.L_x_99:
[----:B------:R-:W-:Y:S05]  /*9080*/  BSYNC.RECONVERGENT B3 ;  /* 0x0000000000037941 */ /* 0x000fea0003800200 */
.L_x_98:
[----:B------:R-:W-:Y:S05]  /*9090*/  BSYNC.RECONVERGENT B2 ;  /* 0x0000000000027941 */ /* 0x000fea0003800200 */
.L_x_97:
[----:B------:R-:W0:Y:S01]  /*90a0*/  LDCU UR4, c[0x0][0x380] ;  /* 0x00007000ff0477ac */ /* 0x000e220008000800 */
[----:B------:R-:W-:Y:S01]  /*90b0*/  FMUL R33, R19, R2 ;  /* 0x0000000213217220 */ /* 0x000fe20000400000 */
[----:B------:R-:W-:Y:S01]  /*90c0*/  FMUL R36, RZ, R44 ;  /* 0x0000002cff247220 */ /* 0x000fe20000400000 */
[----:B------:R-:W-:Y:S01]  /*90d0*/  FMUL R35, R45, 0.51602452993392944336 ;  /* 0x3f041a2f2d237820 */ /* 0x000fe20000400000 */
[----:B------:R-:W-:Y:S01]  /*90e0*/  FFMA R32, R32, -0.51602452993392944336, R37 ;  /* 0xbf041a2f20207823 */ /* 0x000fe20000000025 */
[----:B------:R-:W-:Y:S01]  /*90f0*/  BSSY.RECONVERGENT B2, `(.L_x_100) ;  /* 0x0000017000027945 */ /* 0x000fe20003800200 */
[----:B------:R-:W-:Y:S01]  /*9100*/  FFMA R33, R33, 1.2158541679382324219, R36 ;  /* 0x3f9ba11c21217823 */ /* 0x000fe20000000024 */
[----:B------:R-:W-:Y:S01]  /*9110*/  FFMA R35, R44, 1.2158541679382324219, -R35 ;  /* 0x3f9ba11c2c237823 */ /* 0x000fe20000000823 */
[----:B------:R-:W-:Y:S02]  /*9120*/  MOV R2, RZ ;  /* 0x000000ff00027202 */ /* 0x000fe40000000f00 */
[----:B------:R-:W-:Y:S01]  /*9130*/  FADD R32, R33, R32 ;  /* 0x0000002021207221 */ /* 0x000fe20000000000 */
[----:B------:R-:W-:Y:S01]  /*9140*/  FMUL R33, RZ, R35 ;  /* 0x00000023ff217220 */ /* 0x000fe20000400000 */
[----:B0-----:R-:W-:-:S03]  /*9150*/  FMUL R34, R35, UR4 ;  /* 0x0000000423227c20 */ /* 0x001fc60008400000 */
        /* <DEDUP_REMOVED lines=15> */
.L_x_102:
[----:B------:R-:W-:Y:S05]  /*9250*/  BSYNC.RECONVERGENT B3 ;  /* 0x0000000000037941 */ /* 0x000fea0003800200 */
.L_x_101:
[----:B------:R-:W-:Y:S05]  /*9260*/  BSYNC.RECONVERGENT B2 ;  /* 0x0000000000027941 */ /* 0x000fea0003800200 */
.L_x_100:
        /* <DEDUP_REMOVED lines=18> */
.L_x_106:
[----:B------:R-:W-:Y:S05]  /*9390*/  BSYNC.RECONVERGENT B3 ;  /* 0x0000000000037941 */ /* 0x000fea0003800200 */
.L_x_105:
[----:B------:R-:W-:-:S07]  /*93a0*/  MOV R12, R2 ;  /* 0x00000002000c7202 */ /* 0x000fce0000000f00 */
.L_x_104:
[----:B------:R-:W-:Y:S05]  /*93b0*/  BSYNC.RECONVERGENT B2 ;  /* 0x0000000000027941 */ /* 0x000fea0003800200 */
.L_x_103:
[----:B------:R-:W-:Y:S01]  /*93c0*/  FMUL R2, R41, R41 ;  /* 0x0000002929027220 */ /* 0x000fe20000400000 */
[----:B------:R-:W-:Y:S01]  /*93d0*/  FMUL R45, R19, R12 ;  /* 0x0000000c132d7220 */ /* 0x000fe20000400000 */
[----:B------:R-:W-:Y:S01]  /*93e0*/  FMUL R35, R35, -0.20000000298023223877 ;  /* 0xbe4ccccd23237820 */ /* 0x000fe20000400000 */
[----:B------:R-:W-:Y:S01]  /*93f0*/  BSSY.RECONVERGENT B0, `(.L_x_107) ;  /* 0x000004f000007945 */ /* 0x000fe20003800200 */
[----:B------:R-:W-:Y:S01]  /*9400*/  FFMA R2, R43, R43, R2 ;  /* 0x0000002b2b027223 */ /* 0x000fe20000000002 */
[----:B------:R-:W-:Y:S01]  /*9410*/  FFMA R36, R45, 1.2158541679382324219, R36 ;  /* 0x3f9ba11c2d247823 */ /* 0x000fe20000000024 */
[----:B------:R-:W-:Y:S02]  /*9420*/  IMAD.MOV.U32 R14, RZ, RZ, RZ ;  /* 0x000000ffff0e7224 */ /* 0x000fe400078e00ff */
[----:B------:R-:W-:Y:S01]  /*9430*/  FFMA R2, R39, R39, R2 ;  /* 0x0000002727027223 */ /* 0x000fe20000000002 */
[----:B------:R-:W-:-:S04]  /*9440*/  FADD R36, R37, R36 ;  /* 0x0000002425247221 */ /* 0x000fc80000000000 */
[----:B------:R-:W-:Y:S01]  /*9450*/  FSETP.GT.AND P0, PT, R2, RZ, PT ;  /* 0x000000ff0200720b */ /* 0x000fe20003f04000 */
[----:B------:R-:W-:-:S04]  /*9460*/  FFMA R33, R36, -0.20000000298023223877, R33 ;  /* 0xbe4ccccd24217823 */ /* 0x000fc80000000021 */
[----:B------:R-:W-:-:S04]  /*9470*/  FMUL R33, R34, R33 ;  /* 0x0000002122217220 */ /* 0x000fc80000400000 */
[----:B------:R-:W-:-:S04]  /*9480*/  FFMA R32, R32, R35, R33 ;  /* 0x0000002320207223 */ /* 0x000fc80000000021 */
        /* <DEDUP_REMOVED lines=13> */
[----:B------:R-:W-:-:S04]  /*9560*/  LOP3.LUT R12, R12, 0xff800000, RZ, 0xc0, !PT ;  /* 0xff8000000c0c7812 */ /* 0x000fc800078ec0ff */
[----:B------:R-:W-:Y:S01]  /*9570*/  I2FP.F32.S32 R14, R12 ;  /* 0x0000000c000e7245 */ /* 0x000fe20000201400 */
[----:B------:R-:W-:Y:S02]  /*9580*/  IMAD.IADD R33, R33, 0x1, -R12 ;  /* 0x0000000121217824 */ /* 0x000fe400078e0a0c */
        /* <DEDUP_REMOVED lines=25> */
[----:B------:R-:W-:-:S04]  /*9720*/  FFMA R45, R12, R45, R36 ;  /* 0x0000002d0c2d7223 */ /* 0x000fc80000000024 */
[----:B------:R-:W-:-:S04]  /*9730*/  FADD R33, R14, R45 ;  /* 0x0000002d0e217221 */ /* 0x000fc80000000000 */
[----:B------:R-:W-:Y:S01]  /*9740*/  FMUL R12, R33, -0.5 ;  /* 0xbf000000210c7820 */ /* 0x000fe20000400000 */
[----:B------:R-:W-:-:S03]  /*9750*/  FADD R14, -R14, R33 ;  /* 0x000000210e0e7221 */ /* 0x000fc60000000100 */
[----:B------:R-:W0:Y:S01]  /*9760*/  FRND R37, R12 ;  /* 0x0000000c00257307 */ /* 0x000e220000201000 */
[----:B------:R-:W-:Y:S01]  /*9770*/  FADD R14, R45, -R14 ;  /* 0x8000000e2d0e7221 */ /* 0x000fe20000000000 */
[----:B------:R-:W-:Y:S01]  /*9780*/  FFMA R33, R33, -0.5, -R12 ;  /* 0xbf00000021217823 */ /* 0x000fe2000000080c */
[----:B------:R-:W-:Y:S01]  /*9790*/  HFMA2 R45, -RZ, RZ, 0.64013671875, -15.109375 ;  /* 0x391fcb8eff2d7431 */ /* 0x000fe200000001ff */
[----:B------:R-:W-:Y:S02]  /*97a0*/  FSETP.GEU.AND P1, PT, R12, RZ, PT ;  /* 0x000000ff0c00720b */ /* 0x000fe40003f2e000 */
[----:B------:R-:W-:Y:S02]  /*97b0*/  FFMA R33, R14, -0.5, R33 ;  /* 0xbf0000000e217823 */ /* 0x000fe40000000021 */
[----:B------:R-:W1:Y:S01]  /*97c0*/  F2I.NTZ R36, R12 ;  /* 0x0000000c00247305 */ /* 0x000e620000203100 */
[----:B0-----:R-:W-:Y:S01]  /*97d0*/  FADD R14, R12, -R37 ;  /* 0x800000250c0e7221 */ /* 0x001fe20000000000 */
[----:B------:R-:W-:-:S03]  /*97e0*/  FSETP.GT.AND P0, PT, R37, RZ, PT ;  /* 0x000000ff2500720b */ /* 0x000fc60003f04000 */
[----:B------:R-:W-:-:S04]  /*97f0*/  FADD R14, R14, R33 ;  /* 0x000000210e0e7221 */ /* 0x000fc80000000000 */
[----:B------:R-:W-:-:S04]  /*9800*/  FFMA R33, R14, R45, 0.0013391353422775864601 ;  /* 0x3aaf85ed0e217423 */ /* 0x000fc8000000002d */
[----:B------:R-:W-:-:S04]  /*9810*/  FFMA R33, R14, R33, 0.0096188392490148544312 ;  /* 0x3c1d98560e217423 */ /* 0x000fc80000000021 */
[----:B------:R-:W-:-:S04]  /*9820*/  FFMA R33, R14, R33, 0.055503588169813156128 ;  /* 0x3d6357bb0e217423 */ /* 0x000fc80000000021 */
[----:B------:R-:W-:Y:S01]  /*9830*/  FFMA R37, R14, R33, 0.24022644758224487305 ;  /* 0x3e75fdec0e257423 */ /* 0x000fe20000000021 */
[----:B------:R-:W-:Y:S02]  /*9840*/  SEL R33, RZ, 0x83000000, P0 ;  /* 0x83000000ff217807 */ /* 0x000fe40000000000 */
[----:B------:R-:W-:Y:S01]  /*9850*/  FSETP.GT.AND P0, PT, |R12|, 152, PT ;  /* 0x431800000c00780b */ /* 0x000fe20003f04200 */
[----:B------:R-:W-:Y:S01]  /*9860*/  FFMA R45, R14, R37, 0.69314718246459960938 ;  /* 0x3f3172180e2d7423 */ /* 0x000fe20000000025 */
[----:B-1----:R-:W-:Y:S01]  /*9870*/  LEA R36, R36, -R33, 0x17 ;  /* 0x8000002124247211 */ /* 0x002fe200078eb8ff */
[----:B------:R-:W-:Y:S02]  /*9880*/  VIADD R37, R33, 0x7f000000 ;  /* 0x7f00000021257836 */ /* 0x000fe40000000000 */
[----:B------:R-:W-:-:S04]  /*9890*/  FFMA R14, R14, R45, 1 ;  /* 0x3f8000000e0e7423 */ /* 0x000fc8000000002d */
[----:B------:R-:W-:Y:S01]  /*98a0*/  FMUL R37, R37, R14 ;  /* 0x0000000e25257220 */ /* 0x000fe20000400000 */
[----:B------:R-:W-:-:S03]  /*98b0*/  FSEL R14, RZ, +INF , !P1 ;  /* 0x7f800000ff0e7808 */ /* 0x000fc60004800000 */
[----:B------:R-:W-:Y:S01]  /*98c0*/  @!P0 FMUL R14, R36, R37 ;  /* 0x00000025240e8220 */ /* 0x000fe20000400000 */
[----:B------:R-:W-:-:S07]  /*98d0*/  @!P2 LOP3.LUT R14, R2, 0x7f800000, RZ, 0x3c, !PT ;  /* 0x7f800000020ea812 */ /* 0x000fce00078e3cff */
.L_x_108:
[----:B------:R-:W-:Y:S05]  /*98e0*/  BSYNC.RECONVERGENT B0 ;  /* 0x0000000000007941 */ /* 0x000fea0003800200 */
.L_x_107:
[----:B------:R-:W-:Y:S01]  /*98f0*/  FMUL R33, R40, R40 ;  /* 0x0000002828217220 */ /* 0x000fe20000400000 */
[----:B------:R-:W-:Y:S01]  /*9900*/  BSSY.RECONVERGENT B0, `(.L_x_109) ;  /* 0x000004d000007945 */ /* 0x000fe20003800200 */
[-C--:B------:R-:W-:Y:S01]  /*9910*/  FMUL R43, R43, R14.reuse ;  /* 0x0000000e2b2b7220 */ /* 0x080fe20000400000 */
[----:B------:R-:W-:Y:S01]  /*9920*/  FMUL R2, R41, R14 ;  /* 0x0000000e29027220 */ /* 0x000fe20000400000 */
[----:B------:R-:W-:Y:S01]  /*9930*/  FFMA R33, R42, R42, R33 ;  /* 0x0000002a2a217223 */ /* 0x000fe20000000021 */
[----:B------:R-:W-:-:S03]  /*9940*/  MOV R37, RZ ;  /* 0x000000ff00257202 */ /* 0x000fc60000000f00 */
[----:B------:R-:W-:Y:S01]  /*9950*/  FFMA R12, R38, R38, R33 ;  /* 0x00000026260c7223 */ /* 0x000fe20000000021 */
[----:B------:R-:W-:-:S04]  /*9960*/  FMUL R33, R39, R14 ;  /* 0x0000000e27217220 */ /* 0x000fc80000400000 */
        /* <DEDUP_REMOVED lines=36> */
[----:B------:R-:W-:Y:S01]  /*9bb0*/  FFMA R45, R44, R45, 0.12022458761930465698 ;  /* 0x3df6384f2c2d7423 */ /* 0x000fe2000000002d */
[----:B------:R-:W-:Y:S02]  /*9bc0*/  HFMA2 R41, -RZ, RZ, 0.64013671875, -15.109375 ;  /* 0x391fcb8eff297431 */ /* 0x000fe400000001ff */
        /* <DEDUP_REMOVED lines=12> */
[----:B------:R-:W-:-:S03]  /*9c90*/  FSETP.GEU.AND P1, PT, R14, RZ, PT ;  /* 0x000000ff0e00720b */ /* 0x000fc60003f2e000 */
        /* <DEDUP_REMOVED lines=12> */
[----:B------:R-:W-:Y:S01]  /*9d60*/  IADD3 R39, PT, PT, R37, 0x7f000000, RZ ;  /* 0x7f00000025277810 */ /* 0x000fe20007ffe0ff */
[----:B-1----:R-:W-:Y:S01]  /*9d70*/  IMAD R44, R44, 0x800000, -R37 ;  /* 0x008000002c2c7824 */ /* 0x002fe200078e0a25 */
[----:B------:R-:W-:Y:S01]  /*9d80*/  FSEL R37, RZ, +INF , !P1 ;  /* 0x7f800000ff257808 */ /* 0x000fe20004800000 */
[----:B------:R-:W-:-:S04]  /*9d90*/  FFMA R36, R36, R41, 1 ;  /* 0x3f80000024247423 */ /* 0x000fc80000000029 */
[----:B------:R-:W-:-:S04]  /*9da0*/  FMUL R39, R39, R36 ;  /* 0x0000002427277220 */ /* 0x000fc80000400000 */
[----:B------:R-:W-:Y:S01]  /*9db0*/  @!P0 FMUL R37, R44, R39 ;  /* 0x000000272c258220 */ /* 0x000fe20000400000 */
[----:B------:R-:W-:-:S07]  /*9dc0*/  @!P2 LOP3.LUT R37, R12, 0x7f800000, RZ, 0x3c, !PT ;  /* 0x7f8000000c25a812 */ /* 0x000fce00078e3cff */
.L_x_110:
[----:B------:R-:W-:Y:S05]  /*9dd0*/  BSYNC.RECONVERGENT B0 ;  /* 0x0000000000007941 */ /* 0x000fea0003800200 */
.L_x_109:
[-C--:B------:R-:W-:Y:S01]  /*9de0*/  FMUL R14, R38, R37.reuse ;  /* 0x00000025260e7220 */ /* 0x080fe20000400000 */
[-C--:B------:R-:W-:Y:S01]  /*9df0*/  FMUL R36, R40, R37.reuse ;  /* 0x0000002528247220 */ /* 0x080fe20000400000 */
[----:B------:R-:W-:Y:S01]  /*9e00*/  FMUL R42, R42, R37 ;  /* 0x000000252a2a7220 */ /* 0x000fe20000400000 */
[----:B------:R-:W-:Y:S01]  /*9e10*/  BSSY.RECONVERGENT B0, `(.L_x_111) ;  /* 0x0000051000007945 */ /* 0x000fe20003800200 */
[----:B------:R-:W-:Y:S01]  /*9e20*/  FMUL R12, R43, R14 ;  /* 0x0000000e2b0c7220 */ /* 0x000fe20000400000 */
[C---:B------:R-:W-:Y:S01]  /*9e30*/  FMUL R37, R33.reuse, R36 ;  /* 0x0000002421257220 */ /* 0x040fe20000400000 */
[----:B------:R-:W-:Y:S02]  /*9e40*/  MOV R39, RZ ;  /* 0x000000ff00277202 */ /* 0x000fe40000000f00 */
[----:B------:R-:W-:Y:S01]  /*9e50*/  FFMA R12, R33, R42, -R12 ;  /* 0x0000002a210c7223 */ /* 0x000fe2000000080c */
[C---:B------:R-:W-:Y:S01]  /*9e60*/  FFMA R14, R2.reuse, R14, -R37 ;  /* 0x0000000e020e7223 */ /* 0x040fe20000000825 */
[----:B------:R-:W-:-:S02]  /*9e70*/  FMUL R42, R2, R42 ;  /* 0x0000002a022a7220 */ /* 0x000fc40000400000 */
[----:B------:R-:W-:Y:S02]  /*9e80*/  FMUL R37, R12, R12 ;  /* 0x0000000c0c257220 */ /* 0x000fe40000400000 */
[----:B------:R-:W-:Y:S02]  /*9e90*/  FFMA R36, R43, R36, -R42 ;  /* 0x000000242b247223 */ /* 0x000fe4000000082a */
[----:B------:R-:W-:-:S04]  /*9ea0*/  FFMA R37, R14, R14, R37 ;  /* 0x0000000e0e257223 */ /* 0x000fc80000000025 */
[----:B------:R-:W-:-:S05]  /*9eb0*/  FFMA R37, R36, R36, R37 ;  /* 0x0000002424257223 */ /* 0x000fca0000000025 */
        /* <DEDUP_REMOVED lines=12> */
[----:B------:R-:W-:Y:S02]  /*9f80*/  FSEL R40, RZ, -24, P0 ;  /* 0xc1c00000ff287808 */ /* 0x000fe40000000000 */
[----:B------:R-:W-:Y:S01]  /*9f90*/  FSETP.NEU.AND P2, PT, |R37|, +INF , PT ;  /* 0x7f8000002500780b */ /* 0x000fe20003f4d200 */
[----:B------:R-:W-:-:S05]  /*9fa0*/  VIADD R39, R38, 0xc0cafb0d ;  /* 0xc0cafb0d26277836 */ /* 0x000fca0000000000 */
[----:B------:R-:W-:-:S04]  /*9fb0*/  LOP3.LUT R39, R39, 0xff800000, RZ, 0xc0, !PT ;  /* 0xff80000027277812 */ /* 0x000fc800078ec0ff */
[-C--:B------:R-:W-:Y:S02]  /*9fc0*/  IADD3 R38, PT, PT, R38, -R39.reuse, RZ ;  /* 0x8000002726267210 */ /* 0x080fe40007ffe0ff */
[----:B------:R-:W-:Y:S01]  /*9fd0*/  I2FP.F32.S32 R39, R39 ;  /* 0x0000002700277245 */ /* 0x000fe20000201400 */
[----:B------:R-:W-:Y:S02]  /*9fe0*/  @!P2 FADD R37, R37, R37 ;  /* 0x000000252525a221 */ /* 0x000fe40000000000 */
[C---:B------:R-:W-:Y:S01]  /*9ff0*/  FADD R42, R38.reuse, 1 ;  /* 0x3f800000262a7421 */ /* 0x040fe20000000000 */
[----:B------:R-:W-:Y:S02]  /*a000*/  FADD R45, R38, -1 ;  /* 0xbf800000262d7421 */ /* 0x000fe40000000000 */
[----:B------:R-:W-:Y:S02]  /*a010*/  @!P2 LOP3.LUT R37, R37, 0x7fffffff, RZ, 0xc0, !PT ;  /* 0x7fffffff2525a812 */ /* 0x000fe400078ec0ff */
[----:B------:R-:W-:Y:S01]  /*a020*/  FADD R41, R45, R45 ;  /* 0x0000002d2d297221 */ /* 0x000fe20000000000 */
[----:B------:R-:W0:Y:S03]  /*a030*/  MUFU.RCP R42, R42 ;  /* 0x0000002a002a7308 */ /* 0x000e260000001000 */
[----:B0-----:R-:W-:Y:S01]  /*a040*/  FMUL R38, R42, R41 ;  /* 0x000000292a267220 */ /* 0x001fe20000400000 */
[----:B------:R-:W-:-:S03]  /*a050*/  FFMA R41, R39, 1.1920928955078125e-07, R40 ;  /* 0x3400000027297823 */ /* 0x000fc60000000028 */
        /* <DEDUP_REMOVED lines=15> */
[----:B------:R-:W-:Y:S01]  /*a150*/  FFMA R40, R45, R40, R42 ;  /* 0x000000282d287223 */ /* 0x000fe2000000002a */
[----:B------:R-:W-:-:S03]  /*a160*/  IMAD.MOV.U32 R42, RZ, RZ, 0x391fcb8e ;  /* 0x391fcb8eff2a7424 */ /* 0x000fc600078e00ff */
        /* <DEDUP_REMOVED lines=16> */
[C---:B------:R-:W-:Y:S01]  /*a270*/  FFMA R42, R39.reuse, R40, 0.24022644758224487305 ;  /* 0x3e75fdec272a7423 */ /* 0x040fe20000000028 */
[----:B------:R-:W-:Y:S02]  /*a280*/  SEL R40, RZ, 0x83000000, P0 ;  /* 0x83000000ff287807 */ /* 0x000fe40000000000 */
[----:B------:R-:W-:Y:S01]  /*a290*/  FSETP.GT.AND P0, PT, |R38|, 152, PT ;  /* 0x431800002600780b */ /* 0x000fe20003f04200 */
[----:B------:R-:W-:Y:S01]  /*a2a0*/  FFMA R44, R39, R42, 0.69314718246459960938 ;  /* 0x3f317218272c7423 */ /* 0x000fe2000000002a */
[----:B------:R-:W-:Y:S02]  /*a2b0*/  IADD3 R42, PT, PT, R40, 0x7f000000, RZ ;  /* 0x7f000000282a7810 */ /* 0x000fe40007ffe0ff */
[----:B-1----:R-:W-:Y:S01]  /*a2c0*/  LEA R41, R41, -R40, 0x17 ;  /* 0x8000002829297211 */ /* 0x002fe200078eb8ff */
[----:B------:R-:W-:-:S04]  /*a2d0*/  FFMA R39, R39, R44, 1 ;  /* 0x3f80000027277423 */ /* 0x000fc8000000002c */
[----:B------:R-:W-:Y:S01]  /*a2e0*/  FMUL R42, R42, R39 ;  /* 0x000000272a2a7220 */ /* 0x000fe20000400000 */
[----:B------:R-:W-:-:S03]  /*a2f0*/  FSEL R39, RZ, +INF , !P1 ;  /* 0x7f800000ff277808 */ /* 0x000fc60004800000 */
[----:B------:R-:W-:Y:S01]  /*a300*/  @!P0 FMUL R39, R41, R42 ;  /* 0x0000002a29278220 */ /* 0x000fe20000400000 */
[----:B------:R-:W-:-:S07]  /*a310*/  @!P2 LOP3.LUT R39, R37, 0x7f800000, RZ, 0x3c, !PT ;  /* 0x7f8000002527a812 */ /* 0x000fce00078e3cff */
.L_x_112:
[----:B------:R-:W-:Y:S05]  /*a320*/  BSYNC.RECONVERGENT B0 ;  /* 0x0000000000007941 */ /* 0x000fea0003800200 */
.L_x_111:
        /* <DEDUP_REMOVED lines=15> */
[----:B------:R-:W-:Y:S01]  /*a420*/  FFMA R37, R14, R14, R41 ;  /* 0x0000000e0e257223 */ /* 0x000fe20000000029 */
[----:B------:R-:W-:-:S03]  /*a430*/  IMAD.MOV.U32 R41, RZ, RZ, RZ ;  /* 0x000000ffff297224 */ /* 0x000fc600078e00ff */
        /* <DEDUP_REMOVED lines=14> */
[----:B------:R-:W-:Y:S02]  /*a520*/  IADD3 R41, PT, PT, R40, -0x3f3504f3, RZ ;  /* 0xc0cafb0d28297810 */ /* 0x000fe40007ffe0ff */
[----:B------:R-:W-:-:S02]  /*a530*/  FSETP.NEU.AND P2, PT, |R37|, +INF , PT ;  /* 0x7f8000002500780b */ /* 0x000fc40003f4d200 */
[----:B------:R-:W-:-:S05]  /*a540*/  LOP3.LUT R41, R41, 0xff800000, RZ, 0xc0, !PT ;  /* 0xff80000029297812 */ /* 0x000fca00078ec0ff */
[----:B------:R-:W-:Y:S01]  /*a550*/  IMAD.IADD R40, R40, 0x1, -R41 ;  /* 0x0000000128287824 */ /* 0x000fe200078e0a29 */
[----:B------:R-:W-:-:S03]  /*a560*/  I2FP.F32.S32 R41, R41 ;  /* 0x0000002900297245 */ /* 0x000fc60000201400 */
[C---:B------:R-:W-:Y:S01]  /*a570*/  FADD R42, R40.reuse, 1 ;  /* 0x3f800000282a7421 */ /* 0x040fe20000000000 */
[----:B------:R-:W-:Y:S01]  /*a580*/  FADD R49, R40, -1 ;  /* 0xbf80000028317421 */ /* 0x000fe20000000000 */
[----:B------:R-:W-:-:S03]  /*a590*/  @!P2 FADD R37, R37, R37 ;  /* 0x000000252525a221 */ /* 0x000fc60000000000 */
[----:B------:R-:W-:Y:S01]  /*a5a0*/  FADD R45, R49, R49 ;  /* 0x00000031312d7221 */ /* 0x000fe20000000000 */
[----:B------:R-:W0:Y:S01]  /*a5b0*/  MUFU.RCP R42, R42 ;  /* 0x0000002a002a7308 */ /* 0x000e220000001000 */
[----:B------:R-:W-:Y:S02]  /*a5c0*/  @!P2 LOP3.LUT R37, R37, 0x7fffffff, RZ, 0xc0, !PT ;  /* 0x7fffffff2525a812 */ /* 0x000fe400078ec0ff */
        /* <DEDUP_REMOVED lines=18> */
[----:B------:R-:W-:-:S03]  /*a6f0*/  HFMA2 R44, -RZ, RZ, 0.64013671875, -15.109375 ;  /* 0x391fcb8eff2c7431 */ /* 0x000fc600000001ff */
        /* <DEDUP_REMOVED lines=27> */
.L_x_114:
[----:B------:R-:W-:Y:S05]  /*a8b0*/  BSYNC.RECONVERGENT B0 ;  /* 0x0000000000007941 */ /* 0x000fea0003800200 */
.L_x_113:
[----:B------:R-:W-:Y:S01]  /*a8c0*/  FSETP.GEU.AND P0, PT, R31, 1, PT ;  /* 0x3f8000001f00780b */ /* 0x000fe20003f0e000 */
[-C--:B------:R-:W-:Y:S01]  /*a8d0*/  FMUL R40, R14, R41.reuse ;  /* 0x000000290e287220 */ /* 0x080fe20000400000 */
[-C--:B------:R-:W-:Y:S01]  /*a8e0*/  FMUL R12, R12, R41.reuse ;  /* 0x000000290c0c7220 */ /* 0x080fe20000400000 */
[----:B------:R-:W-:Y:S01]  /*a8f0*/  FMUL R36, R36, R41 ;  /* 0x0000002924247220 */ /* 0x000fe20000400000 */
[----:B------:R-:W-:Y:S01]  /*a900*/  FMUL R35, R35, 1.1000000238418579102 ;  /* 0x3f8ccccd23237820 */ /* 0x000fe20000400000 */
[----:B------:R-:W-:Y:S01]  /*a910*/  BSSY.RECONVERGENT B0, `(.L_x_115) ;  /* 0x0000038000007945 */ /* 0x000fe20003800200 */
[C---:B------:R-:W-:Y:S01]  /*a920*/  FMUL R52, R32.reuse, R43 ;  /* 0x0000002b20347220 */ /* 0x040fe20000400000 */
[C---:B------:R-:W-:Y:S01]  /*a930*/  FMUL R49, R32.reuse, R2 ;  /* 0x0000000220317220 */ /* 0x040fe20000400000 */
[----:B------:R-:W-:Y:S01]  /*a940*/  FMUL R50, R32, R33 ;  /* 0x0000002120327220 */ /* 0x000fe20000400000 */
[C---:B------:R-:W-:Y:S01]  /*a950*/  FMUL R40, R35.reuse, R40 ;  /* 0x0000002823287220 */ /* 0x040fe20000400000 */
[C---:B------:R-:W-:Y:S01]  /*a960*/  FMUL R41, R35.reuse, R12 ;  /* 0x0000000c23297220 */ /* 0x040fe20000400000 */
[----:B------:R-:W-:-:S02]  /*a970*/  FMUL R43, R35, R36 ;  /* 0x00000024232b7220 */ /* 0x000fc40000400000 */
        /* <DEDUP_REMOVED lines=21> */
.L_x_119:
[----:B------:R-:W-:Y:S05]  /*aad0*/  BSYNC.RECONVERGENT B1 ;  /* 0x0000000000017941 */ /* 0x000fea0003800200 */
.L_x_118:
[----:B------:R-:W-:Y:S01]  /*aae0*/  FADD R31, R31, -R2 ;  /* 0x800000021f1f7221 */ /* 0x000fe20000000000 */
[----:B------:R-:W-:Y:S06]  /*aaf0*/  BRA `(.L_x_116) ;  /* 0x0000000000647947 */ /* 0x000fec0003800000 */
.L_x_117:
        /* <DEDUP_REMOVED lines=10> */
.L_x_122:
        /* <DEDUP_REMOVED lines=12> */
.L_x_121:
[----:B------:R-:W-:Y:S05]  /*ac60*/  BSYNC.RECONVERGENT B1 ;  /* 0x0000000000017941 */ /* 0x000fea0003800200 */
.L_x_120:
[----:B------:R-:W-:-:S04]  /*ac70*/  FMUL R2, R2, 1.1920928955078125e-07 ;  /* 0x3400000002027820 */ /* 0x000fc80000400000 */
[----:B------:R-:W-:-:S07]  /*ac80*/  FMUL R31, R35, R2 ;  /* 0x00000002231f7220 */ /* 0x000fce0000400000 */
.L_x_116:
[----:B------:R-:W-:Y:S05]  /*ac90*/  BSYNC.RECONVERGENT B0 ;  /* 0x0000000000007941 */ /* 0x000fea0003800200 */
.L_x_115:
        /* <DEDUP_REMOVED lines=8> */
[----:B------:R-:W-:-:S03]  /*ad20*/  FSETP.GE.AND P0, PT, |R14|, 105615, PT ;  /* 0x47ce47800e00780b */ /* 0x000fc60003f06200 */
        /* <DEDUP_REMOVED lines=19> */
.L_x_125:
        /* <DEDUP_REMOVED lines=31> */
[----:B------:R-:W-:Y:S02]  /*b050*/  SHF.R.U32.HI R2, RZ, 0x1e, R2 ;  /* 0x0000001eff027819 */ /* 0x000fe40000011602 */
[----:B------:R-:W-:-:S02]  /*b060*/  SHF.R.S32.HI R4, RZ, 0x1f, R35 ;  /* 0x0000001fff047819 */ /* 0x000fc40000011423 */
[C---:B0-----:R-:W-:Y:S02]  /*b070*/  LEA.HI R42, R35.reuse, R2, RZ, 0x1 ;  /* 0x00000002232a7211 */ /* 0x041fe400078f08ff */
[C---:B------:R-:W-:Y:S02]  /*b080*/  LOP3.LUT R32, R4.reuse, R31, RZ, 0x3c, !PT ;  /* 0x0000001f04207212 */ /* 0x040fe400078e3cff */
[----:B------:R-:W-:Y:S02]  /*b090*/  LOP3.LUT R33, R4, R35, RZ, 0x3c, !PT ;  /* 0x0000002304217212 */ /* 0x000fe400078e3cff */
[----:B------:R-:W-:Y:S02]  /*b0a0*/  LOP3.LUT R4, R35, R14, RZ, 0x3c, !PT ;  /* 0x0000000e23047212 */ /* 0x000fe400078e3cff */
[----:B------:R-:W-:Y:S02]  /*b0b0*/  IADD3 R2, PT, PT, -R42, RZ, RZ ;  /* 0x000000ff2a027210 */ /* 0x000fe40007ffe1ff */
[----:B------:R-:W0:Y:S01]  /*b0c0*/  I2F.F64.S64 R32, R32 ;  /* 0x0000002000207312 */ /* 0x000e220000301c00 */
[----:B------:R-:W-:-:S02]  /*b0d0*/  ISETP.GE.AND P2, PT, R4, RZ, PT ;  /* 0x000000ff0400720c */ /* 0x000fc40003f46270 */
[----:B------:R-:W-:Y:S01]  /*b0e0*/  @!P1 MOV R42, R2 ;  /* 0x00000002002a9202 */ /* 0x000fe20000000f00 */
[----:B0-----:R-:W-:-:S10]  /*b0f0*/  DMUL R36, R32, UR8 ;  /* 0x0000000820247c28 */ /* 0x001fd40008000000 */
[----:B------:R-:W0:Y:S02]  /*b100*/  F2F.F32.F64 R36, R36 ;  /* 0x0000002400247310 */ /* 0x000e240000301000 */
[----:B0-----:R-:W-:-:S07]  /*b110*/  FSEL R4, -R36, R36, !P2 ;  /* 0x0000002424047208 */ /* 0x001fce0005000100 */
.L_x_124:
[----:B------:R-:W-:Y:S05]  /*b120*/  BSYNC.RECONVERGENT B0 ;  /* 0x0000000000007941 */ /* 0x000fea0003800200 */
.L_x_123:
[----:B------:R-:W-:Y:S02]  /*b130*/  HFMA2 R35, -RZ, RZ, 1.0078125, -8.98838043212890625e-05 ;  /* 0x3c0885e4ff237431 */ /* 0x000fe400000001ff */
[----:B------:R-:W-:Y:S02]  /*b140*/  IMAD.MOV.U32 R2, RZ, RZ, 0x37cbac00 ;  /* 0x37cbac00ff027424 */ /* 0x000fe400078e00ff */
[----:B------:R-:W-:Y:S01]  /*b150*/  FMUL R31, R4, R4 ;  /* 0x00000004041f7220 */ /* 0x000fe20000400000 */
[C---:B------:R-:W-:Y:S01]  /*b160*/  LOP3.LUT R33, R42.reuse, 0x1, RZ, 0xc0, !PT ;  /* 0x000000012a217812 */ /* 0x040fe200078ec0ff */
[----:B------:R-:W-:Y:S02]  /*b170*/  BSSY.RECONVERGENT B0, `(.L_x_126) ;  /* 0x0000052000007945 */ /* 0x000fe40003800200 */
[----:B------:R-:W-:Y:S01]  /*b180*/  FFMA R32, R31, R2, -0.0013887860113754868507 ;  /* 0xbab607ed1f207423 */ /* 0x000fe20000000002 */
[----:B------:R-:W-:Y:S02]  /*b190*/  ISETP.NE.U32.AND P1, PT, R33, 0x1, PT ;  /* 0x000000012100780c */ /* 0x000fe40003f25070 */
[----:B------:R-:W-:Y:S01]  /*b1a0*/  IADD3 R33, PT, PT, R42, 0x1, RZ ;  /* 0x000000012a217810 */ /* 0x000fe20007ffe0ff */
[----:B------:R-:W-:Y:S01]  /*b1b0*/  IMAD.MOV.U32 R42, RZ, RZ, 0x3e2aaaa8 ;  /* 0x3e2aaaa8ff2a7424 */ /* 0x000fe200078e00ff */
[----:B------:R-:W-:-:S02]  /*b1c0*/  FSEL R32, R32, -0.00019574658654164522886, P1 ;  /* 0xb94d415320207808 */ /* 0x000fc40000800000 */
[----:B------:R-:W-:Y:S02]  /*b1d0*/  FSEL R36, R35, 0.041666727513074874878, !P1 ;  /* 0x3d2aaabb23247808 */ /* 0x000fe40004800000 */
[----:B------:R-:W-:Y:S02]  /*b1e0*/  LOP3.LUT P2, RZ, R33, 0x2, RZ, 0xc0, !PT ;  /* 0x0000000221ff7812 */ /* 0x000fe4000784c0ff */
[----:B------:R-:W-:Y:S01]  /*b1f0*/  FSEL R4, R4, 1, !P1 ;  /* 0x3f80000004047808 */ /* 0x000fe20004800000 */
[C---:B------:R-:W-:Y:S01]  /*b200*/  FFMA R32, R31.reuse, R32, R36 ;  /* 0x000000201f207223 */ /* 0x040fe20000000024 */
[----:B------:R-:W-:Y:S02]  /*b210*/  FSEL R37, -R42, -0.4999999701976776123, !P1 ;  /* 0xbeffffff2a257808 */ /* 0x000fe40004800100 */
[----:B------:R-:W-:Y:S01]  /*b220*/  FSETP.GT.AND P1, PT, R12, 0.25, PT ;  /* 0x3e8000000c00780b */ /* 0x000fe20003f24000 */
[C---:B------:R-:W-:Y:S02]  /*b230*/  FFMA R33, R31.reuse, R4, RZ ;  /* 0x000000041f217223 */ /* 0x040fe400000000ff */
[----:B------:R-:W-:-:S04]  /*b240*/  FFMA R32, R31, R32, R37 ;  /* 0x000000201f207223 */ /* 0x000fc80000000025 */
[----:B------:R-:W-:-:S04]  /*b250*/  FFMA R4, R33, R32, R4 ;  /* 0x0000002021047223 */ /* 0x000fc80000000004 */
[----:B------:R-:W-:Y:S01]  /*b260*/  @P2 FADD R4, RZ, -R4 ;  /* 0x80000004ff042221 */ /* 0x000fe20000000000 */
[----:B------:R-:W-:-:S03]  /*b270*/  FSETP.GEU.AND P2, PT, R12, 0.75, PT ;  /* 0x3f4000000c00780b */ /* 0x000fc60003f4e000 */
[----:B------:R-:W-:-:S04]  /*b280*/  FADD R4, -R4, 1 ;  /* 0x3f80000004047421 */ /* 0x000fc80000000100 */
[----:B------:R-:W-:-:S05]  /*b290*/  FADD R31, -R4, 4 ;  /* 0x40800000041f7421 */ /* 0x000fca0000000100 */
[----:B------:R-:W-:-:S05]  /*b2a0*/  @P1 FSEL R4, R31, R4, !P2 ;  /* 0x000000041f041208 */ /* 0x000fca0005000000 */
[----:B------:R-:W-:-:S04]  /*b2b0*/  FMUL R4, R4, 0.60000002384185791016 ;  /* 0x3f19999a04047820 */ /* 0x000fc80000400000 */
        /* <DEDUP_REMOVED lines=17> */
.L_x_128:
        /* <DEDUP_REMOVED lines=29> */
[C-C-:B------:R-:W-:Y:S01]  /*b5a0*/  SHF.L.W.U32.HI R45, R33.reuse, 0x2, R44.reuse ;  /* 0x00000002212d7819 */ /* 0x140fe20000010e2c */
[----:B------:R-:W-:Y:S01]  /*b5b0*/  IMAD.SHL.U32 R33, R33, 0x4, RZ ;  /* 0x0000000421217824 */ /* 0x000fe200078e00ff */
[----:B------:R-:W-:Y:S02]  /*b5c0*/  SHF.R.U32.HI R44, RZ, 0x1e, R44 ;  /* 0x0000001eff2c7819 */ /* 0x000fe4000001162c */
[----:B------:R-:W-:Y:S02]  /*b5d0*/  SHF.R.S32.HI R36, RZ, 0x1f, R45 ;  /* 0x0000001fff247819 */ /* 0x000fe4000001142d */
[----:B------:R-:W-:Y:S02]  /*b5e0*/  LOP3.LUT R14, R45, R14, RZ, 0x3c, !PT ;  /* 0x0000000e2d0e7212 */ /* 0x000fe400078e3cff */
[C---:B------:R-:W-:Y:S02]  /*b5f0*/  LOP3.LUT R32, R36.reuse, R33, RZ, 0x3c, !PT ;  /* 0x0000002124207212 */ /* 0x040fe400078e3cff */
[----:B------:R-:W-:-:S02]  /*b600*/  LOP3.LUT R33, R36, R45, RZ, 0x3c, !PT ;  /* 0x0000002d24217212 */ /* 0x000fc400078e3cff */
[----:B------:R-:W-:Y:S02]  /*b610*/  LEA.HI R45, R45, R44, RZ, 0x1 ;  /* 0x0000002c2d2d7211 */ /* 0x000fe400078f08ff */
[----:B------:R-:W-:Y:S02]  /*b620*/  ISETP.GE.AND P0, PT, R14, RZ, PT ;  /* 0x000000ff0e00720c */ /* 0x000fe40003f06270 */
[----:B------:R-:W1:Y:S01]  /*b630*/  I2F.F64.S64 R32, R32 ;  /* 0x0000002000207312 */ /* 0x000e620000301c00 */
[----:B------:R-:W-:-:S04]  /*b640*/  IADD3 R14, PT, PT, -R45, RZ, RZ ;  /* 0x000000ff2d0e7210 */ /* 0x000fc80007ffe1ff */
[----:B------:R-:W-:Y:S01]  /*b650*/  @!P1 MOV R45, R14 ;  /* 0x0000000e002d9202 */ /* 0x000fe20000000f00 */
[----:B-1----:R-:W-:-:S10]  /*b660*/  DMUL R36, R32, UR8 ;  /* 0x0000000820247c28 */ /* 0x002fd40008000000 */
[----:B------:R-:W1:Y:S02]  /*b670*/  F2F.F32.F64 R36, R36 ;  /* 0x0000002400247310 */ /* 0x000e640000301000 */
[----:B01----:R-:W-:-:S07]  /*b680*/  FSEL R44, -R36, R36, !P0 ;  /* 0x00000024242c7208 */ /* 0x003fce0004000100 */
.L_x_127:
[----:B------:R-:W-:Y:S05]  /*b690*/  BSYNC.RECONVERGENT B0 ;  /* 0x0000000000007941 */ /* 0x000fea0003800200 */
.L_x_126:
[----:B------:R-:W-:Y:S01]  /*b6a0*/  FMUL R49, R12, 6.2831850051879882812 ;  /* 0x40c90fda0c317820 */ /* 0x000fe20000400000 */
[C---:B------:R-:W-:Y:S01]  /*b6b0*/  LOP3.LUT R12, R45.reuse, 0x1, RZ, 0xc0, !PT ;  /* 0x000000012d0c7812 */ /* 0x040fe200078ec0ff */
[----:B------:R-:W-:Y:S01]  /*b6c0*/  FMUL R33, R44, R44 ;  /* 0x0000002c2c217220 */ /* 0x000fe20000400000 */
[----:B------:R-:W-:Y:S01]  /*b6d0*/  LOP3.LUT P1, RZ, R45, 0x2, RZ, 0xc0, !PT ;  /* 0x000000022dff7812 */ /* 0x000fe2000782c0ff */
[----:B------:R-:W-:Y:S01]  /*b6e0*/  FMUL R51, R49, 0.63661974668502807617 ;  /* 0x3f22f98331337820 */ /* 0x000fe20000400000 */
[----:B------:R-:W-:Y:S01]  /*b6f0*/  ISETP.NE.U32.AND P0, PT, R12, 0x1, PT ;  /* 0x000000010c00780c */ /* 0x000fe20003f05070 */
[----:B------:R-:W-:Y:S01]  /*b700*/  FFMA R14, R33, R2, -0.0013887860113754868507 ;  /* 0xbab607ed210e7423 */ /* 0x000fe20000000002 */
[----:B------:R-:W-:Y:S01]  /*b710*/  IMAD.MOV.U32 R12, RZ, RZ, 0x3d2aaabb ;  /* 0x3d2aaabbff0c7424 */ /* 0x000fe200078e00ff */
[----:B------:R-:W-:Y:S01]  /*b720*/  BSSY.RECONVERGENT B0, `(.L_x_129) ;  /* 0x000004c000007945 */ /* 0x000fe20003800200 */
[----:B------:R-:W-:Y:S01]  /*b730*/  FSEL R44, R44, 1, P0 ;  /* 0x3f8000002c2c7808 */ /* 0x000fe20000000000 */
[----:B------:R-:W0:Y:S01]  /*b740*/  F2I.NTZ R51, R51 ;  /* 0x0000003300337305 */ /* 0x000e220000203100 */
[----:B------:R-:W-:-:S02]  /*b750*/  FSEL R32, R14, -0.00019574658654164522886, !P0 ;  /* 0xb94d41530e207808 */ /* 0x000fc40004000000 */
[----:B------:R-:W-:Y:S02]  /*b760*/  FSEL R36, R12, 0.0083327032625675201416, !P0 ;  /* 0x3c0885e40c247808 */ /* 0x000fe40004000000 */
[----:B------:R-:W-:-:S03]  /*b770*/  MOV R14, 0x3effffff ;  /* 0x3effffff000e7802 */ /* 0x000fc60000000f00 */
[----:B------:R-:W-:Y:S01]  /*b780*/  FFMA R32, R33, R32, R36 ;  /* 0x0000002021207223 */ /* 0x000fe20000000024 */
[----:B------:R-:W-:Y:S02]  /*b790*/  FSEL R36, -R14, -0.16666662693023681641, !P0 ;  /* 0xbe2aaaa80e247808 */ /* 0x000fe40004000100 */
[----:B------:R-:W-:-:S03]  /*b7a0*/  FSETP.GE.AND P0, PT, |R49|, 105615, PT ;  /* 0x47ce47803100780b */ /* 0x000fc60003f06200 */
[C---:B------:R-:W-:Y:S01]  /*b7b0*/  FFMA R32, R33.reuse, R32, R36 ;  /* 0x0000002021207223 */ /* 0x040fe20000000024 */
[----:B0-----:R-:W-:Y:S01]  /*b7c0*/  I2FP.F32.S32 R50, R51 ;  /* 0x0000003300327245 */ /* 0x001fe20000201400 */
[----:B------:R-:W-:-:S04]  /*b7d0*/  FFMA R33, R33, R44, RZ ;  /* 0x0000002c21217223 */ /* 0x000fc800000000ff */
[----:B------:R-:W-:Y:S01]  /*b7e0*/  FFMA R37, R50, -1.5707962512969970703, R49 ;  /* 0xbfc90fda32257823 */ /* 0x000fe20000000031 */
[----:B------:R-:W-:-:S03]  /*b7f0*/  FFMA R32, R33, R32, R44 ;  /* 0x0000002021207223 */ /* 0x000fc6000000002c */
[----:B------:R-:W-:Y:S01]  /*b800*/  FFMA R37, R50, -7.5497894158615963534e-08, R37 ;  /* 0xb3a2216832257823 */ /* 0x000fe20000000025 */
[----:B------:R-:W-:-:S03]  /*b810*/  @P1 FADD R32, RZ, -R32 ;  /* 0x80000020ff201221 */ /* 0x000fc60000000000 */
[----:B------:R-:W-:Y:S01]  /*b820*/  FFMA R33, R50, -5.3903029534742383927e-15, R37 ;  /* 0xa7c234c532217823 */ /* 0x000fe20000000025 */
[-C--:B------:R-:W-:Y:S01]  /*b830*/  FMUL R50, R40, R32.reuse ;  /* 0x0000002028327220 */ /* 0x080fe20000400000 */
[-C--:B------:R-:W-:Y:S01]  /*b840*/  FMUL R41, R41, R32.reuse ;  /* 0x0000002029297220 */ /* 0x080fe20000400000 */
        /* <DEDUP_REMOVED lines=13> */
.L_x_131:
        /* <DEDUP_REMOVED lines=35> */
[C---:B------:R-:W-:Y:S02]  /*bb50*/  LEA.HI R51, R44.reuse, R51, RZ, 0x1 ;  /* 0x000000332c337211 */ /* 0x040fe400078f08ff */
[----:B------:R-:W-:Y:S02]  /*bb60*/  LOP3.LUT R49, R44, R49, RZ, 0x3c, !PT ;  /* 0x000000312c317212 */ /* 0x000fe400078e3cff */
[----:B------:R-:W1:Y:S01]  /*bb70*/  I2F.F64.S64 R32, R32 ;  /* 0x0000002000207312 */ /* 0x000e620000301c00 */
[----:B------:R-:W-:-:S02]  /*bb80*/  IADD3 R40, PT, PT, -R51, RZ, RZ ;  /* 0x000000ff33287210 */ /* 0x000fc40007ffe1ff */
[----:B------:R-:W-:-:S03]  /*bb90*/  ISETP.GE.AND P1, PT, R49, RZ, PT ;  /* 0x000000ff3100720c */ /* 0x000fc60003f26270 */
[----:B------:R-:W-:Y:S01]  /*bba0*/  @!P0 IMAD.MOV.U32 R51, RZ, RZ, R40 ;  /* 0x000000ffff338224 */ /* 0x000fe200078e0028 */
[----:B-1----:R-:W-:-:S10]  /*bbb0*/  DMUL R36, R32, UR8 ;  /* 0x0000000820247c28 */ /* 0x002fd40008000000 */
[----:B------:R-:W1:Y:S02]  /*bbc0*/  F2F.F32.F64 R36, R36 ;  /* 0x0000002400247310 */ /* 0x000e640000301000 */
[----:B01----:R-:W-:-:S07]  /*bbd0*/  FSEL R33, -R36, R36, !P1 ;  /* 0x0000002424217208 */ /* 0x003fce0004800100 */
.L_x_130:
[----:B------:R-:W-:Y:S05]  /*bbe0*/  BSYNC.RECONVERGENT B0 ;  /* 0x0000000000007941 */ /* 0x000fea0003800200 */
.L_x_129:
[----:B------:R-:W-:Y:S01]  /*bbf0*/  FMUL R37, R33, R33 ;  /* 0x0000002121257220 */ /* 0x000fe20000400000 */
[C---:B------:R-:W-:Y:S01]  /*bc00*/  LOP3.LUT R36, R51.reuse, 0x1, RZ, 0xc0, !PT ;  /* 0x0000000133247812 */ /* 0x040fe200078ec0ff */
[----:B------:R-:W-:Y:S01]  /*bc10*/  BSSY.RECONVERGENT B0, `(.L_x_132) ;  /* 0x0000056000007945 */ /* 0x000fe20003800200 */
[----:B------:R-:W-:Y:S01]  /*bc20*/  IADD3 R51, PT, PT, R51, 0x1, RZ ;  /* 0x0000000133337810 */ /* 0x000fe20007ffe0ff */
[----:B------:R-:W-:Y:S01]  /*bc30*/  FFMA R32, R37, R2, -0.0013887860113754868507 ;  /* 0xbab607ed25207423 */ /* 0x000fe20000000002 */
[----:B------:R-:W-:Y:S02]  /*bc40*/  ISETP.NE.U32.AND P0, PT, R36, 0x1, PT ;  /* 0x000000012400780c */ /* 0x000fe40003f05070 */
[----:B------:R-:W-:Y:S02]  /*bc50*/  LOP3.LUT P1, RZ, R51, 0x2, RZ, 0xc0, !PT ;  /* 0x0000000233ff7812 */ /* 0x000fe4000782c0ff */
[----:B------:R-:W-:Y:S02]  /*bc60*/  FSEL R36, R32, -0.00019574658654164522886, P0 ;  /* 0xb94d415320247808 */ /* 0x000fe40000000000 */
[----:B------:R-:W-:-:S02]  /*bc70*/  FSEL R40, R35, 0.041666727513074874878, !P0 ;  /* 0x3d2aaabb23287808 */ /* 0x000fc40004000000 */
[----:B------:R-:W-:Y:S02]  /*bc80*/  FSEL R32, R33, 1, !P0 ;  /* 0x3f80000021207808 */ /* 0x000fe40004000000 */
[----:B------:R-:W-:Y:S01]  /*bc90*/  FSEL R43, -R42, -0.4999999701976776123, !P0 ;  /* 0xbeffffff2a2b7808 */ /* 0x000fe20004000100 */
[----:B------:R-:W-:Y:S01]  /*bca0*/  FFMA R36, R37, R36, R40 ;  /* 0x0000002425247223 */ /* 0x000fe20000000028 */
[----:B------:R-:W-:Y:S01]  /*bcb0*/  FSETP.GE.AND P0, PT, |R3|, 105615, PT ;  /* 0x47ce47800300780b */ /* 0x000fe20003f06200 */
[C---:B------:R-:W-:Y:S02]  /*bcc0*/  FFMA R33, R37.reuse, R32, RZ ;  /* 0x0000002025217223 */ /* 0x040fe400000000ff */
[----:B------:R-:W-:-:S04]  /*bcd0*/  FFMA R36, R37, R36, R43 ;  /* 0x0000002425247223 */ /* 0x000fc8000000002b */
[----:B------:R-:W-:Y:S01]  /*bce0*/  FFMA R32, R33, R36, R32 ;  /* 0x0000002421207223 */ /* 0x000fe20000000020 */
[----:B------:R-:W-:-:S03]  /*bcf0*/  FADD R33, R34, R34 ;  /* 0x0000002222217221 */ /* 0x000fc60000000000 */
[----:B------:R-:W-:Y:S01]  /*bd00*/  @P1 FADD R32, RZ, -R32 ;  /* 0x80000020ff201221 */ /* 0x000fe20000000000 */
[----:B------:R-:W-:Y:S01]  /*bd10*/  FFMA R33, -R34, R34, R33 ;  /* 0x0000002222217223 */ /* 0x000fe20000000121 */
[----:B------:R-:W-:Y:S02]  /*bd20*/  MOV R34, R30 ;  /* 0x0000001e00227202 */ /* 0x000fe40000000f00 */
[----:B------:R-:W-:Y:S01]  /*bd30*/  FADD R32, R32, R32 ;  /* 0x0000002020207221 */ /* 0x000fe20000000000 */
[----:B------:R-:W-:-:S03]  /*bd40*/  FADD R37, -R33, 1 ;  /* 0x3f80000021257421 */ /* 0x000fc60000000100 */
[----:B------:R-:W-:-:S04]  /*bd50*/  FADD R32, -R32, 2 ;  /* 0x4000000020207421 */ /* 0x000fc80000000100 */
[----:B------:R-:W-:-:S04]  /*bd60*/  FMUL R37, R32, R37 ;  /* 0x0000002520257220 */ /* 0x000fc80000400000 */
[----:B------:R-:W-:Y:S01]  /*bd70*/  FFMA R37, R4, R33, R37 ;  /* 0x0000002104257223 */ /* 0x000fe20000000025 */
[----:B------:R-:W-:-:S03]  /*bd80*/  IMAD.MOV.U32 R4, RZ, RZ, R5 ;  /* 0x000000ffff047224 */ /* 0x000fc600078e0005 */
[-C--:B------:R-:W-:Y:S01]  /*bd90*/  FFMA R31, R31, R37.reuse, R50 ;  /* 0x000000251f1f7223 */ /* 0x080fe20000000032 */
[-C--:B------:R-:W-:Y:S01]  /*bda0*/  FFMA R38, R38, R37.reuse, R41 ;  /* 0x0000002526267223 */ /* 0x080fe20000000029 */
[----:B------:R-:W-:Y:S02]  /*bdb0*/  FFMA R52, R39, R37, R52 ;  /* 0x0000002527347223 */ /* 0x000fe40000000034 */
[----:B------:R-:W-:Y:S01]  /*bdc0*/  FFMA R55, R16, R55, R31 ;  /* 0x0000003710377223 */ /* 0x000fe2000000001f */
[----:B------:R-:W-:Y:S01]  /*bdd0*/  FFMA R48, R15, R48, R38 ;  /* 0x000000300f307223 */ /* 0x000fe20000000026 */
[----:B------:R-:W-:Y:S01]  /*bde0*/  FADD R47, R47, R52 ;  /* 0x000000342f2f7221 */ /* 0x000fe20000000000 */
        /* <DEDUP_REMOVED lines=12> */
.L_x_134:
        /* <DEDUP_REMOVED lines=44> */
.L_x_133:
[----:B------:R-:W-:Y:S05]  /*c170*/  BSYNC.RECONVERGENT B0 ;  /* 0x0000000000007941 */ /* 0x000fea0003800200 */
.L_x_132:
        /* <DEDUP_REMOVED lines=11> */
[----:B------:R-:W-:-:S03]  /*c230*/  FSEL R37, -R42, -0.4999999701976776123, !P1 ;  /* 0xbeffffff2a257808 */ /* 0x000fc60004800100 */
[C---:B------:R-:W-:Y:S02]  /*c240*/  FFMA R33, R31.reuse, R4, RZ ;  /* 0x000000041f217223 */ /* 0x040fe400000000ff */
[----:B------:R-:W-:-:S04]  /*c250*/  FFMA R32, R31, R32, R37 ;  /* 0x000000201f207223 */ /* 0x000fc80000000025 */
[----:B------:R-:W-:-:S04]  /*c260*/  FFMA R36, R33, R32, R4 ;  /* 0x0000002021247223 */ /* 0x000fc80000000004 */
[----:B------:R-:W-:Y:S01]  /*c270*/  @P2 FADD R36, RZ, -R36 ;  /* 0x80000024ff242221 */ /* 0x000fe20000000000 */
        /* <DEDUP_REMOVED lines=12> */
.L_x_137:
        /* <DEDUP_REMOVED lines=31> */
[----:B------:R-:W-:Y:S02]  /*c530*/  SHF.R.S32.HI R31, RZ, 0x1f, R34 ;  /* 0x0000001fff1f7819 */ /* 0x000fe40000011422 */
[----:B------:R-:W-:Y:S02]  /*c540*/  LOP3.LUT R3, R34, R3, RZ, 0x3c, !PT ;  /* 0x0000000322037212 */ /* 0x000fe400078e3cff */
[C---:B------:R-:W-:Y:S02]  /*c550*/  LOP3.LUT R4, R31.reuse, R5, RZ, 0x3c, !PT ;  /* 0x000000051f047212 */ /* 0x040fe400078e3cff */
[----:B------:R-:W-:Y:S02]  /*c560*/  LOP3.LUT R5, R31, R34, RZ, 0x3c, !PT ;  /* 0x000000221f057212 */ /* 0x000fe400078e3cff */
[----:B------:R-:W-:Y:S02]  /*c570*/  SHF.R.U32.HI R31, RZ, 0x1e, R30 ;  /* 0x0000001eff1f7819 */ /* 0x000fe4000001161e */
[----:B------:R-:W-:-:S02]  /*c580*/  ISETP.GE.AND P0, PT, R3, RZ, PT ;  /* 0x000000ff0300720c */ /* 0x000fc40003f06270 */
[----:B------:R-:W0:Y:S01]  /*c590*/  I2F.F64.S64 R4, R4 ;  /* 0x0000000400047312 */ /* 0x000e220000301c00 */
[----:B------:R-:W-:-:S04]  /*c5a0*/  LEA.HI R30, R34, R31, RZ, 0x1 ;  /* 0x0000001f221e7211 */ /* 0x000fc800078f08ff */
[----:B------:R-:W-:-:S04]  /*c5b0*/  IADD3 R3, PT, PT, -R30, RZ, RZ ;  /* 0x000000ff1e037210 */ /* 0x000fc80007ffe1ff */
[----:B------:R-:W-:Y:S01]  /*c5c0*/  @!P1 MOV R30, R3 ;  /* 0x00000003001e9202 */ /* 0x000fe20000000f00 */
[----:B0-----:R-:W-:-:S10]  /*c5d0*/  DMUL R32, R4, UR8 ;  /* 0x0000000804207c28 */ /* 0x001fd40008000000 */
[----:B------:R-:W0:Y:S02]  /*c5e0*/  F2F.F32.F64 R32, R32 ;  /* 0x0000002000207310 */ /* 0x000e240000301000 */
[----:B0-----:R-:W-:-:S07]  /*c5f0*/  FSEL R5, -R32, R32, !P0 ;  /* 0x0000002020057208 */ /* 0x001fce0004000100 */
.L_x_136:
[----:B------:R-:W-:Y:S05]  /*c600*/  BSYNC.RECONVERGENT B0 ;  /* 0x0000000000007941 */ /* 0x000fea0003800200 */
.L_x_135:
        /* <DEDUP_REMOVED lines=11> */
[----:B------:R-:W-:Y:S01]  /*c6c0*/  FFMA R32, R3, R4, R32 ;  /* 0x0000000403207223 */ /* 0x000fe20000000020 */
[----:B------:R-:W-:Y:S01]  /*c6d0*/  FSETP.GE.AND P0, PT, |R27|, 105615, PT ;  /* 0x47ce47801b00780b */ /* 0x000fe20003f06200 */
[C---:B------:R-:W-:Y:S02]  /*c6e0*/  FFMA R4, R3.reuse, R5, RZ ;  /* 0x0000000503047223 */ /* 0x040fe400000000ff */
[----:B------:R-:W-:-:S04]  /*c6f0*/  FFMA R31, R3, R32, R31 ;  /* 0x00000020031f7223 */ /* 0x000fc8000000001f */
[----:B------:R-:W-:-:S04]  /*c700*/  FFMA R4, R4, R31, R5 ;  /* 0x0000001f04047223 */ /* 0x000fc80000000005 */
[----:B------:R-:W-:-:S04]  /*c710*/  @P1 FADD R4, RZ, -R4 ;  /* 0x80000004ff041221 */ /* 0x000fc80000000000 */
        /* <DEDUP_REMOVED lines=8> */
[C-C-:B------:R-:W-:Y:S01]  /*c7a0*/  FFMA R3, R48.reuse, R36, R31.reuse ;  /* 0x0000002430037223 */ /* 0x140fe2000000001f */
[----:B------:R-:W-:Y:S02]  /*c7b0*/  FADD R31, R5, -R31 ;  /* 0x8000001f051f7221 */ /* 0x000fe40000000000 */
[C---:B------:R-:W-:Y:S01]  /*c7c0*/  FFMA R5, R47.reuse, R4, R34 ;  /* 0x000000042f057223 */ /* 0x040fe20000000022 */
[----:B------:R-:W-:Y:S01]  /*c7d0*/  FFMA R34, -RZ, R30, R3 ;  /* 0x0000001eff227223 */ /* 0x000fe20000000103 */
[----:B------:R-:W-:Y:S01]  /*c7e0*/  FFMA R31, R48, R4, R31 ;  /* 0x00000004301f7223 */ /* 0x000fe2000000001f */
[----:B------:R-:W-:Y:S01]  /*c7f0*/  FFMA R47, R47, R36, -R32 ;  /* 0x000000242f2f7223 */ /* 0x000fe20000000820 */
[C---:B------:R-:W-:Y:S01]  /*c800*/  FMUL R33, R30.reuse, R5 ;  /* 0x000000051e217220 */ /* 0x040fe20000400000 */
[C---:B------:R-:W-:Y:S01]  /*c810*/  FFMA R3, -R55.reuse, R4, R34 ;  /* 0x0000000437037223 */ /* 0x040fe20000000122 */
[-C--:B------:R-:W-:Y:S01]  /*c820*/  FMUL R34, R30, R31.reuse ;  /* 0x0000001f1e227220 */ /* 0x080fe20000400000 */
[----:B------:R-:W-:Y:S01]  /*c830*/  FFMA R47, R55, R30, R47 ;  /* 0x0000001e372f7223 */ /* 0x000fe2000000002f */
[-CC-:B------:R-:W-:Y:S01]  /*c840*/  FFMA R32, R36, R31.reuse, R33.reuse ;  /* 0x0000001f24207223 */ /* 0x180fe20000000021 */
[C---:B------:R-:W-:Y:S01]  /*c850*/  FFMA R31, -R4.reuse, R31, R33 ;  /* 0x0000001f041f7223 */ /* 0x040fe20000000121 */
[----:B------:R-:W-:Y:S01]  /*c860*/  FFMA R5, R4, R5, R34 ;  /* 0x0000000504057223 */ /* 0x000fe20000000022 */
[----:B------:R-:W-:Y:S01]  /*c870*/  FADD R47, -R30, R47 ;  /* 0x0000002f1e2f7221 */ /* 0x000fe20000000100 */
[-C--:B------:R-:W-:Y:S01]  /*c880*/  FFMA R32, R4, R3.reuse, R32 ;  /* 0x0000000304207223 */ /* 0x080fe20000000020 */
[-C--:B------:R-:W-:Y:S01]  /*c890*/  FFMA R31, R36, R3.reuse, R31 ;  /* 0x00000003241f7223 */ /* 0x080fe2000000001f */
[----:B------:R-:W-:Y:S01]  /*c8a0*/  FFMA R3, -R30, R3, R5 ;  /* 0x000000031e037223 */ /* 0x000fe20000000105 */
[----:B------:R-:W-:Y:S01]  /*c8b0*/  FADD R34, R0, UR5 ;  /* 0x0000000500227e21 */ /* 0x000fe20008000000 */
[CC--:B------:R-:W-:Y:S01]  /*c8c0*/  FFMA R5, -R30.reuse, R47.reuse, R32 ;  /* 0x0000002f1e057223 */ /* 0x0c0fe20000000120 */
[-C--:B------:R-:W-:Y:S01]  /*c8d0*/  FFMA R4, R30, R47.reuse, R31 ;  /* 0x0000002f1e047223 */ /* 0x080fe2000000001f */
[----:B------:R-:W-:Y:S01]  /*c8e0*/  FFMA R3, R36, R47, R3 ;  /* 0x0000002f24037223 */ /* 0x000fe20000000003 */
        /* <DEDUP_REMOVED lines=13> */
.L_x_140:
        /* <DEDUP_REMOVED lines=44> */
.L_x_139:
[----:B------:R-:W-:Y:S05]  /*cc80*/  BSYNC.RECONVERGENT B0 ;  /* 0x0000000000007941 */ /* 0x000fea0003800200 */
.L_x_138:
        /* <DEDUP_REMOVED lines=9> */
[----:B------:R-:W-:Y:S02]  /*cd20*/  FSEL R37, R30, 1, P0 ;  /* 0x3f8000001e257808 */ /* 0x000fe40000000000 */
[----:B------:R-:W-:Y:S01]  /*cd30*/  FSEL R33, -R14, -0.16666662693023681641, !P0 ;  /* 0xbe2aaaa80e217808 */ /* 0x000fe20004000100 */
[----:B------:R-:W-:Y:S01]  /*cd40*/  FFMA R32, R31, R32, R36 ;  /* 0x000000201f207223 */ /* 0x000fe20000000024 */
        /* <DEDUP_REMOVED lines=18> */
.L_x_143:
        /* <DEDUP_REMOVED lines=44> */
.L_x_142:
[----:B------:R-:W-:Y:S05]  /*d130*/  BSYNC.RECONVERGENT B0 ;  /* 0x0000000000007941 */ /* 0x000fea0003800200 */
.L_x_141:
[----:B------:R-:W-:Y:S01]  /*d140*/  FMUL R31, R30, R30 ;  /* 0x0000001e1e1f7220 */ /* 0x000fe20000400000 */
[C---:B------:R-:W-:Y:S01]  /*d150*/  LOP3.LUT R33, R38.reuse, 0x1, RZ, 0xc0, !PT ;  /* 0x0000000126217812 */ /* 0x040fe200078ec0ff */
[----:B------:R-:W-:Y:S01]  /*d160*/  BSSY.RECONVERGENT B0, `(.L_x_144) ;  /* 0x0000051000007945 */ /* 0x000fe20003800200 */
[----:B------:R-:W-:Y:S02]  /*d170*/  IMAD.MOV.U32 R40, RZ, RZ, R29 ;  /* 0x000000ffff287224 */ /* 0x000fe400078e001d */
[----:B------:R-:W-:Y:S01]  /*d180*/  FFMA R32, R31, R2, -0.0013887860113754868507 ;  /* 0xbab607ed1f207423 */ /* 0x000fe20000000002 */
[----:B------:R-:W-:Y:S02]  /*d190*/  ISETP.NE.U32.AND P0, PT, R33, 0x1, PT ;  /* 0x000000012100780c */ /* 0x000fe40003f05070 */
[----:B------:R-:W-:Y:S02]  /*d1a0*/  IADD3 R33, PT, PT, R38, 0x1, RZ ;  /* 0x0000000126217810 */ /* 0x000fe40007ffe0ff */
[----:B------:R-:W-:-:S02]  /*d1b0*/  FSEL R32, R32, -0.00019574658654164522886, P0 ;  /* 0xb94d415320207808 */ /* 0x000fc40000000000 */
[----:B------:R-:W-:Y:S02]  /*d1c0*/  FSEL R36, R35, 0.041666727513074874878, !P0 ;  /* 0x3d2aaabb23247808 */ /* 0x000fe40004000000 */
[----:B------:R-:W-:Y:S02]  /*d1d0*/  LOP3.LUT P1, RZ, R33, 0x2, RZ, 0xc0, !PT ;  /* 0x0000000221ff7812 */ /* 0x000fe4000782c0ff */
[----:B------:R-:W-:Y:S01]  /*d1e0*/  FSEL R30, R30, 1, !P0 ;  /* 0x3f8000001e1e7808 */ /* 0x000fe20004000000 */
[----:B------:R-:W-:Y:S01]  /*d1f0*/  FFMA R32, R31, R32, R36 ;  /* 0x000000201f207223 */ /* 0x000fe20000000024 */
[----:B------:R-:W-:Y:S01]  /*d200*/  FSEL R39, -R42, -0.4999999701976776123, !P0 ;  /* 0xbeffffff2a277808 */ /* 0x000fe20004000100 */
[----:B------:R-:W-:Y:S01]  /*d210*/  FFMA R36, RZ, R16, R15 ;  /* 0x00000010ff247223 */ /* 0x000fe2000000000f */
[----:B------:R-:W-:Y:S01]  /*d220*/  FSETP.GE.AND P0, PT, |R27|, 105615, PT ;  /* 0x47ce47801b00780b */ /* 0x000fe20003f06200 */
[C---:B------:R-:W-:Y:S02]  /*d230*/  FFMA R33, R31.reuse, R30, RZ ;  /* 0x0000001e1f217223 */ /* 0x040fe400000000ff */
[----:B------:R-:W-:Y:S01]  /*d240*/  FFMA R32, R31, R32, R39 ;  /* 0x000000201f207223 */ /* 0x000fe20000000027 */
[----:B------:R-:W-:-:S03]  /*d250*/  FMUL R39, RZ, R15 ;  /* 0x0000000fff277220 */ /* 0x000fc60000400000 */
[----:B------:R-:W-:Y:S01]  /*d260*/  FFMA R33, R33, R32, R30 ;  /* 0x0000002021217223 */ /* 0x000fe2000000001e */
[----:B------:R-:W-:-:S03]  /*d270*/  FFMA R30, RZ, R16, R39 ;  /* 0x00000010ff1e7223 */ /* 0x000fc60000000027 */
[----:B------:R-:W-:-:S04]  /*d280*/  @P1 FADD R33, RZ, -R33 ;  /* 0x80000021ff211221 */ /* 0x000fc80000000000 */
[-C--:B------:R-:W-:Y:S01]  /*d290*/  FMUL R31, RZ, R33.reuse ;  /* 0x00000021ff1f7220 */ /* 0x080fe20000400000 */
[----:B------:R-:W-:-:S03]  /*d2a0*/  FMUL R32, R16, R33 ;  /* 0x0000002110207220 */ /* 0x000fc60000400000 */
[----:B------:R-:W-:Y:S01]  /*d2b0*/  FMUL R31, R16, R31 ;  /* 0x0000001f101f7220 */ /* 0x000fe20000400000 */
[C---:B------:R-:W-:Y:S01]  /*d2c0*/  FFMA R33, R37.reuse, R30, R32 ;  /* 0x0000001e25217223 */ /* 0x040fe20000000020 */
[----:B------:R-:W-:Y:S02]  /*d2d0*/  MOV R30, R28 ;  /* 0x0000001c001e7202 */ /* 0x000fe40000000f00 */
[----:B------:R-:W-:Y:S01]  /*d2e0*/  FFMA R32, R37, R36, R31 ;  /* 0x0000002425207223 */ /* 0x000fe2000000001f */
        /* <DEDUP_REMOVED lines=12> */
.L_x_146:
        /* <DEDUP_REMOVED lines=44> */
.L_x_145:
[----:B------:R-:W-:Y:S05]  /*d670*/  BSYNC.RECONVERGENT B0 ;  /* 0x0000000000007941 */ /* 0x000fea0003800200 */
.L_x_144:
[----:B------:R-:W-:Y:S01]  /*d680*/  FMUL R31, R30, R30 ;  /* 0x0000001e1e1f7220 */ /* 0x000fe20000400000 */
[C---:B------:R-:W-:Y:S01]  /*d690*/  LOP3.LUT R38, R40.reuse, 0x1, RZ, 0xc0, !PT ;  /* 0x0000000128267812 */ /* 0x040fe200078ec0ff */
[----:B------:R-:W-:Y:S01]  /*d6a0*/  BSSY.RECONVERGENT B0, `(.L_x_147) ;  /* 0x0000048000007945 */ /* 0x000fe20003800200 */
[----:B------:R-:W-:Y:S01]  /*d6b0*/  LOP3.LUT P1, RZ, R40, 0x2, RZ, 0xc0, !PT ;  /* 0x0000000228ff7812 */ /* 0x000fe2000782c0ff */
[----:B------:R-:W-:Y:S01]  /*d6c0*/  FFMA R36, R31, R2, -0.0013887860113754868507 ;  /* 0xbab607ed1f247423 */ /* 0x000fe20000000002 */
[----:B------:R-:W-:-:S04]  /*d6d0*/  ISETP.NE.U32.AND P0, PT, R38, 0x1, PT ;  /* 0x000000012600780c */ /* 0x000fc80003f05070 */
[----:B------:R-:W-:Y:S02]  /*d6e0*/  FSEL R38, R36, -0.00019574658654164522886, !P0 ;  /* 0xb94d415324267808 */ /* 0x000fe40004000000 */
[----:B------:R-:W-:Y:S02]  /*d6f0*/  FSEL R44, R12, 0.0083327032625675201416, !P0 ;  /* 0x3c0885e40c2c7808 */ /* 0x000fe40004000000 */
[----:B------:R-:W-:Y:S02]  /*d700*/  FSEL R36, R30, 1, P0 ;  /* 0x3f8000001e247808 */ /* 0x000fe40000000000 */
[----:B------:R-:W-:Y:S01]  /*d710*/  FSEL R41, -R14, -0.16666662693023681641, !P0 ;  /* 0xbe2aaaa80e297808 */ /* 0x000fe20004000100 */
[----:B------:R-:W-:Y:S01]  /*d720*/  FFMA R38, R31, R38, R44 ;  /* 0x000000261f267223 */ /* 0x000fe2000000002c */
[----:B------:R-:W-:Y:S01]  /*d730*/  FSETP.GE.AND P0, PT, |R27|, 105615, PT ;  /* 0x47ce47801b00780b */ /* 0x000fe20003f06200 */
[C---:B------:R-:W-:Y:S01]  /*d740*/  FFMA R39, R31.reuse, R36, RZ ;  /* 0x000000241f277223 */ /* 0x040fe200000000ff */
[----:B------:R-:W-:Y:S01]  /*d750*/  MOV R44, R29 ;  /* 0x0000001d002c7202 */ /* 0x000fe20000000f00 */
[----:B------:R-:W-:Y:S01]  /*d760*/  FFMA R38, R31, R38, R41 ;  /* 0x000000261f267223 */ /* 0x000fe20000000029 */
[----:B------:R-:W-:-:S03]  /*d770*/  MOV R30, R28 ;  /* 0x0000001c001e7202 */ /* 0x000fc60000000f00 */
[----:B------:R-:W-:-:S04]  /*d780*/  FFMA R36, R39, R38, R36 ;  /* 0x0000002627247223 */ /* 0x000fc80000000024 */
        /* <DEDUP_REMOVED lines=13> */
.L_x_149:
        /* <DEDUP_REMOVED lines=44> */
.L_x_148:
[----:B------:R-:W-:Y:S05]  /*db20*/  BSYNC.RECONVERGENT B0 ;  /* 0x0000000000007941 */ /* 0x000fea0003800200 */
.L_x_147:
[----:B------:R-:W-:Y:S01]  /*db30*/  FMUL R31, R30, R30 ;  /* 0x0000001e1e1f7220 */ /* 0x000fe20000400000 */
[C---:B------:R-:W-:Y:S01]  /*db40*/  LOP3.LUT R39, R44.reuse, 0x1, RZ, 0xc0, !PT ;  /* 0x000000012c277812 */ /* 0x040fe200078ec0ff */
[----:B------:R-:W-:Y:S02]  /*db50*/  BSSY.RECONVERGENT B0, `(.L_x_150) ;  /* 0x000004d000007945 */ /* 0x000fe40003800200 */
[----:B------:R-:W-:Y:S01]  /*db60*/  FFMA R38, R31, R2, -0.0013887860113754868507 ;  /* 0xbab607ed1f267423 */ /* 0x000fe20000000002 */
[----:B------:R-:W-:Y:S02]  /*db70*/  ISETP.NE.U32.AND P1, PT, R39, 0x1, PT ;  /* 0x000000012700780c */ /* 0x000fe40003f25070 */
[----:B------:R-:W-:Y:S01]  /*db80*/  IADD3 R39, PT, PT, R44, 0x1, RZ ;  /* 0x000000012c277810 */ /* 0x000fe20007ffe0ff */
[----:B------:R-:W-:Y:S01]  /*db90*/  IMAD.MOV.U32 R44, RZ, RZ, R29 ;  /* 0x000000ffff2c7224 */ /* 0x000fe200078e001d */
[----:B------:R-:W-:Y:S02]  /*dba0*/  FSEL R38, R38, -0.00019574658654164522886, P1 ;  /* 0xb94d415326267808 */ /* 0x000fe40000800000 */
[----:B------:R-:W-:-:S02]  /*dbb0*/  FSEL R40, R35, 0.041666727513074874878, !P1 ;  /* 0x3d2aaabb23287808 */ /* 0x000fc40004800000 */
[----:B------:R-:W-:Y:S02]  /*dbc0*/  LOP3.LUT P2, RZ, R39, 0x2, RZ, 0xc0, !PT ;  /* 0x0000000227ff7812 */ /* 0x000fe4000784c0ff */
[----:B------:R-:W-:Y:S01]  /*dbd0*/  FSEL R30, R30, 1, !P1 ;  /* 0x3f8000001e1e7808 */ /* 0x000fe20004800000 */
[----:B------:R-:W-:Y:S01]  /*dbe0*/  FFMA R38, R31, R38, R40 ;  /* 0x000000261f267223 */ /* 0x000fe20000000028 */
[----:B------:R-:W-:-:S03]  /*dbf0*/  FSEL R41, -R42, -0.4999999701976776123, !P1 ;  /* 0xbeffffff2a297808 */ /* 0x000fc60004800100 */
[C---:B------:R-:W-:Y:S02]  /*dc00*/  FFMA R39, R31.reuse, R30, RZ ;  /* 0x0000001e1f277223 */ /* 0x040fe400000000ff */
[----:B------:R-:W-:-:S04]  /*dc10*/  FFMA R38, R31, R38, R41 ;  /* 0x000000261f267223 */ /* 0x000fc80000000029 */
[----:B------:R-:W-:Y:S01]  /*dc20*/  FFMA R30, R39, R38, R30 ;  /* 0x00000026271e7223 */ /* 0x000fe2000000001e */
[----:B------:R-:W-:-:S03]  /*dc30*/  MOV R39, R28 ;  /* 0x0000001c00277202 */ /* 0x000fc60000000f00 */
        /* <DEDUP_REMOVED lines=18> */
.L_x_152:
        /* <DEDUP_REMOVED lines=29> */
[C-C-:B------:R-:W-:Y:S02]  /*df30*/  SHF.L.W.U32.HI R44, R38.reuse, 0x2, R43.reuse ;  /* 0x00000002262c7819 */ /* 0x140fe40000010e2b */
[----:B------:R-:W-:Y:S02]  /*df40*/  SHF.L.U32 R38, R38, 0x2, RZ ;  /* 0x0000000226267819 */ /* 0x000fe400000006ff */
[----:B------:R-:W-:Y:S02]  /*df50*/  SHF.R.S32.HI R39, RZ, 0x1f, R44 ;  /* 0x0000001fff277819 */ /* 0x000fe4000001142c */
[----:B------:R-:W-:Y:S02]  /*df60*/  SHF.R.U32.HI R43, RZ, 0x1e, R43 ;  /* 0x0000001eff2b7819 */ /* 0x000fe4000001162b */
[C---:B------:R-:W-:Y:S02]  /*df70*/  LOP3.LUT R38, R39.reuse, R38, RZ, 0x3c, !PT ;  /* 0x0000002627267212 */ /* 0x040fe400078e3cff */
[----:B------:R-:W-:-:S02]  /*df80*/  LOP3.LUT R39, R39, R44, RZ, 0x3c, !PT ;  /* 0x0000002c27277212 */ /* 0x000fc400078e3cff */
[C---:B0-----:R-:W-:Y:S02]  /*df90*/  LOP3.LUT R45, R44.reuse, R27, RZ, 0x3c, !PT ;  /* 0x0000001b2c2d7212 */ /* 0x041fe400078e3cff */
[----:B------:R-:W-:Y:S02]  /*dfa0*/  LEA.HI R44, R44, R43, RZ, 0x1 ;  /* 0x0000002b2c2c7211 */ /* 0x000fe400078f08ff */
[----:B------:R-:W0:Y:S01]  /*dfb0*/  I2F.F64.S64 R38, R38 ;  /* 0x0000002600267312 */ /* 0x000e220000301c00 */
[----:B------:R-:W-:Y:S02]  /*dfc0*/  ISETP.GE.AND P1, PT, R45, RZ, PT ;  /* 0x000000ff2d00720c */ /* 0x000fe40003f26270 */
[----:B------:R-:W-:-:S05]  /*dfd0*/  IADD3 R43, PT, PT, -R44, RZ, RZ ;  /* 0x000000ff2c2b7210 */ /* 0x000fca0007ffe1ff */
[----:B------:R-:W-:Y:S01]  /*dfe0*/  @!P2 IMAD.MOV.U32 R44, RZ, RZ, R43 ;  /* 0x000000ffff2ca224 */ /* 0x000fe200078e002b */
[----:B0-----:R-:W-:-:S10]  /*dff0*/  DMUL R40, R38, UR4 ;  /* 0x0000000426287c28 */ /* 0x001fd40008000000 */
[----:B------:R-:W0:Y:S02]  /*e000*/  F2F.F32.F64 R40, R40 ;  /* 0x0000002800287310 */ /* 0x000e240000301000 */
[----:B0-----:R-:W-:-:S07]  /*e010*/  FSEL R39, -R40, R40, !P1 ;  /* 0x0000002828277208 */ /* 0x001fce0004800100 */
.L_x_151:
[----:B------:R-:W-:Y:S05]  /*e020*/  BSYNC.RECONVERGENT B0 ;  /* 0x0000000000007941 */ /* 0x000fea0003800200 */
.L_x_150:
        /* <DEDUP_REMOVED lines=11> */
[C---:B------:R-:W-:Y:S02]  /*e0e0*/  FFMA R41, R38.reuse, R41, R43 ;  /* 0x0000002926297223 */ /* 0x040fe4000000002b */
        /* <DEDUP_REMOVED lines=16> */
.L_x_155:
        /* <DEDUP_REMOVED lines=31> */
[----:B------:R-:W-:Y:S02]  /*e3e0*/  SHF.R.S32.HI R39, RZ, 0x1f, R42 ;  /* 0x0000001fff277819 */ /* 0x000fe4000001142a */
[----:B------:R-:W-:Y:S02]  /*e3f0*/  LOP3.LUT R27, R42, R27, RZ, 0x3c, !PT ;  /* 0x0000001b2a1b7212 */ /* 0x000fe400078e3cff */
[C---:B------:R-:W-:Y:S02]  /*e400*/  LOP3.LUT R38, R39.reuse, R29, RZ, 0x3c, !PT ;  /* 0x0000001d27267212 */ /* 0x040fe400078e3cff */
[----:B------:R-:W-:-:S02]  /*e410*/  LOP3.LUT R39, R39, R42, RZ, 0x3c, !PT ;  /* 0x0000002a27277212 */ /* 0x000fc400078e3cff */
[----:B------:R-:W-:Y:S02]  /*e420*/  SHF.R.U32.HI R29, RZ, 0x1e, R28 ;  /* 0x0000001eff1d7819 */ /* 0x000fe4000001161c */
[----:B------:R-:W-:Y:S02]  /*e430*/  ISETP.GE.AND P0, PT, R27, RZ, PT ;  /* 0x000000ff1b00720c */ /* 0x000fe40003f06270 */
[----:B------:R-:W0:Y:S01]  /*e440*/  I2F.F64.S64 R38, R38 ;  /* 0x0000002600267312 */ /* 0x000e220000301c00 */
[----:B------:R-:W-:-:S04]  /*e450*/  LEA.HI R29, R42, R29, RZ, 0x1 ;  /* 0x0000001d2a1d7211 */ /* 0x000fc800078f08ff */
[----:B------:R-:W-:-:S05]  /*e460*/  IADD3 R27, PT, PT, -R29, RZ, RZ ;  /* 0x000000ff1d1b7210 */ /* 0x000fca0007ffe1ff */
[----:B------:R-:W-:Y:S01]  /*e470*/  @!P1 IMAD.MOV.U32 R29, RZ, RZ, R27 ;  /* 0x000000ffff1d9224 */ /* 0x000fe200078e001b */
[----:B0-----:R-:W-:-:S10]  /*e480*/  DMUL R40, R38, UR4 ;  /* 0x0000000426287c28 */ /* 0x001fd40008000000 */
[----:B------:R-:W0:Y:S02]  /*e490*/  F2F.F32.F64 R40, R40 ;  /* 0x0000002800287310 */ /* 0x000e240000301000 */
[----:B0-----:R-:W-:-:S07]  /*e4a0*/  FSEL R28, -R40, R40, !P0 ;  /* 0x00000028281c7208 */ /* 0x001fce0004000100 */
.L_x_154:
[----:B------:R-:W-:Y:S05]  /*e4b0*/  BSYNC.RECONVERGENT B0 ;  /* 0x0000000000007941 */ /* 0x000fea0003800200 */
.L_x_153:
[----:B------:R-:W-:Y:S01]  /*e4c0*/  FMUL R27, R28, R28 ;  /* 0x0000001c1c1b7220 */ /* 0x000fe20000400000 */
[C---:B------:R-:W-:Y:S01]  /*e4d0*/  LOP3.LUT R38, R29.reuse, 0x1, RZ, 0xc0, !PT ;  /* 0x000000011d267812 */ /* 0x040fe200078ec0ff */
[----:B------:R-:W-:Y:S01]  /*e4e0*/  BSSY.RECONVERGENT B0, `(.L_x_156) ;  /* 0x000001d000007945 */ /* 0x000fe20003800200 */
[----:B------:R-:W-:Y:S01]  /*e4f0*/  LOP3.LUT P1, RZ, R29, 0x2, RZ, 0xc0, !PT ;  /* 0x000000021dff7812 */ /* 0x000fe2000782c0ff */
[----:B------:R-:W-:Y:S01]  /*e500*/  FFMA R2, R27, R2, -0.0013887860113754868507 ;  /* 0xbab607ed1b027423 */ /* 0x000fe20000000002 */
[----:B------:R-:W-:Y:S02]  /*e510*/  ISETP.NE.U32.AND P0, PT, R38, 0x1, PT ;  /* 0x000000012600780c */ /* 0x000fe40003f05070 */
[----:B------:R-:W-:Y:S02]  /*e520*/  FSETP.NEU.AND P5, PT, R26, 1, PT ;  /* 0x3f8000001a00780b */ /* 0x000fe40003fad000 */
[----:B------:R-:W-:Y:S02]  /*e530*/  FSEL R12, R12, 0.0083327032625675201416, !P0 ;  /* 0x3c0885e40c0c7808 */ /* 0x000fe40004000000 */
[----:B------:R-:W-:-:S02]  /*e540*/  FSEL R2, R2, -0.00019574658654164522886, !P0 ;  /* 0xb94d415302027808 */ /* 0x000fc40004000000 */
[----:B------:R-:W-:Y:S02]  /*e550*/  FSEL R28, R28, 1, P0 ;  /* 0x3f8000001c1c7808 */ /* 0x000fe40000000000 */
[----:B------:R-:W-:Y:S01]  /*e560*/  FSEL R39, -R14, -0.16666662693023681641, !P0 ;  /* 0xbe2aaaa80e277808 */ /* 0x000fe20004000100 */
[C---:B------:R-:W-:Y:S02]  /*e570*/  FFMA R2, R27.reuse, R2, R12 ;  /* 0x000000021b027223 */ /* 0x040fe4000000000c */
[C---:B------:R-:W-:Y:S02]  /*e580*/  FFMA R29, R27.reuse, R28, RZ ;  /* 0x0000001c1b1d7223 */ /* 0x040fe400000000ff */
[----:B------:R-:W-:Y:S01]  /*e590*/  FFMA R2, R27, R2, R39 ;  /* 0x000000021b027223 */ /* 0x000fe20000000027 */
[----:B------:R-:W-:-:S03]  /*e5a0*/  FMUL R27, RZ, R35 ;  /* 0x00000023ff1b7220 */ /* 0x000fc60000400000 */
[----:B------:R-:W-:Y:S01]  /*e5b0*/  FFMA R2, R29, R2, R28 ;  /* 0x000000021d027223 */ /* 0x000fe2000000001c */
[----:B------:R-:W-:-:S03]  /*e5c0*/  MOV R29, 0x3f800000 ;  /* 0x3f800000001d7802 */ /* 0x000fc60000000f00 */
[----:B------:R-:W-:-:S04]  /*e5d0*/  @P1 FADD R2, RZ, -R2 ;  /* 0x80000002ff021221 */ /* 0x000fc80000000000 */
[--C-:B------:R-:W-:Y:S01]  /*e5e0*/  FADD R28, -R2, R27.reuse ;  /* 0x0000001b021c7221 */ /* 0x100fe20000000100 */
[----:B------:R-:W-:Y:S01]  /*e5f0*/  FFMA R27, -RZ, R2, R27 ;  /* 0x00000002ff1b7223 */ /* 0x000fe2000000011b */
        /* <DEDUP_REMOVED lines=8> */
[----:B------:R-:W-:Y:S02]  /*e680*/  FSETP.GEU.AND P0, PT, R26, RZ, PT ;  /* 0x000000ff1a00720b */ /* 0x000fe40003f0e000 */
[----:B------:R-:W-:-:S11]  /*e690*/  MOV R29, R24 ;  /* 0x00000018001d7202 */ /* 0x000fd60000000f00 */
[----:B------:R-:W-:-:S07]  /*e6a0*/  @!P0 FADD R29, -R24, -RZ ;  /* 0x800000ff181d8221 */ /* 0x000fce0000000100 */
.L_x_157:
[----:B------:R-:W-:Y:S05]  /*e6b0*/  BSYNC.RECONVERGENT B0 ;  /* 0x0000000000007941 */ /* 0x000fea0003800200 */
.L_x_156:
[----:B------:R-:W-:Y:S01]  /*e6c0*/  FSETP.NEU.AND P3, PT, R26, RZ, PT ;  /* 0x000000ff1a00720b */ /* 0x000fe20003f6d000 */
[----:B------:R-:W-:Y:S01]  /*e6d0*/  BSSY.RECONVERGENT B2, `(.L_x_158) ;  /* 0x0000011000027945 */ /* 0x000fe20003800200 */
[----:B------:R-:W-:-:S11]  /*e6e0*/  IMAD.MOV.U32 R2, RZ, RZ, RZ ;  /* 0x000000ffff027224 */ /* 0x000fd600078e00ff */
        /* <DEDUP_REMOVED lines=14> */
.L_x_160:
[----:B------:R-:W-:Y:S05]  /*e7d0*/  BSYNC.RECONVERGENT B3 ;  /* 0x0000000000037941 */ /* 0x000fea0003800200 */
.L_x_159:
[----:B------:R-:W-:Y:S05]  /*e7e0*/  BSYNC.RECONVERGENT B2 ;  /* 0x0000000000027941 */ /* 0x000fea0003800200 */
.L_x_158:
[----:B------:R-:W-:Y:S01]  /*e7f0*/  BSSY.RECONVERGENT B0, `(.L_x_161) ;  /* 0x000000c000007945 */ /* 0x000fe20003800200 */
[----:B------:R-:W-:Y:S02]  /*e800*/  HFMA2 R24, -RZ, RZ, 1.875, 0 ;  /* 0x3f800000ff187431 */ /* 0x000fe400000001ff */
[----:B------:R-:W-:Y:S01]  /*e810*/  FMUL R39, R25, R2 ;  /* 0x0000000219277220 */ /* 0x000fe20000400000 */
[----:B------:R-:W-:Y:S06]  /*e820*/  @!P5 BRA `(.L_x_162) ;  /* 0x000000000020d947 */ /* 0x000fec0003800000 */
[----:B------:R-:W-:-:S13]  /*e830*/  FSETP.NAN.AND P0, PT, |R26|, |R26|, PT ;  /* 0x4000001a1a00720b */ /* 0x000fda0003f08200 */
[----:B------:R-:W-:Y:S01]  /*e840*/  @P0 FADD R24, R26, 2 ;  /* 0x400000001a180421 */ /* 0x000fe20000000000 */
[----:B------:R-:W-:Y:S06]  /*e850*/  @P0 BRA `(.L_x_162) ;  /* 0x0000000000140947 */ /* 0x000fec0003800000 */
[----:B------:R-:W-:Y:S01]  /*e860*/  FSETP.NEU.AND P0, PT, |R26|, +INF , PT ;  /* 0x7f8000001a00780b */ /* 0x000fe20003f0d200 */
[----:B------:R-:W-:-:S03]  /*e870*/  IMAD.MOV.U32 R24, RZ, RZ, R23 ;  /* 0x000000ffff187224 */ /* 0x000fc600078e0017 */
[----:B------:R-:W-:-:S13]  /*e880*/  FSETP.NEU.AND P0, PT, R26, RZ, P0 ;  /* 0x000000ff1a00720b */ /* 0x000fda000070d000 */
[----:B------:R-:W-:-:S05]  /*e890*/  @!P0 FADD R2, R26, R26 ;  /* 0x0000001a1a028221 */ /* 0x000fca0000000000 */
[----:B------:R-:W-:-:S07]  /*e8a0*/  @!P0 LOP3.LUT R24, R2, 0x7fffffff, RZ, 0xc0, !PT ;  /* 0x7fffffff02188812 */ /* 0x000fce00078ec0ff */
.L_x_162:
[----:B------:R-:W-:Y:S05]  /*e8b0*/  BSYNC.RECONVERGENT B0 ;  /* 0x0000000000007941 */ /* 0x000fea0003800200 */
.L_x_161:
[----:B------:R-:W-:Y:S01]  /*e8c0*/  BSSY.RECONVERGENT B2, `(.L_x_163) ;  /* 0x0000012000027945 */ /* 0x000fe20003800200 */
[----:B------:R-:W-:Y:S01]  /*e8d0*/  FMUL R42, RZ, R29 ;  /* 0x0000001dff2a7220 */ /* 0x000fe20000400000 */
[----:B------:R-:W-:Y:S02]  /*e8e0*/  MOV R2, RZ ;  /* 0x000000ff00027202 */ /* 0x000fe40000000f00 */
[----:B------:R-:W-:Y:S05]  /*e8f0*/  @!P3 BRA `(.L_x_164) ;  /* 0x000000000038b947 */ /* 0x000fea0003800000 */
        /* <DEDUP_REMOVED lines=13> */
.L_x_165:
[----:B------:R-:W-:Y:S05]  /*e9d0*/  BSYNC.RECONVERGENT B3 ;  /* 0x0000000000037941 */ /* 0x000fea0003800200 */
.L_x_164:
[----:B------:R-:W-:Y:S05]  /*e9e0*/  BSYNC.RECONVERGENT B2 ;  /* 0x0000000000027941 */ /* 0x000fea0003800200 */
.L_x_163:
        /* <DEDUP_REMOVED lines=10> */
[----:B------:R-:W-:Y:S02]  /*ea90*/  IMAD.MOV.U32 R2, RZ, RZ, RZ ;  /* 0x000000ffff027224 */ /* 0x000fe400078e00ff */
[----:B0-----:R-:W-:Y:S01]  /*eaa0*/  FMUL R39, R40, UR4 ;  /* 0x0000000428277c20 */ /* 0x001fe20008400000 */
        /* <DEDUP_REMOVED lines=15> */
.L_x_168:
[----:B------:R-:W-:Y:S05]  /*eba0*/  BSYNC.RECONVERGENT B3 ;  /* 0x0000000000037941 */ /* 0x000fea0003800200 */
.L_x_167:
[----:B------:R-:W-:Y:S05]  /*ebb0*/  BSYNC.RECONVERGENT B2 ;  /* 0x0000000000027941 */ /* 0x000fea0003800200 */
.L_x_166:
[----:B------:R-:W-:Y:S01]  /*ebc0*/  FMUL R29, R25, R2 ;  /* 0x00000002191d7220 */ /* 0x000fe20000400000 */
[----:B------:R-:W-:Y:S01]  /*ebd0*/  BSSY.RECONVERGENT B2, `(.L_x_169) ;  /* 0x0000012000027945 */ /* 0x000fe20003800200 */
[----:B------:R-:W-:Y:S02]  /*ebe0*/  HFMA2 R2, -RZ, RZ, 0, 0 ;  /* 0x00000000ff027431 */ /* 0x000fe400000001ff */
        /* <DEDUP_REMOVED lines=15> */
.L_x_171:
[----:B------:R-:W-:Y:S05]  /*ece0*/  BSYNC.RECONVERGENT B3 ;  /* 0x0000000000037941 */ /* 0x000fea0003800200 */
.L_x_170:
[----:B------:R-:W-:Y:S05]  /*ecf0*/  BSYNC.RECONVERGENT B2 ;  /* 0x0000000000027941 */ /* 0x000fea0003800200 */
.L_x_169:
[----:B------:R-:W-:Y:S01]  /*ed00*/  FMUL R12, R31, R31 ;  /* 0x0000001f1f0c7220 */ /* 0x000fe20000400000 */
[----:B------:R-:W-:Y:S01]  /*ed10*/  FMUL R2, R25, R2 ;  /* 0x0000000219027220 */ /* 0x000fe20000400000 */
[----:B------:R-:W-:Y:S01]  /*ed20*/  FMUL R40, R40, -0.20000000298023223877 ;  /* 0xbe4ccccd28287820 */ /* 0x000fe20000400000 */
[----:B------:R-:W-:Y:S01]  /*ed30*/  BSSY.RECONVERGENT B0, `(.L_x_172) ;  /* 0x000004f000007945 */ /* 0x000fe20003800200 */
[----:B------:R-:W-:Y:S01]  /*ed40*/  FFMA R25, R33, R33, R12 ;  /* 0x0000002121197223 */ /* 0x000fe2000000000c */
[----:B------:R-:W-:Y:S01]  /*ed50*/  FFMA R41, R2, 1.2158541679382324219, R41 ;  /* 0x3f9ba11c02297823 */ /* 0x000fe20000000029 */
[----:B------:R-:W-:Y:S02]  /*ed60*/  MOV R24, RZ ;  /* 0x000000ff00187202 */ /* 0x000fe40000000f00 */
        /* <DEDUP_REMOVED lines=70> */
[----:B0-----:R-:W-:-:S03]  /*f1d0*/  LEA R25, R25, -R14, 0x17 ;  /* 0x8000000e19197211 */ /* 0x001fc600078eb8ff */
[----:B------:R-:W-:Y:S01]  /*f1e0*/  FMUL R12, R24, R29 ;  /* 0x0000001d180c7220 */ /* 0x000fe20000400000 */
[----:B------:R-:W-:-:S03]  /*f1f0*/  FSEL R24, RZ, +INF , !P1 ;  /* 0x7f800000ff187808 */ /* 0x000fc60004800000 */
[----:B------:R-:W-:Y:S01]  /*f200*/  @!P0 FMUL R24, R25, R12 ;  /* 0x0000000c19188220 */ /* 0x000fe20000400000 */
[----:B------:R-:W-:-:S07]  /*f210*/  @!P2 LOP3.LUT R24, R2, 0x7f800000, RZ, 0x3c, !PT ;  /* 0x7f8000000218a812 */ /* 0x000fce00078e3cff */
.L_x_173:
[----:B------:R-:W-:Y:S05]  /*f220*/  BSYNC.RECONVERGENT B0 ;  /* 0x0000000000007941 */ /* 0x000fea0003800200 */
.L_x_172:
[----:B------:R-:W-:Y:S01]  /*f230*/  FMUL R23, R30, R30 ;  /* 0x0000001e1e177220 */ /* 0x000fe20000400000 */
[----:B------:R-:W-:Y:S01]  /*f240*/  BSSY.RECONVERGENT B0, `(.L_x_174) ;  /* 0x000004d000007945 */ /* 0x000fe20003800200 */
[-C--:B------:R-:W-:Y:S01]  /*f250*/  FMUL R2, R33, R24.reuse ;  /* 0x0000001821027220 */ /* 0x080fe20000400000 */
[----:B------:R-:W-:Y:S01]  /*f260*/  FMUL R12, R31, R24 ;  /* 0x000000181f0c7220 */ /* 0x000fe20000400000 */
[----:B------:R-:W-:Y:S01]  /*f270*/  FFMA R14, R32, R32, R23 ;  /* 0x00000020200e7223 */ /* 0x000fe20000000017 */
[----:B------:R-:W-:Y:S01]  /*f280*/  FMUL R28, R28, R24 ;  /* 0x000000181c1c7220 */ /* 0x000fe20000400000 */
[----:B------:R-:W-:Y:S02]  /*f290*/  IMAD.MOV.U32 R23, RZ, RZ, RZ ;  /* 0x000000ffff177224 */ /* 0x000fe400078e00ff */
        /* <DEDUP_REMOVED lines=61> */
[----:B------:R-:W0:Y:S02]  /*f670*/  F2I.NTZ R26, R24 ;  /* 0x00000018001a7305 */ /* 0x000e240000203100 */
[----:B------:R-:W-:-:S04]  /*f680*/  FFMA R38, R23, R38, 0.055503588169813156128 ;  /* 0x3d6357bb17267423 */ /* 0x000fc80000000026 */
[----:B------:R-:W-:-:S04]  /*f690*/  FFMA R38, R23, R38, 0.24022644758224487305 ;  /* 0x3e75fdec17267423 */ /* 0x000fc80000000026 */
[----:B------:R-:W-:-:S04]  /*f6a0*/  FFMA R38, R23, R38, 0.69314718246459960938 ;  /* 0x3f31721817267423 */ /* 0x000fc80000000026 */
[----:B------:R-:W-:Y:S01]  /*f6b0*/  FFMA R38, R23, R38, 1 ;  /* 0x3f80000017267423 */ /* 0x000fe20000000026 */
[----:B0-----:R-:W-:Y:S02]  /*f6c0*/  LEA R26, R26, -R25, 0x17 ;  /* 0x800000191a1a7211 */ /* 0x001fe400078eb8ff */
[----:B------:R-:W-:Y:S01]  /*f6d0*/  FSEL R23, RZ, +INF , !P1 ;  /* 0x7f800000ff177808 */ /* 0x000fe20004800000 */
[----:B------:R-:W-:-:S04]  /*f6e0*/  FMUL R29, R29, R38 ;  /* 0x000000261d1d7220 */ /* 0x000fc80000400000 */
[----:B------:R-:W-:Y:S01]  /*f6f0*/  @!P0 FMUL R23, R26, R29 ;  /* 0x0000001d1a178220 */ /* 0x000fe20000400000 */
[----:B------:R-:W-:-:S07]  /*f700*/  @!P2 LOP3.LUT R23, R14, 0x7f800000, RZ, 0x3c, !PT ;  /* 0x7f8000000e17a812 */ /* 0x000fce00078e3cff */
.L_x_175:
[----:B------:R-:W-:Y:S05]  /*f710*/  BSYNC.RECONVERGENT B0 ;  /* 0x0000000000007941 */ /* 0x000fea0003800200 */
.L_x_174:
        /* <DEDUP_REMOVED lines=10> */
[----:B------:R-:W-:Y:S01]  /*f7c0*/  FFMA R24, R2, R27, -R25 ;  /* 0x0000001b02187223 */ /* 0x000fe20000000819 */
[----:B------:R-:W-:Y:S02]  /*f7d0*/  MOV R27, RZ ;  /* 0x000000ff001b7202 */ /* 0x000fe40000000f00 */
[----:B------:R-:W-:-:S04]  /*f7e0*/  FFMA R25, R23, R23, R26 ;  /* 0x0000001717197223 */ /* 0x000fc8000000001a */
[----:B------:R-:W-:-:S05]  /*f7f0*/  FFMA R25, R24, R24, R25 ;  /* 0x0000001818197223 */ /* 0x000fca0000000019 */
        /* <DEDUP_REMOVED lines=70> */
.L_x_177:
[----:B------:R-:W-:Y:S05]  /*fc60*/  BSYNC.RECONVERGENT B0 ;  /* 0x0000000000007941 */ /* 0x000fea0003800200 */
.L_x_176:
[----:B------:R-:W-:Y:S01]  /*fc70*/  FMUL R40, R39, R40 ;  /* 0x0000002827287220 */ /* 0x000fe20000400000 */
[-C--:B------:R-:W-:Y:S01]  /*fc80*/  FMUL R47, R23, R27.reuse ;  /* 0x0000001b172f7220 */ /* 0x080fe20000400000 */
[-C--:B------:R-:W-:Y:S01]  /*fc90*/  FMUL R23, R24, R27.reuse ;  /* 0x0000001b18177220 */ /* 0x080fe20000400000 */
[----:B------:R-:W-:Y:S01]  /*fca0*/  FMUL R41, R14, R27 ;  /* 0x0000001b0e297220 */ /* 0x000fe20000400000 */
[----:B------:R-:W-:Y:S01]  /*fcb0*/  BSSY.RECONVERGENT B0, `(.L_x_178) ;  /* 0x0000054000007945 */ /* 0x000fe20003800200 */
[C---:B------:R-:W-:Y:S01]  /*fcc0*/  FMUL R47, R40.reuse, R47 ;  /* 0x0000002f282f7220 */ /* 0x040fe20000400000 */
[C---:B------:R-:W-:Y:S01]  /*fcd0*/  FMUL R42, R40.reuse, R23 ;  /* 0x00000017282a7220 */ /* 0x040fe20000400000 */
[----:B------:R-:W-:Y:S01]  /*fce0*/  FMUL R41, R40, R41 ;  /* 0x0000002928297220 */ /* 0x000fe20000400000 */
[----:B------:R-:W-:Y:S01]  /*fcf0*/  MOV R27, RZ ;  /* 0x000000ff001b7202 */ /* 0x000fe20000000f00 */
[----:B------:R-:W-:Y:S01]  /*fd00*/  FMUL R25, R28, R47 ;  /* 0x0000002f1c197220 */ /* 0x000fe20000400000 */
[----:B------:R-:W-:-:S03]  /*fd10*/  FMUL R23, R12, R42 ;  /* 0x0000002a0c177220 */ /* 0x000fc60000400000 */
[C---:B------:R-:W-:Y:S01]  /*fd20*/  FFMA R14, R2.reuse, R42, -R25 ;  /* 0x0000002a020e7223 */ /* 0x040fe20000000819 */
[-C--:B------:R-:W-:Y:S01]  /*fd30*/  FMUL R25, R2, R41.reuse ;  /* 0x0000002902197220 */ /* 0x080fe20000400000 */
[----:B------:R-:W-:Y:S02]  /*fd40*/  FFMA R23, R28, R41, -R23 ;  /* 0x000000291c177223 */ /* 0x000fe40000000817 */
[----:B------:R-:W-:Y:S01]  /*fd50*/  FMUL R26, R14, R14 ;  /* 0x0000000e0e1a7220 */ /* 0x000fe20000400000 */
[----:B------:R-:W-:-:S03]  /*fd60*/  FFMA R24, R12, R47, -R25 ;  /* 0x0000002f0c187223 */ /* 0x000fc60000000819 */
        /* <DEDUP_REMOVED lines=51> */
[----:B------:R-:W-:Y:S01]  /*100a0*/  IMAD.MOV.U32 R31, RZ, RZ, 0x391fcb8e ;  /* 0x391fcb8eff1f7424 */ /* 0x000fe200078e00ff */
        /* <DEDUP_REMOVED lines=13> */
[----:B------:R-:W-:Y:S02]  /*10180*/  IADD3 R29, PT, PT, R27, 0x7f000000, RZ ;  /* 0x7f0000001b1d7810 */ /* 0x000fe40007ffe0ff */
[----:B-1----:R-:W-:Y:S01]  /*10190*/  LEA R32, R32, -R27, 0x17 ;  /* 0x8000001b20207211 */ /* 0x002fe200078eb8ff */
[----:B------:R-:W-:Y:S01]  /*101a0*/  FFMA R26, R26, R31, 1 ;  /* 0x3f8000001a1a7423 */ /* 0x000fe2000000001f */
[----:B------:R-:W-:-:S03]  /*101b0*/  FSEL R27, RZ, +INF , !P1 ;  /* 0x7f800000ff1b7808 */ /* 0x000fc60004800000 */
[----:B------:R-:W-:-:S04]  /*101c0*/  FMUL R29, R29, R26 ;  /* 0x0000001a1d1d7220 */ /* 0x000fc80000400000 */
[----:B------:R-:W-:Y:S01]  /*101d0*/  @!P0 FMUL R27, R32, R29 ;  /* 0x0000001d201b8220 */ /* 0x000fe20000400000 */
[----:B------:R-:W-:-:S07]  /*101e0*/  @!P2 LOP3.LUT R27, R25, 0x7f800000, RZ, 0x3c, !PT ;  /* 0x7f800000191ba812 */ /* 0x000fce00078e3cff */
.L_x_179:
[----:B------:R-:W-:Y:S05]  /*101f0*/  BSYNC.RECONVERGENT B0 ;  /* 0x0000000000007941 */ /* 0x000fea0003800200 */
.L_x_178:
[-C--:B------:R-:W-:Y:S01]  /*10200*/  FMUL R26, R23, R27.reuse ;  /* 0x0000001b171a7220 */ /* 0x080fe20000400000 */
[----:B------:R-:W-:Y:S01]  /*10210*/  FMUL R23, R34, 1.2732396125793457031 ;  /* 0x3fa2f98422177820 */ /* 0x000fe20000400000 */
[-C--:B------:R-:W-:Y:S01]  /*10220*/  FMUL R32, R14, R27.reuse ;  /* 0x0000001b0e207220 */ /* 0x080fe20000400000 */
[----:B------:R-:W-:Y:S01]  /*10230*/  FMUL R14, R24, R27 ;  /* 0x0000001b180e7220 */ /* 0x000fe20000400000 */
[----:B------:R-:W-:Y:S01]  /*10240*/  FMUL R25, R40, 1.1000000238418579102 ;  /* 0x3f8ccccd28197820 */ /* 0x000fe20000400000 */
[C---:B------:R-:W-:Y:S01]  /*10250*/  FADD R24, |R23|.reuse, -RZ ;  /* 0x800000ff17187221 */ /* 0x040fe20000000200 */
[----:B------:R-:W-:Y:S01]  /*10260*/  FSETP.GEU.AND P0, PT, |R23|, 1, PT ;  /* 0x3f8000001700780b */ /* 0x000fe20003f0e200 */
[----:B------:R-:W-:Y:S01]  /*10270*/  BSSY.RECONVERGENT B0, `(.L_x_180) ;  /* 0x0000039000007945 */ /* 0x000fe20003800200 */
[C---:B------:R-:W-:Y:S01]  /*10280*/  FMUL R40, R45.reuse, R2 ;  /* 0x000000022d287220 */ /* 0x040fe20000400000 */
[----:B------:R-:W-:Y:S01]  /*10290*/  FMUL R30, R45, R12 ;  /* 0x0000000c2d1e7220 */ /* 0x000fe20000400000 */
[C---:B------:R-:W-:Y:S01]  /*102a0*/  FMUL R33, R25.reuse, R26 ;  /* 0x0000001a19217220 */ /* 0x040fe20000400000 */
[----:B------:R-:W-:Y:S01]  /*102b0*/  FMUL R32, R25, R32 ;  /* 0x0000002019207220 */ /* 0x000fe20000400000 */
[----:B------:R-:W-:Y:S01]  /*102c0*/  FMUL R45, R45, R28 ;  /* 0x0000001c2d2d7220 */ /* 0x000fe20000400000 */
[----:B------:R-:W-:Y:S01]  /*102d0*/  FMUL R25, R25, R14 ;  /* 0x0000000e19197220 */ /* 0x000fe20000400000 */
[----:B------:R-:W-:-:S05]  /*102e0*/  IMAD.MOV.U32 R2, RZ, RZ, R24 ;  /* 0x000000ffff027224 */ /* 0x000fca00078e0018 */
        /* <DEDUP_REMOVED lines=19> */
[----:B------:R-:W-:-:S05]  /*10420*/  @P1 FADD R2, R2, 1 ;  /* 0x3f80000002021421 */ /* 0x000fca0000000000 */
[----:B------:R-:W-:-:S07]  /*10430*/  @P0 MOV R27, R2 ;  /* 0x00000002001b0202 */ /* 0x000fce0000000f00 */
.L_x_184:
[----:B------:R-:W-:Y:S05]  /*10440*/  BSYNC.RECONVERGENT B1 ;  /* 0x0000000000017941 */ /* 0x000fea0003800200 */
.L_x_183:
[----:B------:R-:W-:Y:S01]  /*10450*/  FADD R2, R24, -R27 ;  /* 0x8000001b18027221 */ /* 0x000fe20000000000 */
[----:B------:R-:W-:Y:S06]  /*10460*/  BRA `(.L_x_181) ;  /* 0x0000000000647947 */ /* 0x000fec0003800000 */
.L_x_182:
[C---:B------:R-:W-:Y:S01]  /*10470*/  LOP3.LUT R2, R24.reuse, 0xff800000, RZ, 0xc0, !PT ;  /* 0xff80000018027812 */ /* 0x040fe200078ec0ff */
[----:B------:R-:W-:Y:S01]  /*10480*/  BSSY.RECONVERGENT B1, `(.L_x_185) ;  /* 0x0000015000017945 */ /* 0x000fe20003800200 */
[----:B------:R-:W-:Y:S02]  /*10490*/  ISETP.GT.U32.AND P0, PT, R24, 0x7f7fffff, PT ;  /* 0x7f7fffff1800780c */ /* 0x000fe40003f04070 */
[----:B------:R-:W-:Y:S01]  /*104a0*/  MOV R26, 0x7fffffff ;  /* 0x7fffffff001a7802 */ /* 0x000fe20000000f00 */
[----:B------:R-:W-:Y:S01]  /*104b0*/  VIADD R12, R2, 0xc0800000 ;  /* 0xc0800000020c7836 */ /* 0x000fe20000000000 */
[----:B------:R-:W-:Y:S02]  /*104c0*/  LOP3.LUT R2, R24, 0x7fffff, RZ, 0xc0, !PT ;  /* 0x007fffff18027812 */ /* 0x000fe400078ec0ff */
[----:B------:R-:W-:Y:S02]  /*104d0*/  FSEL R26, R26, 8388608, P0 ;  /* 0x4b0000001a1a7808 */ /* 0x000fe40000000000 */
[----:B------:R-:W-:-:S02]  /*104e0*/  ISETP.NE.AND P1, PT, R12, RZ, PT ;  /* 0x000000ff0c00720c */ /* 0x000fc40003f25270 */
[----:B------:R-:W-:-:S11]  /*104f0*/  LOP3.LUT R2, R2, 0x3f800000, RZ, 0xfc, !PT ;  /* 0x3f80000002027812 */ /* 0x000fd600078efcff */
[----:B------:R-:W-:Y:S05]  /*10500*/  @!P1 BRA `(.L_x_186) ;  /* 0x0000000000309947 */ /* 0x000fea0003800000 */
.L_x_187:
[----:B------:R-:W-:-:S04]  /*10510*/  VIMNMX.U32 R27, PT, PT, R12, 0xb800000, PT ;  /* 0x0b8000000c1b7848 */ /* 0x000fc80003fe0000 */
[----:B------:R-:W-:Y:S01]  /*10520*/  IADD3 R2, PT, PT, R27, R2, RZ ;  /* 0x000000021b027210 */ /* 0x000fe20007ffe0ff */
[----:B------:R-:W-:-:S04]  /*10530*/  IMAD.IADD R12, R12, 0x1, -R27 ;  /* 0x000000010c0c7824 */ /* 0x000fc800078e0a1b */
[----:B------:R-:W-:Y:S01]  /*10540*/  FADD R29, R2, -R2 ;  /* 0x80000002021d7221 */ /* 0x000fe20000000000 */
[----:B------:R-:W-:-:S03]  /*10550*/  ISETP.NE.AND P1, PT, R12, RZ, PT ;  /* 0x000000ff0c00720c */ /* 0x000fc60003f25270 */
[----:B------:R-:W-:-:S04]  /*10560*/  FADD R29, R2, R29 ;  /* 0x0000001d021d7221 */ /* 0x000fc80000000000 */
[----:B------:R-:W-:-:S04]  /*10570*/  FADD R14, R2, -R29 ;  /* 0x8000001d020e7221 */ /* 0x000fc80000000000 */
[----:B------:R-:W-:-:S04]  /*10580*/  FFMA.RZ R14, R14, 1, R29 ;  /* 0x3f8000000e0e7823 */ /* 0x000fc8000000c01d */
[----:B------:R-:W0:Y:S02]  /*10590*/  FRND.TRUNC R29, R14 ;  /* 0x0000000e001d7307 */ /* 0x000e24000020d000 */
[----:B0-----:R-:W-:-:S05]  /*105a0*/  FADD R2, R2, -R29 ;  /* 0x8000001d02027221 */ /* 0x001fca0000000000 */
[----:B------:R-:W-:-:S13]  /*105b0*/  ISETP.NE.AND P0, PT, R2, RZ, PT ;  /* 0x000000ff0200720c */ /* 0x000fda0003f05270 */
[----:B------:R-:W-:Y:S05]  /*105c0*/  @P0 BRA P1, `(.L_x_187) ;  /* 0xfffffffc00d00947 */ /* 0x000fea000083ffff */
.L_x_186:
[----:B------:R-:W-:Y:S05]  /*105d0*/  BSYNC.RECONVERGENT B1 ;  /* 0x0000000000017941 */ /* 0x000fea0003800200 */
.L_x_185:
[----:B------:R-:W-:-:S04]  /*105e0*/  FMUL R27, R2, 1.1920928955078125e-07 ;  /* 0x34000000021b7820 */ /* 0x000fc80000400000 */
[----:B------:R-:W-:-:S07]  /*105f0*/  FMUL R2, R26, R27 ;  /* 0x0000001b1a027220 */ /* 0x000fce0000400000 */
.L_x_181:
[----:B------:R-:W-:Y:S05]  /*10600*/  BSYNC.RECONVERGENT B0 ;  /* 0x0000000000007941 */ /* 0x000fea0003800200 */
.L_x_180:
        /* <DEDUP_REMOVED lines=14> */
[----:B------:R-:W-:-:S05]  /*106f0*/  FFMA R43, R43, -5.3903029534742383927e-15, R26 ;  /* 0xa7c234c52b2b7823 */ /* 0x000fca000000001a */
[----:B------:R-:W-:Y:S01]  /*10700*/  MOV R26, R43 ;  /* 0x0000002b001a7202 */ /* 0x000fe20000000f00 */
        /* <DEDUP_REMOVED lines=12> */
.L_x_190:
        /* <DEDUP_REMOVED lines=35> */
[C---:B0-----:R-:W-:Y:S02]  /*10a00*/  LOP3.LUT R38, R31.reuse, R14, RZ, 0x3c, !PT ;  /* 0x0000000e1f267212 */ /* 0x041fe400078e3cff */
[----:B------:R-:W-:Y:S02]  /*10a10*/  LEA.HI R31, R31, R2, RZ, 0x1 ;  /* 0x000000021f1f7211 */ /* 0x000fe400078f08ff */
[----:B------:R-:W0:Y:S01]  /*10a20*/  I2F.F64.S64 R26, R26 ;  /* 0x0000001a001a7312 */ /* 0x000e220000301c00 */
[----:B------:R-:W-:-:S02]  /*10a30*/  ISETP.GE.AND P2, PT, R38, RZ, PT ;  /* 0x000000ff2600720c */ /* 0x000fc40003f46270 */
[----:B------:R-:W-:-:S05]  /*10a40*/  IMAD.MOV R2, RZ, RZ, -R31 ;  /* 0x000000ffff027224 */ /* 0x000fca00078e0a1f */
[----:B------:R-:W-:Y:S01]  /*10a50*/  @!P1 MOV R31, R2 ;  /* 0x00000002001f9202 */ /* 0x000fe20000000f00 */
[----:B0-----:R-:W-:-:S10]  /*10a60*/  DMUL R28, R26, UR4 ;  /* 0x000000041a1c7c28 */ /* 0x001fd40008000000 */
[----:B------:R-:W0:Y:S02]  /*10a70*/  F2F.F32.F64 R28, R28 ;  /* 0x0000001c001c7310 */ /* 0x000e240000301000 */
[----:B0-----:R-:W-:-:S07]  /*10a80*/  FSEL R26, -R28, R28, !P2 ;  /* 0x0000001c1c1a7208 */ /* 0x001fce0005000100 */
.L_x_189:
[----:B------:R-:W-:Y:S05]  /*10a90*/  BSYNC.RECONVERGENT B0 ;  /* 0x0000000000007941 */ /* 0x000fea0003800200 */
.L_x_188:
[----:B------:R-:W-:Y:S01]  /*10aa0*/  HFMA2 R2, -RZ, RZ, 0.487060546875, -0.0625 ;  /* 0x37cbac00ff027431 */ /* 0x000fe200000001ff */
[C---:B------:R-:W-:Y:S01]  /*10ab0*/  LOP3.LUT R29, R31.reuse, 0x1, RZ, 0xc0, !PT ;  /* 0x000000011f1d7812 */ /* 0x040fe200078ec0ff */
[----:B------:R-:W-:Y:S01]  /*10ac0*/  FMUL R27, R26, R26 ;  /* 0x0000001a1a1b7220 */ /* 0x000fe20000400000 */
[----:B------:R-:W-:Y:S01]  /*10ad0*/  IADD3 R31, PT, PT, R31, 0x1, RZ ;  /* 0x000000011f1f7810 */ /* 0x000fe20007ffe0ff */
[----:B------:R-:W-:Y:S01]  /*10ae0*/  BSSY.RECONVERGENT B0, `(.L_x_191) ;  /* 0x0000052000007945 */ /* 0x000fe20003800200 */
[----:B------:R-:W-:Y:S01]  /*10af0*/  ISETP.NE.U32.AND P1, PT, R29, 0x1, PT ;  /* 0x000000011d00780c */ /* 0x000fe20003f25070 */
[----:B------:R-:W-:Y:S01]  /*10b00*/  IMAD.MOV.U32 R29, RZ, RZ, 0x3c0885e4 ;  /* 0x3c0885e4ff1d7424 */ /* 0x000fe200078e00ff */
[----:B------:R-:W-:Y:S02]  /*10b10*/  MOV R38, 0x3e2aaaa8 ;  /* 0x3e2aaaa800267802 */ /* 0x000fe40000000f00 */
[----:B------:R-:W-:Y:S01]  /*10b20*/  LOP3.LUT P2, RZ, R31, 0x2, RZ, 0xc0, !PT ;  /* 0x000000021fff7812 */ /* 0x000fe2000784c0ff */
[----:B------:R-:W-:Y:S01]  /*10b30*/  FFMA R28, R27, R2, -0.0013887860113754868507 ;  /* 0xbab607ed1b1c7423 */ /* 0x000fe20000000002 */
[----:B------:R-:W-:-:S02]  /*10b40*/  FSEL R48, R29, 0.041666727513074874878, !P1 ;  /* 0x3d2aaabb1d307808 */ /* 0x000fc40004800000 */
[----:B------:R-:W-:Y:S02]  /*10b50*/  FSEL R26, R26, 1, !P1 ;  /* 0x3f8000001a1a7808 */ /* 0x000fe40004800000 */
[----:B------:R-:W-:Y:S02]  /*10b60*/  FSEL R28, R28, -0.00019574658654164522886, P1 ;  /* 0xb94d41531c1c7808 */ /* 0x000fe40000800000 */
[----:B------:R-:W-:Y:S01]  /*10b70*/  FSEL R49, -R38, -0.4999999701976776123, !P1 ;  /* 0xbeffffff26317808 */ /* 0x000fe20004800100 */
[C---:B------:R-:W-:Y:S01]  /*10b80*/  FFMA R31, R27.reuse, R26, RZ ;  /* 0x0000001a1b1f7223 */ /* 0x040fe200000000ff */
[----:B------:R-:W-:Y:S01]  /*10b90*/  FSETP.GT.AND P1, PT, R12, 0.25, PT ;  /* 0x3e8000000c00780b */ /* 0x000fe20003f24000 */
[----:B------:R-:W-:-:S04]  /*10ba0*/  FFMA R28, R27, R28, R48 ;  /* 0x0000001c1b1c7223 */ /* 0x000fc80000000030 */
        /* <DEDUP_REMOVED lines=25> */
.L_x_193:
        /* <DEDUP_REMOVED lines=44> */
.L_x_192:
[----:B------:R-:W-:Y:S05]  /*11000*/  BSYNC.RECONVERGENT B0 ;  /* 0x0000000000007941 */ /* 0x000fea0003800200 */
.L_x_191:
[----:B------:R-:W-:Y:S01]  /*11010*/  FMUL R45, R12, 6.2831850051879882812 ;  /* 0x40c90fda0c2d7820 */ /* 0x000fe20000400000 */
[C---:B------:R-:W-:Y:S01]  /*11020*/  LOP3.LUT R12, R44.reuse, 0x1, RZ, 0xc0, !PT ;  /* 0x000000012c0c7812 */ /* 0x040fe200078ec0ff */
[----:B------:R-:W-:Y:S01]  /*11030*/  FMUL R26, R43, R43 ;  /* 0x0000002b2b1a7220 */ /* 0x000fe20000400000 */
[----:B------:R-:W-:Y:S01]  /*11040*/  LOP3.LUT P1, RZ, R44, 0x2, RZ, 0xc0, !PT ;  /* 0x000000022cff7812 */ /* 0x000fe2000782c0ff */
[----:B------:R-:W-:Y:S01]  /*11050*/  FMUL R48, R45, 0.63661974668502807617 ;  /* 0x3f22f9832d307820 */ /* 0x000fe20000400000 */
[----:B------:R-:W-:Y:S01]  /*11060*/  ISETP.NE.U32.AND P0, PT, R12, 0x1, PT ;  /* 0x000000010c00780c */ /* 0x000fe20003f05070 */
[----:B------:R-:W-:Y:S02]  /*11070*/  HFMA2 R12, -RZ, RZ, 1.291015625, -0.052581787109375 ;  /* 0x3d2aaabbff0c7431 */ /* 0x000fe400000001ff */
[----:B------:R-:W-:Y:S01]  /*11080*/  FFMA R14, R26, R2, -0.0013887860113754868507 ;  /* 0xbab607ed1a0e7423 */ /* 0x000fe20000000002 */
[----:B------:R-:W-:Y:S01]  /*11090*/  BSSY.RECONVERGENT B0, `(.L_x_194) ;  /* 0x000004c000007945 */ /* 0x000fe20003800200 */
[----:B------:R-:W-:Y:S01]  /*110a0*/  FSEL R43, R43, 1, P0 ;  /* 0x3f8000002b2b7808 */ /* 0x000fe20000000000 */
[----:B------:R-:W0:Y:S02]  /*110b0*/  F2I.NTZ R48, R48 ;  /* 0x0000003000307305 */ /* 0x000e240000203100 */
[----:B------:R-:W-:Y:S01]  /*110c0*/  FSEL R27, R14, -0.00019574658654164522886, !P0 ;  /* 0xb94d41530e1b7808 */ /* 0x000fe20004000000 */
[----:B------:R-:W-:Y:S01]  /*110d0*/  IMAD.MOV.U32 R14, RZ, RZ, 0x3effffff ;  /* 0x3effffffff0e7424 */ /* 0x000fe200078e00ff */
[----:B------:R-:W-:-:S05]  /*110e0*/  FSEL R31, R12, 0.0083327032625675201416, !P0 ;  /* 0x3c0885e40c1f7808 */ /* 0x000fca0004000000 */
[----:B------:R-:W-:Y:S01]  /*110f0*/  FFMA R27, R26, R27, R31 ;  /* 0x0000001b1a1b7223 */ /* 0x000fe2000000001f */
[----:B------:R-:W-:Y:S02]  /*11100*/  FSEL R31, -R14, -0.16666662693023681641, !P0 ;  /* 0xbe2aaaa80e1f7808 */ /* 0x000fe40004000100 */
[----:B------:R-:W-:Y:S02]  /*11110*/  FSETP.GE.AND P0, PT, |R45|, 105615, PT ;  /* 0x47ce47802d00780b */ /* 0x000fe40003f06200 */
[----:B0-----:R-:W-:Y:S01]  /*11120*/  I2FP.F32.S32 R30, R48 ;  /* 0x00000030001e7245 */ /* 0x001fe20000201400 */
[C---:B------:R-:W-:Y:S01]  /*11130*/  FFMA R27, R26.reuse, R27, R31 ;  /* 0x0000001b1a1b7223 */ /* 0x040fe2000000001f */
[----:B------:R-:W-:-:S03]  /*11140*/  FFMA R26, R26, R43, RZ ;  /* 0x0000002b1a1a7223 */ /* 0x000fc600000000ff */
        /* <DEDUP_REMOVED lines=20> */
.L_x_196:
        /* <DEDUP_REMOVED lines=33> */
[C---:B------:R-:W-:Y:S02]  /*114a0*/  LOP3.LUT R45, R32.reuse, R45, RZ, 0x3c, !PT ;  /* 0x0000002d202d7212 */ /* 0x040fe400078e3cff */
[C---:B------:R-:W-:Y:S02]  /*114b0*/  LOP3.LUT R26, R27.reuse, R26, RZ, 0x3c, !PT ;  /* 0x0000001a1b1a7212 */ /* 0x040fe400078e3cff */
[----:B------:R-:W-:Y:S02]  /*114c0*/  LOP3.LUT R27, R27, R32, RZ, 0x3c, !PT ;  /* 0x000000201b1b7212 */ /* 0x000fe400078e3cff */
        /* <DEDUP_REMOVED lines=8> */
.L_x_195:
[----:B------:R-:W-:Y:S05]  /*11550*/  BSYNC.RECONVERGENT B0 ;  /* 0x0000000000007941 */ /* 0x000fea0003800200 */
.L_x_194:
[----:B------:R-:W-:Y:S01]  /*11560*/  FMUL R26, R27, R27 ;  /* 0x0000001b1b1a7220 */ /* 0x000fe20000400000 */
[C---:B------:R-:W-:Y:S01]  /*11570*/  LOP3.LUT R30, R48.reuse, 0x1, RZ, 0xc0, !PT ;  /* 0x00000001301e7812 */ /* 0x040fe200078ec0ff */
[----:B------:R-:W-:Y:S02]  /*11580*/  VIADD R48, R48, 0x1 ;  /* 0x0000000130307836 */ /* 0x000fe40000000000 */
[----:B------:R-:W-:Y:S01]  /*11590*/  FMUL R34, R34, 0.5 ;  /* 0x3f00000022227820 */ /* 0x000fe20000400000 */
[----:B------:R-:W-:Y:S01]  /*115a0*/  FFMA R25, R26, R2, -0.0013887860113754868507 ;  /* 0xbab607ed1a197423 */ /* 0x000fe20000000002 */
[----:B------:R-:W-:Y:S01]  /*115b0*/  ISETP.NE.U32.AND P0, PT, R30, 0x1, PT ;  /* 0x000000011e00780c */ /* 0x000fe20003f05070 */
[----:B------:R-:W-:Y:S01]  /*115c0*/  BSSY.RECONVERGENT B0, `(.L_x_197) ;  /* 0x0000059000007945 */ /* 0x000fe20003800200 */
[----:B------:R-:W-:Y:S02]  /*115d0*/  LOP3.LUT P1, RZ, R48, 0x2, RZ, 0xc0, !PT ;  /* 0x0000000230ff7812 */ /* 0x000fe4000782c0ff */
[----:B------:R-:W-:-:S02]  /*115e0*/  FSEL R25, R25, -0.00019574658654164522886, P0 ;  /* 0xb94d415319197808 */ /* 0x000fc40000000000 */
[----:B------:R-:W-:Y:S02]  /*115f0*/  FSEL R31, R29, 0.041666727513074874878, !P0 ;  /* 0x3d2aaabb1d1f7808 */ /* 0x000fe40004000000 */
        /* <DEDUP_REMOVED lines=15> */
[-C--:B0-----:R-:W-:Y:S02]  /*116f0*/  I2FP.F32.S32 R31, R26.reuse ;  /* 0x0000001a001f7245 */ /* 0x081fe40000201400 */
[----:B------:R-:W-:Y:S01]  /*11700*/  MOV R27, R26 ;  /* 0x0000001a001b7202 */ /* 0x000fe20000000f00 */
[----:B------:R-:W-:Y:S02]  /*11710*/  FMUL R25, R25, R30 ;  /* 0x0000001e19197220 */ /* 0x000fe40000400000 */
[C---:B------:R-:W-:Y:S02]  /*11720*/  FFMA R30, R31.reuse, -1.5707962512969970703, R34 ;  /* 0xbfc90fda1f1e7823 */ /* 0x040fe40000000022 */
[----:B------:R-:W-:Y:S02]  /*11730*/  FFMA R25, R28, R39, R25 ;  /* 0x000000271c197223 */ /* 0x000fe40000000019 */
[----:B------:R-:W-:-:S02]  /*11740*/  FFMA R30, R31, -7.5497894158615963534e-08, R30 ;  /* 0xb3a221681f1e7823 */ /* 0x000fc4000000001e */
[-C--:B------:R-:W-:Y:S01]  /*11750*/  FFMA R43, R40, R25.reuse, R43 ;  /* 0x00000019282b7223 */ /* 0x080fe2000000002b */
[-C--:B------:R-:W-:Y:S01]  /*11760*/  FFMA R44, R41, R25.reuse, R44 ;  /* 0x00000019292c7223 */ /* 0x080fe2000000002c */
[----:B------:R-:W-:Y:S01]  /*11770*/  FFMA R42, R42, R25, R47 ;  /* 0x000000192a2a7223 */ /* 0x000fe2000000002f */
[----:B------:R-:W-:Y:S01]  /*11780*/  FFMA R25, R31, -5.3903029534742383927e-15, R30 ;  /* 0xa7c234c51f197823 */ /* 0x000fe2000000001e */
[----:B------:R-:W-:Y:S01]  /*11790*/  FFMA R37, R16, R37, R43 ;  /* 0x0000002510257223 */ /* 0x000fe2000000002b */
[----:B------:R-:W-:Y:S01]  /*117a0*/  FFMA R36, R15, R36, R44 ;  /* 0x000000240f247223 */ /* 0x000fe2000000002c */
[----:B------:R-:W-:Y:S02]  /*117b0*/  FADD R39, R35, R42 ;  /* 0x0000002a23277221 */ /* 0x000fe40000000000 */
        /* <DEDUP_REMOVED lines=13> */
.L_x_199:
        /* <DEDUP_REMOVED lines=35> */
[C---:B------:R-:W-:Y:S02]  /*11ac0*/  LOP3.LUT R28, R35.reuse, R34, RZ, 0x3c, !PT ;  /* 0x00000022231c7212 */ /* 0x040fe400078e3cff */
[----:B------:R-:W-:Y:S02]  /*11ad0*/  LEA.HI R26, R35, R26, RZ, 0x1 ;  /* 0x0000001a231a7211 */ /* 0x000fe400078f08ff */
[----:B------:R-:W1:Y:S01]  /*11ae0*/  I2F.F64.S64 R30, R30 ;  /* 0x0000001e001e7312 */ /* 0x000e620000301c00 */
[----:B------:R-:W-:-:S02]  /*11af0*/  ISETP.GE.AND P1, PT, R28, RZ, PT ;  /* 0x000000ff1c00720c */ /* 0x000fc40003f26270 */
[----:B------:R-:W-:-:S05]  /*11b00*/  IMAD.MOV R28, RZ, RZ, -R26 ;  /* 0x000000ffff1c7224 */ /* 0x000fca00078e0a1a */
[----:B------:R-:W-:Y:S01]  /*11b10*/  @!P0 MOV R26, R28 ;  /* 0x0000001c001a8202 */ /* 0x000fe20000000f00 */
[----:B-1----:R-:W-:-:S10]  /*11b20*/  DMUL R32, R30, UR4 ;  /* 0x000000041e207c28 */ /* 0x002fd40008000000 */
[----:B------:R-:W1:Y:S02]  /*11b30*/  F2F.F32.F64 R32, R32 ;  /* 0x0000002000207310 */ /* 0x000e640000301000 */
[----:B01----:R-:W-:-:S07]  /*11b40*/  FSEL R28, -R32, R32, !P1 ;  /* 0x00000020201c7208 */ /* 0x003fce0004800100 */
.L_x_198:
[----:B------:R-:W-:Y:S05]  /*11b50*/  BSYNC.RECONVERGENT B0 ;  /* 0x0000000000007941 */ /* 0x000fea0003800200 */
.L_x_197:
[----:B------:R-:W-:Y:S01]  /*11b60*/  FMUL R31, R28, R28 ;  /* 0x0000001c1c1f7220 */ /* 0x000fe20000400000 */
[C---:B------:R-:W-:Y:S01]  /*11b70*/  LOP3.LUT R32, R26.reuse, 0x1, RZ, 0xc0, !PT ;  /* 0x000000011a207812 */ /* 0x040fe200078ec0ff */
[----:B------:R-:W-:Y:S01]  /*11b80*/  BSSY.RECONVERGENT B0, `(.L_x_200) ;  /* 0x0000049000007945 */ /* 0x000fe20003800200 */
[----:B------:R-:W-:Y:S01]  /*11b90*/  IADD3 R26, PT, PT, R26, 0x1, RZ ;  /* 0x000000011a1a7810 */ /* 0x000fe20007ffe0ff */
[----:B------:R-:W-:Y:S01]  /*11ba0*/  FFMA R30, R31, R2, -0.0013887860113754868507 ;  /* 0xbab607ed1f1e7423 */ /* 0x000fe20000000002 */
[----:B------:R-:W-:Y:S01]  /*11bb0*/  ISETP.NE.U32.AND P0, PT, R32, 0x1, PT ;  /* 0x000000012000780c */ /* 0x000fe20003f05070 */
[----:B------:R-:W-:Y:S01]  /*11bc0*/  IMAD.MOV.U32 R35, RZ, RZ, R27 ;  /* 0x000000ffff237224 */ /* 0x000fe200078e001b */
[----:B------:R-:W-:Y:S02]  /*11bd0*/  LOP3.LUT P1, RZ, R26, 0x2, RZ, 0xc0, !PT ;  /* 0x000000021aff7812 */ /* 0x000fe4000782c0ff */
[----:B------:R-:W-:Y:S02]  /*11be0*/  FSEL R30, R30, -0.00019574658654164522886, P0 ;  /* 0xb94d41531e1e7808 */ /* 0x000fe40000000000 */
[----:B------:R-:W-:-:S02]  /*11bf0*/  FSEL R32, R29, 0.041666727513074874878, !P0 ;  /* 0x3d2aaabb1d207808 */ /* 0x000fc40004000000 */
[----:B------:R-:W-:Y:S02]  /*11c00*/  FSEL R26, R28, 1, !P0 ;  /* 0x3f8000001c1a7808 */ /* 0x000fe40004000000 */
[----:B------:R-:W-:Y:S01]  /*11c10*/  FSEL R33, -R38, -0.4999999701976776123, !P0 ;  /* 0xbeffffff26217808 */ /* 0x000fe20004000100 */
        /* <DEDUP_REMOVED lines=19> */
.L_x_202:
        /* <DEDUP_REMOVED lines=35> */
[C---:B------:R-:W-:Y:S02]  /*11f80*/  LOP3.LUT R28, R35.reuse, R34, RZ, 0x3c, !PT ;  /* 0x00000022231c7212 */ /* 0x040fe400078e3cff */
[----:B------:R-:W-:Y:S02]  /*11f90*/  LEA.HI R35, R35, R26, RZ, 0x1 ;  /* 0x0000001a23237211 */ /* 0x000fe400078f08ff */
[----:B------:R-:W1:Y:S01]  /*11fa0*/  I2F.F64.S64 R30, R30 ;  /* 0x0000001e001e7312 */ /* 0x000e620000301c00 */
[----:B------:R-:W-:Y:S02]  /*11fb0*/  ISETP.GE.AND P0, PT, R28, RZ, PT ;  /* 0x000000ff1c00720c */ /* 0x000fe40003f06270 */
[----:B------:R-:W-:-:S05]  /*11fc0*/  IADD3 R26, PT, PT, -R35, RZ, RZ ;  /* 0x000000ff231a7210 */ /* 0x000fca0007ffe1ff */
[----:B------:R-:W-:Y:S01]  /*11fd0*/  @!P1 IMAD.MOV.U32 R35, RZ, RZ, R26 ;  /* 0x000000ffff239224 */ /* 0x000fe200078e001a */
[----:B-1----:R-:W-:-:S10]  /*11fe0*/  DMUL R32, R30, UR4 ;  /* 0x000000041e207c28 */ /* 0x002fd40008000000 */
[----:B------:R-:W1:Y:S02]  /*11ff0*/  F2F.F32.F64 R32, R32 ;  /* 0x0000002000207310 */ /* 0x000e640000301000 */
[----:B01----:R-:W-:-:S07]  /*12000*/  FSEL R26, -R32, R32, !P0 ;  /* 0x00000020201a7208 */ /* 0x003fce0004000100 */
.L_x_201:
[----:B------:R-:W-:Y:S05]  /*12010*/  BSYNC.RECONVERGENT B0 ;  /* 0x0000000000007941 */ /* 0x000fea0003800200 */
.L_x_200:
        /* <DEDUP_REMOVED lines=10> */
[C---:B------:R-:W-:Y:S01]  /*120c0*/  FFMA R28, R31.reuse, R28, R30 ;  /* 0x0000001c1f1c7223 */ /* 0x040fe2000000001e */
        /* <DEDUP_REMOVED lines=13> */
[CCC-:B------:R-:W-:Y:S01]  /*121a0*/  FFMA R26, R36.reuse, R57.reuse, R33.reuse ;  /* 0x00000039241a7223 */ /* 0x1c0fe20000000021 */
[----:B------:R-:W-:Y:S02]  /*121b0*/  FADD R33, R31, -R33 ;  /* 0x800000211f217221 */ /* 0x000fe40000000000 */
[C---:B------:R-:W-:Y:S01]  /*121c0*/  FFMA R31, R39.reuse, R28, R32 ;  /* 0x0000001c271f7223 */ /* 0x040fe20000000020 */
[----:B------:R-:W-:Y:S01]  /*121d0*/  FFMA R26, -RZ, R56, R26 ;  /* 0x00000038ff1a7223 */ /* 0x000fe2000000011a */
[-C--:B------:R-:W-:Y:S01]  /*121e0*/  FFMA R33, R36, R28.reuse, R33 ;  /* 0x0000001c24217223 */ /* 0x080fe20000000021 */
[----:B------:R-:W-:Y:S01]  /*121f0*/  FFMA R39, R39, R57, -R30 ;  /* 0x0000003927277223 */ /* 0x000fe2000000081e */
[C---:B------:R-:W-:Y:S01]  /*12200*/  FMUL R32, R56.reuse, R31 ;  /* 0x0000001f38207220 */ /* 0x040fe20000400000 */
[C---:B------:R-:W-:Y:S01]  /*12210*/  FFMA R35, -R37.reuse, R28, R26 ;  /* 0x0000001c25237223 */ /* 0x040fe2000000011a */
[-C--:B------:R-:W-:Y:S01]  /*12220*/  FMUL R30, R56, R33.reuse ;  /* 0x00000021381e7220 */ /* 0x080fe20000400000 */
[----:B------:R-:W-:Y:S01]  /*12230*/  FFMA R39, R37, R56, R39 ;  /* 0x0000003825277223 */ /* 0x000fe20000000027 */
[CCC-:B------:R-:W-:Y:S01]  /*12240*/  FFMA R26, R57.reuse, R33.reuse, R32.reuse ;  /* 0x00000021391a7223 */ /* 0x1c0fe20000000020 */
[C---:B------:R-:W-:Y:S01]  /*12250*/  FFMA R32, -R28.reuse, R33, R32 ;  /* 0x000000211c207223 */ /* 0x040fe20000000120 */
[----:B------:R-:W-:Y:S01]  /*12260*/  FFMA R31, R28, R31, R30 ;  /* 0x0000001f1c1f7223 */ /* 0x000fe2000000001e */
[----:B------:R-:W-:Y:S01]  /*12270*/  FADD R39, -R56, R39 ;  /* 0x0000002738277221 */ /* 0x000fe20000000100 */
[-C--:B------:R-:W-:Y:S01]  /*12280*/  FFMA R26, R28, R35.reuse, R26 ;  /* 0x000000231c1a7223 */ /* 0x080fe2000000001a */
[CC--:B------:R-:W-:Y:S01]  /*12290*/  FFMA R32, R57.reuse, R35.reuse, R32 ;  /* 0x0000002339207223 */ /* 0x0c0fe20000000020 */
[C---:B------:R-:W-:Y:S01]  /*122a0*/  FFMA R28, -R56.reuse, R35, R31 ;  /* 0x00000023381c7223 */ /* 0x040fe2000000011f */
[----:B------:R-:W-:Y:S01]  /*122b0*/  MOV R35, R22 ;  /* 0x0000001600237202 */ /* 0x000fe20000000f00 */
[CC--:B------:R-:W-:Y:S01]  /*122c0*/  FFMA R55, -R56.reuse, R39.reuse, R26 ;  /* 0x0000002738377223 */ /* 0x0c0fe2000000011a */
[-C--:B------:R-:W-:Y:S01]  /*122d0*/  FFMA R56, R56, R39.reuse, R32 ;  /* 0x0000002738387223 */ /* 0x080fe20000000020 */
[----:B------:R-:W-:Y:S01]  /*122e0*/  FFMA R57, R57, R39, R28 ;  /* 0x0000002739397223 */ /* 0x000fe2000000001c */
        /* <DEDUP_REMOVED lines=13> */
.L_x_205:
        /* <DEDUP_REMOVED lines=39> */
[----:B------:R-:W-:-:S05]  /*12630*/  IMAD.MOV R26, RZ, RZ, -R35 ;  /* 0x000000ffff1a7224 */ /* 0x000fca00078e0a23 */
[----:B------:R-:W-:Y:S01]  /*12640*/  @!P1 MOV R35, R26 ;  /* 0x0000001a00239202 */ /* 0x000fe20000000f00 */
[----:B-1----:R-:W-:-:S10]  /*12650*/  DMUL R32, R30, UR4 ;  /* 0x000000041e207c28 */ /* 0x002fd40008000000 */
[----:B------:R-:W1:Y:S02]  /*12660*/  F2F.F32.F64 R32, R32 ;  /* 0x0000002000207310 */ /* 0x000e640000301000 */
[----:B01----:R-:W-:-:S07]  /*12670*/  FSEL R26, -R32, R32, !P0 ;  /* 0x00000020201a7208 */ /* 0x003fce0004000100 */
.L_x_204:
[----:B------:R-:W-:Y:S05]  /*12680*/  BSYNC.RECONVERGENT B0 ;  /* 0x0000000000007941 */ /* 0x000fea0003800200 */
.L_x_203:
        /* <DEDUP_REMOVED lines=16> */
[----:B------:R-:W-:-:S03]  /*12790*/  IMAD.MOV.U32 R26, RZ, RZ, R21 ;  /* 0x000000ffff1a7224 */ /* 0x000fc600078e0015 */
        /* <DEDUP_REMOVED lines=13> */
.L_x_208:
        /* <DEDUP_REMOVED lines=32> */
[----:B------:R-:W-:-:S04]  /*12a70*/  SHF.R.S32.HI R28, RZ, 0x1f, R35 ;  /* 0x0000001fff1c7819 */ /* 0x000fc80000011423 */
[C---:B------:R-:W-:Y:S02]  /*12a80*/  LOP3.LUT R30, R28.reuse, R31, RZ, 0x3c, !PT ;  /* 0x0000001f1c1e7212 */ /* 0x040fe400078e3cff */
[----:B------:R-:W-:Y:S02]  /*12a90*/  LOP3.LUT R31, R28, R35, RZ, 0x3c, !PT ;  /* 0x000000231c1f7212 */ /* 0x000fe400078e3cff */
[C---:B------:R-:W-:Y:S02]  /*12aa0*/  LOP3.LUT R28, R35.reuse, R46, RZ, 0x3c, !PT ;  /* 0x0000002e231c7212 */ /* 0x040fe400078e3cff */
[----:B------:R-:W-:Y:S02]  /*12ab0*/  LEA.HI R35, R35, R26, RZ, 0x1 ;  /* 0x0000001a23237211 */ /* 0x000fe400078f08ff */
[----:B------:R-:W1:Y:S01]  /*12ac0*/  I2F.F64.S64 R30, R30 ;  /* 0x0000001e001e7312 */ /* 0x000e620000301c00 */
[----:B------:R-:W-:Y:S02]  /*12ad0*/  ISETP.GE.AND P0, PT, R28, RZ, PT ;  /* 0x000000ff1c00720c */ /* 0x000fe40003f06270 */
[----:B------:R-:W-:-:S04]  /*12ae0*/  IADD3 R26, PT, PT, -R35, RZ, RZ ;  /* 0x000000ff231a7210 */ /* 0x000fc80007ffe1ff */
[----:B------:R-:W-:Y:S01]  /*12af0*/  @!P1 MOV R35, R26 ;  /* 0x0000001a00239202 */ /* 0x000fe20000000f00 */
[----:B-1----:R-:W-:-:S10]  /*12b00*/  DMUL R32, R30, UR4 ;  /* 0x000000041e207c28 */ /* 0x002fd40008000000 */
[----:B------:R-:W1:Y:S02]  /*12b10*/  F2F.F32.F64 R32, R32 ;  /* 0x0000002000207310 */ /* 0x000e640000301000 */
[----:B01----:R-:W-:-:S07]  /*12b20*/  FSEL R26, -R32, R32, !P0 ;  /* 0x00000020201a7208 */ /* 0x003fce0004000100 */
.L_x_207:
[----:B------:R-:W-:Y:S05]  /*12b30*/  BSYNC.RECONVERGENT B0 ;  /* 0x0000000000007941 */ /* 0x000fea0003800200 */
.L_x_206:
[----:B------:R-:W-:Y:S01]  /*12b40*/  FMUL R31, R26, R26 ;  /* 0x0000001a1a1f7220 */ /* 0x000fe20000400000 */
[C---:B------:R-:W-:Y:S01]  /*12b50*/  LOP3.LUT R30, R35.reuse, 0x1, RZ, 0xc0, !PT ;  /* 0x00000001231e7812 */ /* 0x040fe200078ec0ff */
[----:B------:R-:W-:Y:S01]  /*12b60*/  VIADD R32, R35, 0x1 ;  /* 0x0000000123207836 */ /* 0x000fe20000000000 */
[----:B------:R-:W-:Y:S01]  /*12b70*/  BSSY.RECONVERGENT B0, `(.L_x_209) ;  /* 0x0000051000007945 */ /* 0x000fe20003800200 */
[----:B------:R-:W-:Y:S01]  /*12b80*/  FFMA R28, R31, R2, -0.0013887860113754868507 ;  /* 0xbab607ed1f1c7423 */ /* 0x000fe20000000002 */
[----:B------:R-:W-:Y:S02]  /*12b90*/  ISETP.NE.U32.AND P0, PT, R30, 0x1, PT ;  /* 0x000000011e00780c */ /* 0x000fe40003f05070 */
        /* <DEDUP_REMOVED lines=8> */
[----:B------:R-:W-:Y:S01]  /*12c20*/  FFMA R28, R31, R28, R35 ;  /* 0x0000001c1f1c7223 */ /* 0x000fe20000000023 */
[----:B------:R-:W-:-:S03]  /*12c30*/  FMUL R31, RZ, R15 ;  /* 0x0000000fff1f7220 */ /* 0x000fc60000400000 */
[----:B------:R-:W-:Y:S01]  /*12c40*/  FFMA R33, R33, R28, R26 ;  /* 0x0000001c21217223 */ /* 0x000fe2000000001a */
[----:B------:R-:W-:Y:S01]  /*12c50*/  FFMA R31, RZ, R16, R31 ;  /* 0x00000010ff1f7223 */ /* 0x000fe2000000001f */
[----:B------:R-:W-:Y:S02]  /*12c60*/  FMUL R28, R16, R37 ;  /* 0x00000025101c7220 */ /* 0x000fe40000400000 */
[----:B------:R-:W-:-:S04]  /*12c70*/  @P1 FADD R33, RZ, -R33 ;  /* 0x80000021ff211221 */ /* 0x000fc80000000000 */
[-C--:B------:R-:W-:Y:S01]  /*12c80*/  FMUL R35, RZ, R33.reuse ;  /* 0x00000021ff237220 */ /* 0x080fe20000400000 */
[C---:B------:R-:W-:Y:S01]  /*12c90*/  FMUL R26, R16.reuse, R33 ;  /* 0x00000021101a7220 */ /* 0x040fe20000400000 */
[----:B------:R-:W-:Y:S02]  /*12ca0*/  FFMA R33, RZ, R16, R15 ;  /* 0x00000010ff217223 */ /* 0x000fe4000000000f */
[----:B------:R-:W-:Y:S01]  /*12cb0*/  FMUL R30, R16, R35 ;  /* 0x00000023101e7220 */ /* 0x000fe20000400000 */
[----:B------:R-:W-:-:S03]  /*12cc0*/  FFMA R26, R31, R37, R26 ;  /* 0x000000251f1a7223 */ /* 0x000fc6000000001a */
[----:B------:R-:W-:Y:S01]  /*12cd0*/  FFMA R16, R33, R37, R30 ;  /* 0x0000002521107223 */ /* 0x000fe2000000001e */
[----:B------:R-:W-:Y:S02]  /*12ce0*/  MOV R37, R22 ;  /* 0x0000001600257202 */ /* 0x000fe40000000f00 */
        /* <DEDUP_REMOVED lines=13> */
.L_x_211:
        /* <DEDUP_REMOVED lines=44> */
.L_x_210:
[----:B------:R-:W-:Y:S05]  /*13080*/  BSYNC.RECONVERGENT B0 ;  /* 0x0000000000007941 */ /* 0x000fea0003800200 */
.L_x_209:
        /* <DEDUP_REMOVED lines=30> */
.L_x_214:
        /* <DEDUP_REMOVED lines=44> */
.L_x_213:
[----:B------:R-:W-:Y:S05]  /*13530*/  BSYNC.RECONVERGENT B0 ;  /* 0x0000000000007941 */ /* 0x000fea0003800200 */
.L_x_212:
[----:B------:R-:W-:Y:S01]  /*13540*/  FMUL R31, R30, R30 ;  /* 0x0000001e1e1f7220 */ /* 0x000fe20000400000 */
[----:B------:R-:W-:Y:S01]  /*13550*/  LOP3.LUT R33, R37, 0x1, RZ, 0xc0, !PT ;  /* 0x0000000125217812 */ /* 0x000fe200078ec0ff */
[----:B------:R-:W-:Y:S02]  /*13560*/  BSSY.RECONVERGENT B0, `(.L_x_215) ;  /* 0x000004f000007945 */ /* 0x000fe40003800200 */
[----:B------:R-:W-:Y:S01]  /*13570*/  FFMA R32, R31, R2, -0.0013887860113754868507 ;  /* 0xbab607ed1f207423 */ /* 0x000fe20000000002 */
[----:B------:R-:W-:Y:S01]  /*13580*/  ISETP.NE.U32.AND P0, PT, R33, 0x1, PT ;  /* 0x000000012100780c */ /* 0x000fe20003f05070 */
[----:B------:R-:W-:Y:S01]  /*13590*/  VIADD R33, R37, 0x1 ;  /* 0x0000000125217836 */ /* 0x000fe20000000000 */
[----:B------:R-:W-:Y:S02]  /*135a0*/  MOV R37, R22 ;  /* 0x0000001600257202 */ /* 0x000fe40000000f00 */
[----:B------:R-:W-:Y:S02]  /*135b0*/  FSEL R32, R32, -0.00019574658654164522886, P0 ;  /* 0xb94d415320207808 */ /* 0x000fe40000000000 */
[----:B------:R-:W-:-:S02]  /*135c0*/  FSEL R36, R29, 0.041666727513074874878, !P0 ;  /* 0x3d2aaabb1d247808 */ /* 0x000fc40004000000 */
[----:B------:R-:W-:Y:S02]  /*135d0*/  LOP3.LUT P1, RZ, R33, 0x2, RZ, 0xc0, !PT ;  /* 0x0000000221ff7812 */ /* 0x000fe4000782c0ff */
[----:B------:R-:W-:Y:S01]  /*135e0*/  FSEL R30, R30, 1, !P0 ;  /* 0x3f8000001e1e7808 */ /* 0x000fe20004000000 */
[C---:B------:R-:W-:Y:S01]  /*135f0*/  FFMA R32, R31.reuse, R32, R36 ;  /* 0x000000201f207223 */ /* 0x040fe20000000024 */
        /* <DEDUP_REMOVED lines=10> */
[-C--:B------:R-:W-:Y:S01]  /*136a0*/  FMUL R15, R15, R40.reuse ;  /* 0x000000280f0f7220 */ /* 0x080fe20000400000 */
[----:B------:R-:W-:Y:S01]  /*136b0*/  MOV R30, R21 ;  /* 0x00000015001e7202 */ /* 0x000fe20000000f00 */
        /* <DEDUP_REMOVED lines=13> */
.L_x_217:
        /* <DEDUP_REMOVED lines=44> */
.L_x_216:
[----:B------:R-:W-:Y:S05]  /*13a50*/  BSYNC.RECONVERGENT B0 ;  /* 0x0000000000007941 */ /* 0x000fea0003800200 */
.L_x_215:
        /* <DEDUP_REMOVED lines=11> */
[C---:B------:R-:W-:Y:S01]  /*13b10*/  FFMA R32, R31.reuse, R32, R36 ;  /* 0x000000201f207223 */ /* 0x040fe20000000024 */
        /* <DEDUP_REMOVED lines=17> */
.L_x_220:
        /* <DEDUP_REMOVED lines=37> */
[----:B------:R-:W1:Y:S01]  /*13e80*/  I2F.F64.S64 R30, R30 ;  /* 0x0000001e001e7312 */ /* 0x000e620000301c00 */
[----:B------:R-:W-:-:S05]  /*13e90*/  LEA.HI R22, R35, R22, RZ, 0x1 ;  /* 0x0000001623167211 */ /* 0x000fca00078f08ff */
[----:B------:R-:W-:-:S05]  /*13ea0*/  IMAD.MOV R21, RZ, RZ, -R22 ;  /* 0x000000ffff157224 */ /* 0x000fca00078e0a16 */
[----:B------:R-:W-:Y:S01]  /*13eb0*/  @!P1 MOV R22, R21 ;  /* 0x0000001500169202 */ /* 0x000fe20000000f00 */
[----:B-1----:R-:W-:-:S10]  /*13ec0*/  DMUL R32, R30, UR4 ;  /* 0x000000041e207c28 */ /* 0x002fd40008000000 */
[----:B------:R-:W1:Y:S02]  /*13ed0*/  F2F.F32.F64 R32, R32 ;  /* 0x0000002000207310 */ /* 0x000e640000301000 */
[----:B01----:R-:W-:-:S07]  /*13ee0*/  FSEL R21, -R32, R32, !P0 ;  /* 0x0000002020157208 */ /* 0x003fce0004000100 */
.L_x_219:
[----:B------:R-:W-:Y:S05]  /*13ef0*/  BSYNC.RECONVERGENT B0 ;  /* 0x0000000000007941 */ /* 0x000fea0003800200 */
.L_x_218:
[----:B------:R-:W-:Y:S01]  /*13f00*/  FMUL R30, R21, R21 ;  /* 0x00000015151e7220 */ /* 0x000fe20000400000 */
[C---:B------:R-:W-:Y:S01]  /*13f10*/  LOP3.LUT R31, R22.reuse, 0x1, RZ, 0xc0, !PT ;  /* 0x00000001161f7812 */ /* 0x040fe200078ec0ff */
[----:B------:R-:W-:Y:S01]  /*13f20*/  BSSY.RECONVERGENT B0, `(.L_x_221) ;  /* 0x000001d000007945 */ /* 0x000fe20003800200 */
[----:B------:R-:W-:Y:S01]  /*13f30*/  LOP3.LUT P1, RZ, R22, 0x2, RZ, 0xc0, !PT ;  /* 0x0000000216ff7812 */ /* 0x000fe2000782c0ff */
[----:B------:R-:W-:Y:S01]  /*13f40*/  FFMA R2, R30, R2, -0.0013887860113754868507 ;  /* 0xbab607ed1e027423 */ /* 0x000fe20000000002 */
[----:B------:R-:W-:-:S04]  /*13f50*/  ISETP.NE.U32.AND P0, PT, R31, 0x1, PT ;  /* 0x000000011f00780c */ /* 0x000fc80003f05070 */
[----:B------:R-:W-:Y:S02]  /*13f60*/  FSEL R33, R12, 0.0083327032625675201416, !P0 ;  /* 0x3c0885e40c217808 */ /* 0x000fe40004000000 */
[----:B------:R-:W-:Y:S02]  /*13f70*/  FSEL R31, R2, -0.00019574658654164522886, !P0 ;  /* 0xb94d4153021f7808 */ /* 0x000fe40004000000 */
[----:B------:R-:W-:Y:S02]  /*13f80*/  FSEL R21, R21, 1, P0 ;  /* 0x3f80000015157808 */ /* 0x000fe40000000000 */
[----:B------:R-:W-:Y:S01]  /*13f90*/  FSEL R14, -R14, -0.16666662693023681641, !P0 ;  /* 0xbe2aaaa80e0e7808 */ /* 0x000fe20004000100 */
[----:B------:R-:W-:Y:S01]  /*13fa0*/  FFMA R31, R30, R31, R33 ;  /* 0x0000001f1e1f7223 */ /* 0x000fe20000000021 */
[----:B------:R-:W-:Y:S01]  /*13fb0*/  FSETP.NEU.AND P0, PT, R20, 1, PT ;  /* 0x3f8000001400780b */ /* 0x000fe20003f0d000 */
[C---:B------:R-:W-:Y:S02]  /*13fc0*/  FFMA R2, R30.reuse, R21, RZ ;  /* 0x000000151e027223 */ /* 0x040fe400000000ff */
[----:B------:R-:W-:Y:S01]  /*13fd0*/  FFMA R14, R30, R31, R14 ;  /* 0x0000001f1e0e7223 */ /* 0x000fe2000000000e */
[----:B------:R-:W-:-:S03]  /*13fe0*/  HFMA2 R30, -RZ, RZ, 1.875, 0 ;  /* 0x3f800000ff1e7431 */ /* 0x000fc600000001ff */
[----:B------:R-:W-:Y:S01]  /*13ff0*/  FFMA R2, R2, R14, R21 ;  /* 0x0000000e02027223 */ /* 0x000fe20000000015 */
[----:B------:R-:W-:-:S03]  /*14000*/  FMUL R21, RZ, R29 ;  /* 0x0000001dff157220 */ /* 0x000fc60000400000 */
        /* <DEDUP_REMOVED lines=14> */
.L_x_222:
[----:B------:R-:W-:Y:S05]  /*140f0*/  BSYNC.RECONVERGENT B0 ;  /* 0x0000000000007941 */ /* 0x000fea0003800200 */
.L_x_221:
[----:B------:R-:W-:Y:S01]  /*14100*/  FSETP.NEU.AND P0, PT, R20, RZ, PT ;  /* 0x000000ff1400720b */ /* 0x000fe20003f0d000 */
[----:B------:R-:W-:Y:S01]  /*14110*/  BSSY.RECONVERGENT B2, `(.L_x_223) ;  /* 0x0000011000027945 */ /* 0x000fe20003800200 */
[----:B------:R-:W-:-:S11]  /*14120*/  MOV R2, RZ ;  /* 0x000000ff00027202 */ /* 0x000fd60000000f00 */
        /* <DEDUP_REMOVED lines=14> */
.L_x_225:
[----:B------:R-:W-:Y:S05]  /*14210*/  BSYNC.RECONVERGENT B3 ;  /* 0x0000000000037941 */ /* 0x000fea0003800200 */
.L_x_224:
[----:B------:R-:W-:Y:S05]  /*14220*/  BSYNC.RECONVERGENT B2 ;  /* 0x0000000000027941 */ /* 0x000fea0003800200 */
.L_x_223:
[C---:B------:R-:W-:Y:S01]  /*14230*/  FSETP.NEU.AND P0, PT, R20.reuse, 1, PT ;  /* 0x3f8000001400780b */ /* 0x040fe20003f0d000 */
[----:B------:R-:W-:Y:S01]  /*14240*/  BSSY.RECONVERGENT B0, `(.L_x_226) ;  /* 0x000000d000007945 */ /* 0x000fe20003800200 */
[----:B------:R-:W-:Y:S01]  /*14250*/  FSETP.NEU.AND P1, PT, R20, RZ, PT ;  /* 0x000000ff1400720b */ /* 0x000fe20003f2d000 */
[----:B------:R-:W-:Y:S01]  /*14260*/  FMUL R31, R19, R2 ;  /* 0x00000002131f7220 */ /* 0x000fe20000400000 */
[----:B------:R-:W-:-:S09]  /*14270*/  IMAD.MOV.U32 R18, RZ, RZ, 0x3f800000 ;  /* 0x3f800000ff127424 */ /* 0x000fd200078e00ff */
[----:B------:R-:W-:Y:S05]  /*14280*/  @!P0 BRA `(.L_x_227) ;  /* 0x0000000000208947 */ /* 0x000fea0003800000 */
        /* <DEDUP_REMOVED lines=8> */
.L_x_227:
[----:B------:R-:W-:Y:S05]  /*14310*/  BSYNC.RECONVERGENT B0 ;  /* 0x0000000000007941 */ /* 0x000fea0003800200 */
.L_x_226:
        /* <DEDUP_REMOVED lines=17> */
.L_x_230:
[----:B------:R-:W-:Y:S05]  /*14430*/  BSYNC.RECONVERGENT B3 ;  /* 0x0000000000037941 */ /* 0x000fea0003800200 */
.L_x_229:
[----:B------:R-:W-:Y:S05]  /*14440*/  BSYNC.RECONVERGENT B2 ;  /* 0x0000000000027941 */ /* 0x000fea0003800200 */
.L_x_228:
[----:B------:R-:W0:Y:S01]  /*14450*/  LDCU UR4, c[0x0][0x380] ;  /* 0x00007000ff0477ac */ /* 0x000e220008000800 */
[----:B------:R-:W-:Y:S01]  /*14460*/  FMUL R2, R19, R2 ;  /* 0x0000000213027220 */ /* 0x000fe20000400000 */
[----:B------:R-:W-:Y:S01]  /*14470*/  FMUL R35, RZ, R18 ;  /* 0x00000012ff237220 */ /* 0x000fe20000400000 */
[----:B------:R-:W-:Y:S01]  /*14480*/  FMUL R33, R30, 0.51602452993392944336 ;  /* 0x3f041a2f1e217820 */ /* 0x000fe20000400000 */
[----:B------:R-:W-:Y:S01]  /*14490*/  FSETP.NEU.AND P3, PT, R20, RZ, PT ;  /* 0x000000ff1400720b */ /* 0x000fe20003f6d000 */
[----:B------:R-:W-:Y:S01]  /*144a0*/  FFMA R31, R31, -0.51602452993392944336, R36 ;  /* 0xbf041a2f1f1f7823 */ /* 0x000fe20000000024 */
[----:B------:R-:W-:Y:S01]  /*144b0*/  FFMA R2, R2, 1.2158541679382324219, R35 ;  /* 0x3f9ba11c02027823 */ /* 0x000fe20000000023 */
[----:B------:R-:W-:Y:S01]  /*144c0*/  FFMA R33, R18, 1.2158541679382324219, -R33 ;  /* 0x3f9ba11c12217823 */ /* 0x000fe20000000821 */
[----:B------:R-:W-:Y:S01]  /*144d0*/  BSSY.RECONVERGENT B2, `(.L_x_231) ;  /* 0x0000016000027945 */ /* 0x000fe20003800200 */
[----:B------:R-:W-:Y:S01]  /*144e0*/  MOV R12, RZ ;  /* 0x000000ff000c7202 */ /* 0x000fe20000000f00 */
[----:B------:R-:W-:Y:S01]  /*144f0*/  FADD R2, R2, R31 ;  /* 0x0000001f02027221 */ /* 0x000fe20000000000 */
[----:B------:R-:W-:Y:S01]  /*14500*/  FMUL R31, RZ, R33 ;  /* 0x00000021ff1f7220 */ /* 0x000fe20000400000 */
[----:B0-----:R-:W-:-:S03]  /*14510*/  FMUL R32, R33, UR4 ;  /* 0x0000000421207c20 */ /* 0x001fc60008400000 */
[----:B------:R-:W-:Y:S02]  /*14520*/  FFMA R17, R2, UR4, R31 ;  /* 0x0000000402117c23 */ /* 0x000fe4000800001f */
        /* <DEDUP_REMOVED lines=14> */
.L_x_234:
[----:B------:R-:W-:Y:S05]  /*14610*/  BSYNC.RECONVERGENT B3 ;  /* 0x0000000000037941 */ /* 0x000fea0003800200 */
.L_x_233:
[----:B------:R-:W-:-:S07]  /*14620*/  IMAD.MOV.U32 R12, RZ, RZ, R2 ;  /* 0x000000ffff0c7224 */ /* 0x000fce00078e0002 */
.L_x_232:
[----:B------:R-:W-:Y:S05]  /*14630*/  BSYNC.RECONVERGENT B2 ;  /* 0x0000000000027941 */ /* 0x000fea0003800200 */
.L_x_231:
        /* <DEDUP_REMOVED lines=18> */
.L_x_237:
[----:B------:R-:W-:Y:S05]  /*14760*/  BSYNC.RECONVERGENT B3 ;  /* 0x0000000000037941 */ /* 0x000fea0003800200 */
.L_x_236:
[----:B------:R-:W-:Y:S05]  /*14770*/  BSYNC.RECONVERGENT B2 ;  /* 0x0000000000027941 */ /* 0x000fea0003800200 */
.L_x_235:
[----:B------:R-:W-:Y:S01]  /*14780*/  FMUL R2, R19, R2 ;  /* 0x0000000213027220 */ /* 0x000fe20000400000 */
[----:B------:R-:W-:Y:S01]  /*14790*/  FMUL R19, R13, R13 ;  /* 0x0000000d0d137220 */ /* 0x000fe20000400000 */
[----:B------:R-:W-:Y:S01]  /*147a0*/  FMUL R33, R33, -0.20000000298023223877 ;  /* 0xbe4ccccd21217820 */ /* 0x000fe20000400000 */
[----:B------:R-:W-:Y:S01]  /*147b0*/  BSSY.RECONVERGENT B0, `(.L_x_238) ;  /* 0x000004f000007945 */ /* 0x000fe20003800200 */
[----:B------:R-:W-:Y:S01]  /*147c0*/  FFMA R35, R2, 1.2158541679382324219, R35 ;  /* 0x3f9ba11c02237823 */ /* 0x000fe20000000023 */
[----:B------:R-:W-:-:S03]  /*147d0*/  FFMA R19, R26, R26, R19 ;  /* 0x0000001a1a137223 */ /* 0x000fc60000000013 */
[----:B------:R-:W-:Y:S01]  /*147e0*/  FADD R36, R36, R35 ;  /* 0x0000002324247221 */ /* 0x000fe20000000000 */
[----:B------:R-:W-:Y:S01]  /*147f0*/  FFMA R2, R22, R22, R19 ;  /* 0x0000001616027223 */ /* 0x000fe20000000013 */
[----:B------:R-:W-:Y:S02]  /*14800*/  IMAD.MOV.U32 R19, RZ, RZ, RZ ;  /* 0x000000ffff137224 */ /* 0x000fe400078e00ff */
[----:B------:R-:W-:Y:S02]  /*14810*/  FFMA R31, R36, -0.20000000298023223877, R31 ;  /* 0xbe4ccccd241f7823 */ /* 0x000fe4000000001f */
[----:B------:R-:W-:Y:S02]  /*14820*/  FSETP.GT.AND P0, PT, R2, RZ, PT ;  /* 0x000000ff0200720b */ /* 0x000fe40003f04000 */
[----:B------:R-:W-:-:S04]  /*14830*/  FMUL R12, R32, R31 ;  /* 0x0000001f200c7220 */ /* 0x000fc80000400000 */
[----:B------:R-:W-:-:S07]  /*14840*/  FFMA R17, R17, R33, R12 ;  /* 0x0000002111117223 */ /* 0x000fce000000000c */
        /* <DEDUP_REMOVED lines=69> */
.L_x_239:
[----:B------:R-:W-:Y:S05]  /*14ca0*/  BSYNC.RECONVERGENT B0 ;  /* 0x0000000000007941 */ /* 0x000fea0003800200 */
.L_x_238:
[----:B------:R-:W-:Y:S01]  /*14cb0*/  FMUL R31, R11, R11 ;  /* 0x0000000b0b1f7220 */ /* 0x000fe20000400000 */
[----:B------:R-:W-:Y:S01]  /*14cc0*/  BSSY.RECONVERGENT B0, `(.L_x_240) ;  /* 0x000004d000007945 */ /* 0x000fe20003800200 */
[-C--:B------:R-:W-:Y:S01]  /*14cd0*/  FMUL R2, R26, R19.reuse ;  /* 0x000000131a027220 */ /* 0x080fe20000400000 */
[-C--:B------:R-:W-:Y:S01]  /*14ce0*/  FMUL R36, R13, R19.reuse ;  /* 0x000000130d247220 */ /* 0x080fe20000400000 */
[----:B------:R-:W-:Y:S01]  /*14cf0*/  FFMA R12, R16, R16, R31 ;  /* 0x00000010100c7223 */ /* 0x000fe2000000001f */
[----:B------:R-:W-:Y:S01]  /*14d00*/  FMUL R22, R22, R19 ;  /* 0x0000001316167220 */ /* 0x000fe20000400000 */
[----:B------:R-:W-:Y:S02]  /*14d10*/  MOV R14, RZ ;  /* 0x000000ff000e7202 */ /* 0x000fe40000000f00 */
        /* <DEDUP_REMOVED lines=71> */
.L_x_241:
[----:B------:R-:W-:Y:S05]  /*15190*/  BSYNC.RECONVERGENT B0 ;  /* 0x0000000000007941 */ /* 0x000fea0003800200 */
.L_x_240:
        /* <DEDUP_REMOVED lines=84> */
.L_x_243:
[----:B------:R-:W-:Y:S05]  /*156e0*/  BSYNC.RECONVERGENT B0 ;  /* 0x0000000000007941 */ /* 0x000fea0003800200 */
.L_x_242:
        /* <DEDUP_REMOVED lines=8> */
[----:B------:R-:W-:Y:S02]  /*15770*/  IMAD.MOV.U32 R18, RZ, RZ, RZ ;  /* 0x000000ffff127224 */ /* 0x000fe400078e00ff */
        /* <DEDUP_REMOVED lines=79> */
.L_x_245:
[----:B------:R-:W-:Y:S05]  /*15c70*/  BSYNC.RECONVERGENT B0 ;  /* 0x0000000000007941 */ /* 0x000fea0003800200 */
.L_x_244:
        /* <DEDUP_REMOVED lines=33> */
.L_x_250:
[----:B------:R-:W-:Y:S05]  /*15e90*/  BSYNC.RECONVERGENT B1 ;  /* 0x0000000000017941 */ /* 0x000fea0003800200 */
.L_x_249:
[----:B------:R-:W-:Y:S01]  /*15ea0*/  FADD R24, R24, -R11 ;  /* 0x8000000b18187221 */ /* 0x000fe20000000000 */
[----:B------:R-:W-:Y:S06]  /*15eb0*/  BRA `(.L_x_247) ;  /* 0x0000000000647947 */ /* 0x000fec0003800000 */
.L_x_248:
[C---:B------:R-:W-:Y:S01]  /*15ec0*/  LOP3.LUT R2, R24.reuse, 0xff800000, RZ, 0xc0, !PT ;  /* 0xff80000018027812 */ /* 0x040fe200078ec0ff */
[----:B------:R-:W-:Y:S01]  /*15ed0*/  BSSY.RECONVERGENT B1, `(.L_x_251) ;  /* 0x0000015000017945 */ /* 0x000fe20003800200 */
[----:B------:R-:W-:Y:S02]  /*15ee0*/  ISETP.GT.U32.AND P1, PT, R24, 0x7f7fffff, PT ;  /* 0x7f7fffff1800780c */ /* 0x000fe40003f24070 */
[----:B------:R-:W-:Y:S02]  /*15ef0*/  IADD3 R11, PT, PT, R2, -0x3f800000, RZ ;  /* 0xc0800000020b7810 */ /* 0x000fe40007ffe0ff */
[----:B------:R-:W-:Y:S02]  /*15f00*/  LOP3.LUT R2, R24, 0x7fffff, RZ, 0xc0, !PT ;  /* 0x007fffff18027812 */ /* 0x000fe400078ec0ff */
[----:B------:R-:W-:Y:S02]  /*15f10*/  ISETP.NE.AND P0, PT, R11, RZ, PT ;  /* 0x000000ff0b00720c */ /* 0x000fe40003f05270 */
[----:B------:R-:W-:-:S02]  /*15f20*/  MOV R12, 0x7fffffff ;  /* 0x7fffffff000c7802 */ /* 0x000fc40000000f00 */
[----:B------:R-:W-:Y:S02]  /*15f30*/  LOP3.LUT R2, R2, 0x3f800000, RZ, 0xfc, !PT ;  /* 0x3f80000002027812 */ /* 0x000fe400078efcff */
[----:B------:R-:W-:-:S07]  /*15f40*/  FSEL R17, R12, 8388608, P1 ;  /* 0x4b0000000c117808 */ /* 0x000fce0000800000 */
[----:B------:R-:W-:Y:S05]  /*15f50*/  @!P0 BRA `(.L_x_252) ;  /* 0x0000000000308947 */ /* 0x000fea0003800000 */
.L_x_253:
        /* <DEDUP_REMOVED lines=12> */
.L_x_252:
[----:B------:R-:W-:Y:S05]  /*16020*/  BSYNC.RECONVERGENT B1 ;  /* 0x0000000000017941 */ /* 0x000fea0003800200 */
.L_x_251:
[----:B------:R-:W-:-:S04]  /*16030*/  FMUL R2, R2, 1.1920928955078125e-07 ;  /* 0x3400000002027820 */ /* 0x000fc80000400000 */
[----:B------:R-:W-:-:S07]  /*16040*/  FMUL R24, R17, R2 ;  /* 0x0000000211187220 */ /* 0x000fce0000400000 */
.L_x_247:
[----:B------:R-:W-:Y:S05]  /*16050*/  BSYNC.RECONVERGENT B0 ;  /* 0x0000000000007941 */ /* 0x000fea0003800200 */
.L_x_246:
        /* <DEDUP_REMOVED lines=28> */
.L_x_256:
        /* <DEDUP_REMOVED lines=44> */
.L_x_255:
[----:B------:R-:W-:Y:S05]  /*164e0*/  BSYNC.RECONVERGENT B0 ;  /* 0x0000000000007941 */ /* 0x000fea0003800200 */
.L_x_254:
[----:B------:R-:W-:Y:S02]  /*164f0*/  HFMA2 R18, -RZ, RZ, 1.0078125, -8.98838043212890625e-05 ;  /* 0x3c0885e4ff127431 */ /* 0x000fe400000001ff */
[----:B------:R-:W-:Y:S02]  /*16500*/  IMAD.MOV.U32 R16, RZ, RZ, 0x37cbac00 ;  /* 0x37cbac00ff107424 */ /* 0x000fe400078e00ff */
[----:B------:R-:W-:Y:S01]  /*16510*/  FMUL R13, R11, R11 ;  /* 0x0000000b0b0d7220 */ /* 0x000fe20000400000 */
[C---:B------:R-:W-:Y:S01]  /*16520*/  LOP3.LUT R14, R2.reuse, 0x1, RZ, 0xc0, !PT ;  /* 0x00000001020e7812 */ /* 0x040fe200078ec0ff */
[----:B------:R-:W-:Y:S01]  /*16530*/  IMAD.MOV.U32 R17, RZ, RZ, 0x3e2aaaa8 ;  /* 0x3e2aaaa8ff117424 */ /* 0x000fe200078e00ff */
[----:B------:R-:W-:Y:S01]  /*16540*/  IADD3 R2, PT, PT, R2, 0x1, RZ ;  /* 0x0000000102027810 */ /* 0x000fe20007ffe0ff */
[----:B------:R-:W-:Y:S01]  /*16550*/  FFMA R12, R13, R16, -0.0013887860113754868507 ;  /* 0xbab607ed0d0c7423 */ /* 0x000fe20000000010 */
[----:B------:R-:W-:Y:S01]  /*16560*/  ISETP.NE.U32.AND P0, PT, R14, 0x1, PT ;  /* 0x000000010e00780c */ /* 0x000fe20003f05070 */
[----:B------:R-:W-:Y:S01]  /*16570*/  BSSY.RECONVERGENT B0, `(.L_x_257) ;  /* 0x000004f000007945 */ /* 0x000fe20003800200 */
[----:B------:R-:W-:-:S02]  /*16580*/  LOP3.LUT P1, RZ, R2, 0x2, RZ, 0xc0, !PT ;  /* 0x0000000202ff7812 */ /* 0x000fc4000782c0ff */
[----:B------:R-:W-:Y:S02]  /*16590*/  FSEL R12, R12, -0.00019574658654164522886, P0 ;  /* 0xb94d41530c0c7808 */ /* 0x000fe40000000000 */
[----:B------:R-:W-:Y:S02]  /*165a0*/  FSEL R14, R18, 0.041666727513074874878, !P0 ;  /* 0x3d2aaabb120e7808 */ /* 0x000fe40004000000 */
[----:B------:R-:W-:Y:S02]  /*165b0*/  FSEL R2, R11, 1, !P0 ;  /* 0x3f8000000b027808 */ /* 0x000fe40004000000 */
[----:B------:R-:W-:Y:S01]  /*165c0*/  FSEL R31, -R17, -0.4999999701976776123, !P0 ;  /* 0xbeffffff111f7808 */ /* 0x000fe20004000100 */
[----:B------:R-:W-:Y:S01]  /*165d0*/  FFMA R12, R13, R12, R14 ;  /* 0x0000000c0d0c7223 */ /* 0x000fe2000000000e */
        /* <DEDUP_REMOVED lines=8> */
[----:B------:R-:W-:Y:S02]  /*16660*/  @P0 FSEL R2, R11, R2, !P1 ;  /* 0x000000020b020208 */ /* 0x000fe40004800000 */
[----:B------:R-:W-:-:S03]  /*16670*/  FSETP.GE.AND P0, PT, |R23|, 105615, PT ;  /* 0x47ce47801700780b */ /* 0x000fc60003f06200 */
        /* <DEDUP_REMOVED lines=18> */
.L_x_259:
        /* <DEDUP_REMOVED lines=29> */
[--C-:B------:R-:W-:Y:S02]  /*16970*/  SHF.R.U32.HI R39, RZ, 0x1e, R2.reuse ;  /* 0x0000001eff277819 */ /* 0x100fe40000011602 */
[C---:B------:R-:W-:Y:S01]  /*16980*/  SHF.L.W.U32.HI R12, R11.reuse, 0x2, R2 ;  /* 0x000000020b0c7819 */ /* 0x040fe20000010e02 */
[----:B------:R-:W-:-:S03]  /*16990*/  IMAD.SHL.U32 R11, R11, 0x4, RZ ;  /* 0x000000040b0b7824 */ /* 0x000fc600078e00ff */
[----:B------:R-:W-:Y:S02]  /*169a0*/  SHF.R.S32.HI R13, RZ, 0x1f, R12 ;  /* 0x0000001fff0d7819 */ /* 0x000fe4000001140c */
[C---:B------:R-:W-:Y:S02]  /*169b0*/  LOP3.LUT R23, R12.reuse, R23, RZ, 0x3c, !PT ;  /* 0x000000170c177212 */ /* 0x040fe400078e3cff */
[C---:B------:R-:W-:Y:S02]  /*169c0*/  LOP3.LUT R10, R13.reuse, R11, RZ, 0x3c, !PT ;  /* 0x0000000b0d0a7212 */ /* 0x040fe400078e3cff */
[----:B------:R-:W-:Y:S02]  /*169d0*/  LOP3.LUT R11, R13, R12, RZ, 0x3c, !PT ;  /* 0x0000000c0d0b7212 */ /* 0x000fe400078e3cff */
[----:B------:R-:W-:Y:S02]  /*169e0*/  LEA.HI R39, R12, R39, RZ, 0x1 ;  /* 0x000000270c277211 */ /* 0x000fe400078f08ff */
[----:B------:R-:W-:-:S02]  /*169f0*/  ISETP.GE.AND P0, PT, R23, RZ, PT ;  /* 0x000000ff1700720c */ /* 0x000fc40003f06270 */
[----:B------:R-:W1:Y:S01]  /*16a00*/  I2F.F64.S64 R10, R10 ;  /* 0x0000000a000a7312 */ /* 0x000e620000301c00 */
[----:B------:R-:W-:-:S04]  /*16a10*/  IADD3 R2, PT, PT, -R39, RZ, RZ ;  /* 0x000000ff27027210 */ /* 0x000fc80007ffe1ff */
[----:B------:R-:W-:Y:S01]  /*16a20*/  @!P1 MOV R39, R2 ;  /* 0x0000000200279202 */ /* 0x000fe20000000f00 */
[----:B-1----:R-:W-:-:S10]  /*16a30*/  DMUL R30, R10, UR4 ;  /* 0x000000040a1e7c28 */ /* 0x002fd40008000000 */
[----:B------:R-:W1:Y:S02]  /*16a40*/  F2F.F32.F64 R30, R30 ;  /* 0x0000001e001e7310 */ /* 0x000e640000301000 */
[----:B01----:R-:W-:-:S07]  /*16a50*/  FSEL R38, -R30, R30, !P0 ;  /* 0x0000001e1e267208 */ /* 0x003fce0004000100 */
.L_x_258:
[----:B------:R-:W-:Y:S05]  /*16a60*/  BSYNC.RECONVERGENT B0 ;  /* 0x0000000000007941 */ /* 0x000fea0003800200 */
.L_x_257:
[----:B------:R-:W-:Y:S01]  /*16a70*/  FMUL R31, R19, 6.2831850051879882812 ;  /* 0x40c90fda131f7820 */ /* 0x000fe20000400000 */
[----:B------:R-:W-:Y:S01]  /*16a80*/  LOP3.LUT R2, R39, 0x1, RZ, 0xc0, !PT ;  /* 0x0000000127027812 */ /* 0x000fe200078ec0ff */
[----:B------:R-:W-:Y:S01]  /*16a90*/  FMUL R11, R38, R38 ;  /* 0x00000026260b7220 */ /* 0x000fe20000400000 */
[----:B------:R-:W-:Y:S02]  /*16aa0*/  IMAD.MOV.U32 R23, RZ, RZ, 0x3d2aaabb ;  /* 0x3d2aaabbff177424 */ /* 0x000fe400078e00ff */
[----:B------:R-:W-:Y:S01]  /*16ab0*/  FMUL R13, R31, 0.63661974668502807617 ;  /* 0x3f22f9831f0d7820 */ /* 0x000fe20000400000 */
[----:B------:R-:W-:Y:S01]  /*16ac0*/  ISETP.NE.U32.AND P0, PT, R2, 0x1, PT ;  /* 0x000000010200780c */ /* 0x000fe20003f05070 */
[----:B------:R-:W-:Y:S01]  /*16ad0*/  FFMA R2, R11, R16, -0.0013887860113754868507 ;  /* 0xbab607ed0b027423 */ /* 0x000fe20000000010 */
[----:B------:R-:W-:Y:S01]  /*16ae0*/  MOV R19, 0x3effffff ;  /* 0x3effffff00137802 */ /* 0x000fe20000000f00 */
[----:B------:R-:W0:Y:S01]  /*16af0*/  F2I.NTZ R36, R13 ;  /* 0x0000000d00247305 */ /* 0x000e220000203100 */
[----:B------:R-:W-:Y:S01]  /*16b00*/  FSEL R10, R23, 0.0083327032625675201416, !P0 ;  /* 0x3c0885e4170a7808 */ /* 0x000fe20004000000 */
[----:B------:R-:W-:Y:S01]  /*16b10*/  BSSY.RECONVERGENT B0, `(.L_x_260) ;  /* 0x000004a000007945 */ /* 0x000fe20003800200 */
[----:B------:R-:W-:-:S02]  /*16b20*/  FSEL R2, R2, -0.00019574658654164522886, !P0 ;  /* 0xb94d415302027808 */ /* 0x000fc40004000000 */
[----:B------:R-:W-:Y:S02]  /*16b30*/  FSEL R12, -R19, -0.16666662693023681641, !P0 ;  /* 0xbe2aaaa8130c7808 */ /* 0x000fe40004000100 */
[----:B------:R-:W-:Y:S01]  /*16b40*/  LOP3.LUT P1, RZ, R39, 0x2, RZ, 0xc0, !PT ;  /* 0x0000000227ff7812 */ /* 0x000fe2000782c0ff */
        /* <DEDUP_REMOVED lines=26> */
.L_x_262:
        /* <DEDUP_REMOVED lines=32> */
[C---:B------:R-:W-:Y:S02]  /*16ef0*/  LOP3.LUT R31, R12.reuse, R31, RZ, 0x3c, !PT ;  /* 0x0000001f0c1f7212 */ /* 0x040fe400078e3cff */
[C---:B------:R-:W-:Y:S02]  /*16f00*/  LOP3.LUT R10, R13.reuse, R11, RZ, 0x3c, !PT ;  /* 0x0000000b0d0a7212 */ /* 0x040fe400078e3cff */
[----:B------:R-:W-:Y:S02]  /*16f10*/  LOP3.LUT R11, R13, R12, RZ, 0x3c, !PT ;  /* 0x0000000c0d0b7212 */ /* 0x000fe400078e3cff */
[----:B------:R-:W-:Y:S02]  /*16f20*/  SHF.R.U32.HI R13, RZ, 0x1e, R2 ;  /* 0x0000001eff0d7819 */ /* 0x000fe40000011602 */
[----:B------:R-:W-:Y:S02]  /*16f30*/  ISETP.GE.AND P1, PT, R31, RZ, PT ;  /* 0x000000ff1f00720c */ /* 0x000fe40003f26270 */
[----:B------:R-:W1:Y:S01]  /*16f40*/  I2F.F64.S64 R10, R10 ;  /* 0x0000000a000a7312 */ /* 0x000e620000301c00 */
[----:B------:R-:W-:-:S04]  /*16f50*/  LEA.HI R36, R12, R13, RZ, 0x1 ;  /* 0x0000000d0c247211 */ /* 0x000fc800078f08ff */
[----:B------:R-:W-:-:S05]  /*16f60*/  IADD3 R2, PT, PT, -R36, RZ, RZ ;  /* 0x000000ff24027210 */ /* 0x000fca0007ffe1ff */
[----:B------:R-:W-:Y:S01]  /*16f70*/  @!P0 IMAD.MOV.U32 R36, RZ, RZ, R2 ;  /* 0x000000ffff248224 */ /* 0x000fe200078e0002 */
[----:B-1----:R-:W-:-:S10]  /*16f80*/  DMUL R20, R10, UR4 ;  /* 0x000000040a147c28 */ /* 0x002fd40008000000 */
[----:B------:R-:W1:Y:S02]  /*16f90*/  F2F.F32.F64 R20, R20 ;  /* 0x0000001400147310 */ /* 0x000e640000301000 */
[----:B01----:R-:W-:-:S07]  /*16fa0*/  FSEL R2, -R20, R20, !P1 ;  /* 0x0000001414027208 */ /* 0x003fce0004800100 */
.L_x_261:
[----:B------:R-:W-:Y:S05]  /*16fb0*/  BSYNC.RECONVERGENT B0 ;  /* 0x0000000000007941 */ /* 0x000fea0003800200 */
.L_x_260:
        /* <DEDUP_REMOVED lines=15> */
[----:B------:R-:W-:-:S03]  /*170b0*/  FADD R11, R32, R32 ;  /* 0x00000020200b7221 */ /* 0x000fc60000000000 */
[----:B------:R-:W-:Y:S01]  /*170c0*/  FFMA R2, R13, R10, R2 ;  /* 0x0000000a0d027223 */ /* 0x000fe20000000002 */
[----:B------:R-:W-:-:S03]  /*170d0*/  FFMA R11, -R32, R32, R11 ;  /* 0x00000020200b7223 */ /* 0x000fc6000000010b */
[----:B------:R-:W-:Y:S01]  /*170e0*/  @P1 FADD R2, RZ, -R2 ;  /* 0x80000002ff021221 */ /* 0x000fe20000000000 */
[----:B------:R-:W-:-:S03]  /*170f0*/  FADD R13, -R11, 1 ;  /* 0x3f8000000b0d7421 */ /* 0x000fc60000000100 */
[----:B------:R-:W-:-:S04]  /*17100*/  FADD R2, R2, R2 ;  /* 0x0000000202027221 */ /* 0x000fc80000000000 */
[----:B------:R-:W-:-:S04]  /*17110*/  FADD R2, -R2, 2 ;  /* 0x4000000002027421 */ /* 0x000fc80000000100 */
[----:B------:R-:W-:Y:S01]  /*17120*/  FMUL R13, R2, R13 ;  /* 0x0000000d020d7220 */ /* 0x000fe20000400000 */
[----:B------:R-:W-:-:S03]  /*17130*/  IMAD.MOV.U32 R2, RZ, RZ, R25 ;  /* 0x000000ffff027224 */ /* 0x000fc600078e0019 */
[----:B------:R-:W-:-:S04]  /*17140*/  FFMA R13, R24, R11, R13 ;  /* 0x0000000b180d7223 */ /* 0x000fc8000000000d */
[-C--:B------:R-:W-:Y:S01]  /*17150*/  FFMA R37, R26, R13.reuse, R37 ;  /* 0x0000000d1a257223 */ /* 0x080fe20000000025 */
[-C--:B------:R-:W-:Y:S01]  /*17160*/  FFMA R20, R33, R13.reuse, R22 ;  /* 0x0000000d21147223 */ /* 0x080fe20000000016 */
[----:B------:R-:W-:Y:S01]  /*17170*/  FFMA R30, R35, R13, R30 ;  /* 0x0000000d231e7223 */ /* 0x000fe2000000001e */
[----:B------:R-:W-:Y:S01]  /*17180*/  MOV R13, R27 ;  /* 0x0000001b000d7202 */ /* 0x000fe20000000f00 */
[----:B------:R-:W-:Y:S01]  /*17190*/  FADD R28, R28, R37 ;  /* 0x000000251c1c7221 */ /* 0x000fe20000000000 */
[----:B------:R-:W-:Y:S01]  /*171a0*/  FADD R20, R15, R20 ;  /* 0x000000140f147221 */ /* 0x000fe20000000000 */
        /* <DEDUP_REMOVED lines=13> */
.L_x_265:
        /* <DEDUP_REMOVED lines=33> */
[----:B0-----:R-:W-:Y:S02]  /*17490*/  LOP3.LUT R12, R13, R34, RZ, 0x3c, !PT ;  /* 0x000000220d0c7212 */ /* 0x001fe400078e3cff */
[C---:B------:R-:W-:Y:S02]  /*174a0*/  LOP3.LUT R14, R10.reuse, R11, RZ, 0x3c, !PT ;  /* 0x0000000b0a0e7212 */ /* 0x040fe400078e3cff */
[----:B------:R-:W-:-:S02]  /*174b0*/  LOP3.LUT R15, R10, R13, RZ, 0x3c, !PT ;  /* 0x0000000d0a0f7212 */ /* 0x000fc400078e3cff */
        /* <DEDUP_REMOVED lines=8> */
.L_x_264:
[----:B------:R-:W-:Y:S05]  /*17540*/  BSYNC.RECONVERGENT B0 ;  /* 0x0000000000007941 */ /* 0x000fea0003800200 */
.L_x_263:
[C---:B------:R-:W-:Y:S01]  /*17550*/  LOP3.LUT R10, R13.reuse, 0x1, RZ, 0xc0, !PT ;  /* 0x000000010d0a7812 */ /* 0x040fe200078ec0ff */
[----:B------:R-:W-:Y:S01]  /*17560*/  FMUL R11, R2, R2 ;  /* 0x00000002020b7220 */ /* 0x000fe20000400000 */
[----:B------:R-:W-:Y:S01]  /*17570*/  VIADD R12, R13, 0x1 ;  /* 0x000000010d0c7836 */ /* 0x000fe20000000000 */
[----:B------:R-:W-:Y:S01]  /*17580*/  BSSY.RECONVERGENT B0, `(.L_x_266) ;  /* 0x0000046000007945 */ /* 0x000fe20003800200 */
[----:B------:R-:W-:Y:S01]  /*17590*/  ISETP.NE.U32.AND P0, PT, R10, 0x1, PT ;  /* 0x000000010a00780c */ /* 0x000fe20003f05070 */
[----:B------:R-:W-:Y:S02]  /*175a0*/  FFMA R10, R11, R16, -0.0013887860113754868507 ;  /* 0xbab607ed0b0a7423 */ /* 0x000fe40000000010 */
        /* <DEDUP_REMOVED lines=23> */
.L_x_268:
        /* <DEDUP_REMOVED lines=44> */
.L_x_267:
[----:B------:R-:W-:Y:S05]  /*179e0*/  BSYNC.RECONVERGENT B0 ;  /* 0x0000000000007941 */ /* 0x000fea0003800200 */
.L_x_266:
[----:B------:R-:W-:Y:S01]  /*179f0*/  FMUL R2, R25, R25 ;  /* 0x0000001919027220 */ /* 0x000fe20000400000 */
[C---:B------:R-:W-:Y:S02]  /*17a00*/  LOP3.LUT R10, R27.reuse, 0x1, RZ, 0xc0, !PT ;  /* 0x000000011b0a7812 */ /* 0x040fe400078ec0ff */
[----:B------:R-:W-:Y:S01]  /*17a10*/  LOP3.LUT P1, RZ, R27, 0x2, RZ, 0xc0, !PT ;  /* 0x000000021bff7812 */ /* 0x000fe2000782c0ff */
[----:B------:R-:W-:Y:S01]  /*17a20*/  FFMA R16, R2, R16, -0.0013887860113754868507 ;  /* 0xbab607ed02107423 */ /* 0x000fe20000000010 */
[----:B------:R-:W-:-:S04]  /*17a30*/  ISETP.NE.U32.AND P0, PT, R10, 0x1, PT ;  /* 0x000000010a00780c */ /* 0x000fc80003f05070 */
[----:B------:R-:W-:Y:S02]  /*17a40*/  FSEL R23, R23, 0.0083327032625675201416, !P0 ;  /* 0x3c0885e417177808 */ /* 0x000fe40004000000 */
[----:B------:R-:W-:Y:S02]  /*17a50*/  FSEL R11, R16, -0.00019574658654164522886, !P0 ;  /* 0xb94d4153100b7808 */ /* 0x000fe40004000000 */
[----:B------:R-:W-:Y:S02]  /*17a60*/  FSEL R25, R25, 1, P0 ;  /* 0x3f80000019197808 */ /* 0x000fe40000000000 */
[----:B------:R-:W-:Y:S01]  /*17a70*/  FSEL R12, -R19, -0.16666662693023681641, !P0 ;  /* 0xbe2aaaa8130c7808 */ /* 0x000fe20004000100 */
[C---:B------:R-:W-:Y:S02]  /*17a80*/  FFMA R11, R2.reuse, R11, R23 ;  /* 0x0000000b020b7223 */ /* 0x040fe40000000017 */
        /* <DEDUP_REMOVED lines=11> */
[--C-:B------:R-:W-:Y:S01]  /*17b40*/  FADD R12, R2, R10.reuse ;  /* 0x0000000a020c7221 */ /* 0x100fe20000000000 */
[CCC-:B------:R-:W-:Y:S01]  /*17b50*/  FFMA R2, R20.reuse, R21.reuse, R15.reuse ;  /* 0x0000001514027223 */ /* 0x1c0fe2000000000f */
[----:B------:R-:W-:Y:S01]  /*17b60*/  FADD R13, R13, -R15 ;  /* 0x8000000f0d0d7221 */ /* 0x000fe20000000000 */
[C---:B------:R-:W-:Y:S01]  /*17b70*/  FFMA R10, R29.reuse, R21, -R10 ;  /* 0x000000151d0a7223 */ /* 0x040fe2000000080a */
[----:B------:R-:W-:Y:S01]  /*17b80*/  FFMA R12, R29, R11, R12 ;  /* 0x0000000b1d0c7223 */ /* 0x000fe2000000000c */
[----:B------:R-:W-:Y:S01]  /*17b90*/  FFMA R15, -RZ, R17, R2 ;  /* 0x00000011ff0f7223 */ /* 0x000fe20000000102 */
[----:B------:R-:W-:Y:S01]  /*17ba0*/  FFMA R20, R20, R11, R13 ;  /* 0x0000000b14147223 */ /* 0x000fe2000000000d */
[C---:B------:R-:W-:Y:S01]  /*17bb0*/  FFMA R10, R28.reuse, R17, R10 ;  /* 0x000000111c0a7223 */ /* 0x040fe2000000000a */
[C---:B------:R-:W-:Y:S01]  /*17bc0*/  FMUL R14, R17.reuse, R12 ;  /* 0x0000000c110e7220 */ /* 0x040fe20000400000 */
[----:B------:R-:W-:Y:S01]  /*17bd0*/  FFMA R2, -R28, R11, R15 ;  /* 0x0000000b1c027223 */ /* 0x000fe2000000010f */
[CC--:B------:R-:W-:Y:S01]  /*17be0*/  FMUL R15, R17.reuse, R20.reuse ;  /* 0x00000014110f7220 */ /* 0x0c0fe20000400000 */
[----:B------:R-:W-:Y:S01]  /*17bf0*/  FADD R10, -R17, R10 ;  /* 0x0000000a110a7221 */ /* 0x000fe20000000100 */
[-CC-:B------:R-:W-:Y:S01]  /*17c00*/  FFMA R13, R21, R20.reuse, R14.reuse ;  /* 0x00000014150d7223 */ /* 0x180fe2000000000e */
[C---:B------:R-:W-:Y:S01]  /*17c10*/  FFMA R14, -R11.reuse, R20, R14 ;  /* 0x000000140b0e7223 */ /* 0x040fe2000000010e */
[----:B------:R-:W-:-:S02]  /*17c20*/  FFMA R12, R11, R12, R15 ;  /* 0x0000000c0b0c7223 */ /* 0x000fc4000000000f */
[-C--:B------:R-:W-:Y:S01]  /*17c30*/  FFMA R13, R11, R2.reuse, R13 ;  /* 0x000000020b0d7223 */ /* 0x080fe2000000000d */
[-C--:B------:R-:W-:Y:S01]  /*17c40*/  FFMA R14, R21, R2.reuse, R14 ;  /* 0x00000002150e7223 */ /* 0x080fe2000000000e */
[C---:B------:R-:W-:Y:S02]  /*17c50*/  FFMA R12, -R17.reuse, R2, R12 ;  /* 0x00000002110c7223 */ /* 0x040fe4000000010c */
[CC--:B------:R-:W-:Y:S01]  /*17c60*/  FFMA R18, -R17.reuse, R10.reuse, R13 ;  /* 0x0000000a11127223 */ /* 0x0c0fe2000000010d */
[-C--:B------:R-:W-:Y:S01]  /*17c70*/  FFMA R17, R17, R10.reuse, R14 ;  /* 0x0000000a11117223 */ /* 0x080fe2000000000e */
[----:B------:R-:W-:Y:S01]  /*17c80*/  FFMA R16, R21, R10, R12 ;  /* 0x0000000a15107223 */ /* 0x000fe2000000000c */
[----:B------:R-:W-:Y:S06]  /*17c90*/  BRA `(.L_x_269) ;  /* 0x0000012800bc7947 */ /* 0x000fec0003800000 */
.L_x_6:
[----:B------:R-:W-:-:S13]  /*17ca0*/  FSETP.GEU.AND P0, PT, R2, 3, PT ;  /* 0x404000000200780b */ /* 0x000fda0003f0e000 */
[----:B------:R-:W-:Y:S05]  /*17cb0*/  @P0 BRA `(.L_x_270) ;  /* 0x000000c000800947 */ /* 0x000fea0003800000 */
[----:B------:R-:W-:Y:S01]  /*17cc0*/  FFMA R3, RZ, UR8, R46 ;  /* 0x00000008ff037c23 */ /* 0x000fe2000800002e */
[----:B------:R-:W-:Y:S02]  /*17cd0*/  HFMA2 R4, -RZ, RZ, 0.66259765625, 2.662109375 ;  /* 0x394d4153ff047431 */ /* 0x000fe400000001ff */
[----:B------:R-:W-:Y:S01]  /*17ce0*/  IMAD.MOV.U32 R20, RZ, RZ, 0x37cbac00 ;  /* 0x37cbac00ff147424 */ /* 0x000fe200078e00ff */
[----:B------:R-:W-:Y:S01]  /*17cf0*/  BSSY.RECONVERGENT B0, `(.L_x_271) ;  /* 0x000004f000007945 */ /* 0x000fe20003800200 */
[C---:B------:R-:W-:Y:S01]  /*17d00*/  FMUL R2, R3.reuse, 0.63661974668502807617 ;  /* 0x3f22f98303027820 */ /* 0x040fe20000400000 */
[----:B------:R-:W-:Y:S01]  /*17d10*/  FSETP.GE.AND P0, PT, |R3|, 105615, PT ;  /* 0x47ce47800300780b */ /* 0x000fe20003f06200 */
[----:B------:R-:W-:Y:S01]  /*17d20*/  FFMA R5, RZ, R20, -0.0013887860113754868507 ;  /* 0xbab607edff057423 */ /* 0x000fe20000000014 */
[----:B------:R-:W-:-:S03]  /*17d30*/  FFMA R54, RZ, UR5, R0 ;  /* 0x00000005ff367c23 */ /* 0x000fc60008000000 */
[----:B------:R-:W0:Y:S01]  /*17d40*/  F2I.NTZ R2, R2 ;  /* 0x0000000200027305 */ /* 0x000e220000203100 */
[----:B------:R-:W-:Y:S01]  /*17d50*/  FFMA R4, RZ, -R4, 0.0083327032625675201416 ;  /* 0x3c0885e4ff047423 */ /* 0x000fe20000000804 */
[----:B------:R-:W-:Y:S01]  /*17d60*/  FFMA R8, RZ, R5, 0.041666727513074874878 ;  /* 0x3d2aaabbff087423 */ /* 0x000fe20000000005 */
[----:B------:R-:W-:Y:S02]  /*17d70*/  FFMA R5, RZ, RZ, RZ ;  /* 0x000000ffff057223 */ /* 0x000fe400000000ff */
[----:B------:R-:W-:Y:S01]  /*17d80*/  FFMA R4, RZ, R4, -0.16666662693023681641 ;  /* 0xbe2aaaa8ff047423 */ /* 0x000fe20000000004 */
[----:B------:R-:W-:-:S03]  /*17d90*/  FFMA R8, RZ, R8, -0.4999999701976776123 ;  /* 0xbeffffffff087423 */ /* 0x000fc60000000008 */
[----:B------:R-:W-:Y:S01]  /*17da0*/  FFMA R5, R5, R4, RZ ;  /* 0x0000000405057223 */ /* 0x000fe200000000ff */
[----:B------:R-:W-:-:S03]  /*17db0*/  FFMA R4, RZ, R8, 1 ;  /* 0x3f800000ff047423 */ /* 0x000fc60000000008 */
[----:B------:R-:W-:Y:S01]  /*17dc0*/  FMUL R17, RZ, R5 ;  /* 0x00000005ff117220 */ /* 0x000fe20000400000 */
[----:B------:R-:W-:Y:S01]  /*17dd0*/  FMUL R8, RZ, R4 ;  /* 0x00000004ff087220 */ /* 0x000fe20000400000 */
[-C--:B0-----:R-:W-:Y:S02]  /*17de0*/  I2FP.F32.S32 R6, R2.reuse ;  /* 0x0000000200067245 */ /* 0x081fe40000201400 */
[----:B------:R-:W-:Y:S01]  /*17df0*/  MOV R14, R2 ;  /* 0x00000002000e7202 */ /* 0x000fe20000000f00 */
[----:B------:R-:W-:Y:S02]  /*17e00*/  FADD R19, R8, R17 ;  /* 0x0000001108137221 */ /* 0x000fe40000000000 */
[----:B------:R-:W-:-:S04]  /*17e10*/  FFMA R7, R6, -1.5707962512969970703, R3 ;  /* 0xbfc90fda06077823 */ /* 0x000fc80000000003 */
[----:B------:R-:W-:-:S04]  /*17e20*/  FFMA R7, R6, -7.5497894158615963534e-08, R7 ;  /* 0xb3a2216806077823 */ /* 0x000fc80000000007 */
[----:B------:R-:W-:Y:S01]  /*17e30*/  FFMA R13, R6, -5.3903029534742383927e-15, R7 ;  /* 0xa7c234c5060d7823 */ /* 0x000fe20000000007 */
[----:B------:R-:W-:-:S03]  /*17e40*/  FADD R7, R4, R17 ;  /* 0x0000001104077221 */ /* 0x000fc60000000000 */
        /* <DEDUP_REMOVED lines=13> */
.L_x_273:
        /* <DEDUP_REMOVED lines=33> */
[----:B------:R-:W-:Y:S02]  /*18130*/  LEA.HI R2, R6, R15, RZ, 0x1 ;  /* 0x0000000f06027211 */ /* 0x000fe400078f08ff */
[C---:B------:R-:W-:Y:S02]  /*18140*/  LOP3.LUT R22, R10.reuse, R11, RZ, 0x3c, !PT ;  /* 0x0000000b0a167212 */ /* 0x040fe400078e3cff */
[----:B------:R-:W-:Y:S02]  /*18150*/  LOP3.LUT R23, R10, R6, RZ, 0x3c, !PT ;  /* 0x000000060a177212 */ /* 0x000fe400078e3cff */
[----:B0-----:R-:W-:Y:S02]  /*18160*/  LOP3.LUT R12, R6, R3, RZ, 0x3c, !PT ;  /* 0x00000003060c7212 */ /* 0x001fe400078e3cff */
[----:B------:R-:W-:Y:S02]  /*18170*/  IADD3 R6, PT, PT, -R2, RZ, RZ ;  /* 0x000000ff02067210 */ /* 0x000fe40007ffe1ff */
[----:B------:R-:W0:Y:S01]  /*18180*/  I2F.F64.S64 R22, R22 ;  /* 0x0000001600167312 */ /* 0x000e220000301c00 */
[----:B------:R-:W-:-:S02]  /*18190*/  ISETP.GE.AND P1, PT, R12, RZ, PT ;  /* 0x000000ff0c00720c */ /* 0x000fc40003f26270 */
[----:B------:R-:W-:Y:S01]  /*181a0*/  @!P0 MOV R2, R6 ;  /* 0x0000000600028202 */ /* 0x000fe20000000f00 */
[----:B0-----:R-:W-:-:S10]  /*181b0*/  DMUL R10, R22, UR10 ;  /* 0x0000000a160a7c28 */ /* 0x001fd40008000000 */
[----:B------:R-:W0:Y:S02]  /*181c0*/  F2F.F32.F64 R10, R10 ;  /* 0x0000000a000a7310 */ /* 0x000e240000301000 */
[----:B0-----:R-:W-:-:S07]  /*181d0*/  FSEL R6, -R10, R10, !P1 ;  /* 0x0000000a0a067208 */ /* 0x001fce0004800100 */
.L_x_272:
[----:B------:R-:W-:Y:S05]  /*181e0*/  BSYNC.RECONVERGENT B0 ;  /* 0x0000000000007941 */ /* 0x000fea0003800200 */
.L_x_271:
[----:B------:R-:W-:Y:S01]  /*181f0*/  FMUL R11, R6, R6 ;  /* 0x00000006060b7220 */ /* 0x000fe20000400000 */
[----:B------:R-:W-:Y:S01]  /*18200*/  LOP3.LUT R12, R2, 0x1, RZ, 0xc0, !PT ;  /* 0x00000001020c7812 */ /* 0x000fe200078ec0ff */
[----:B------:R-:W-:Y:S01]  /*18210*/  IMAD.MOV.U32 R21, RZ, RZ, 0x3d2aaabb ;  /* 0x3d2aaabbff157424 */ /* 0x000fe200078e00ff */
[----:B------:R-:W-:Y:S01]  /*18220*/  MOV R22, 0x3effffff ;  /* 0x3effffff00167802 */ /* 0x000fe20000000f00 */
[----:B------:R-:W-:Y:S01]  /*18230*/  FFMA R10, R11, R20, -0.0013887860113754868507 ;  /* 0xbab607ed0b0a7423 */ /* 0x000fe20000000014 */
[----:B------:R-:W-:Y:S01]  /*18240*/  ISETP.NE.U32.AND P0, PT, R12, 0x1, PT ;  /* 0x000000010c00780c */ /* 0x000fe20003f05070 */
[----:B------:R-:W-:Y:S01]  /*18250*/  BSSY.RECONVERGENT B0, `(.L_x_274) ;  /* 0x0000046000007945 */ /* 0x000fe20003800200 */
[----:B------:R-:W-:Y:S01]  /*18260*/  LOP3.LUT P1, RZ, R2, 0x2, RZ, 0xc0, !PT ;  /* 0x0000000202ff7812 */ /* 0x000fe2000782c0ff */
[----:B------:R-:W-:Y:S01]  /*18270*/  IMAD.MOV.U32 R2, RZ, RZ, R13 ;  /* 0x000000ffff027224 */ /* 0x000fe200078e000d */
[----:B------:R-:W-:Y:S02]  /*18280*/  FSEL R10, R10, -0.00019574658654164522886, !P0 ;  /* 0xb94d41530a0a7808 */ /* 0x000fe40004000000 */
[----:B------:R-:W-:-:S02]  /*18290*/  FSEL R12, R21, 0.0083327032625675201416, !P0 ;  /* 0x3c0885e4150c7808 */ /* 0x000fc40004000000 */
[----:B------:R-:W-:Y:S02]  /*182a0*/  FSEL R40, R6, 1, P0 ;  /* 0x3f80000006287808 */ /* 0x000fe40000000000 */
[----:B------:R-:W-:Y:S01]  /*182b0*/  FSEL R23, -R22, -0.16666662693023681641, !P0 ;  /* 0xbe2aaaa816177808 */ /* 0x000fe20004000100 */
[----:B------:R-:W-:Y:S01]  /*182c0*/  FFMA R10, R11, R10, R12 ;  /* 0x0000000a0b0a7223 */ /* 0x000fe2000000000c */
        /* <DEDUP_REMOVED lines=18> */
.L_x_276:
        /* <DEDUP_REMOVED lines=44> */
.L_x_275:
[----:B------:R-:W-:Y:S05]  /*186b0*/  BSYNC.RECONVERGENT B0 ;  /* 0x0000000000007941 */ /* 0x000fea0003800200 */
.L_x_274:
[----:B------:R-:W-:Y:S01]  /*186c0*/  FMUL R11, R2, R2 ;  /* 0x00000002020b7220 */ /* 0x000fe20000400000 */
[----:B------:R-:W-:Y:S01]  /*186d0*/  LOP3.LUT R12, R6, 0x1, RZ, 0xc0, !PT ;  /* 0x00000001060c7812 */ /* 0x000fe200078ec0ff */
[----:B------:R-:W-:Y:S02]  /*186e0*/  HFMA2 R23, -RZ, RZ, 1.541015625, -0.052001953125 ;  /* 0x3e2aaaa8ff177431 */ /* 0x000fe400000001ff */
[----:B------:R-:W-:Y:S02]  /*186f0*/  IMAD.MOV.U32 R26, RZ, RZ, 0x3c0885e4 ;  /* 0x3c0885e4ff1a7424 */ /* 0x000fe400078e00ff */
[----:B------:R-:W-:Y:S01]  /*18700*/  FFMA R10, R11, R20, -0.0013887860113754868507 ;  /* 0xbab607ed0b0a7423 */ /* 0x000fe20000000014 */
[----:B------:R-:W-:Y:S01]  /*18710*/  ISETP.NE.U32.AND P0, PT, R12, 0x1, PT ;  /* 0x000000010c00780c */ /* 0x000fe20003f05070 */
[----:B------:R-:W-:Y:S01]  /*18720*/  BSSY.RECONVERGENT B0, `(.L_x_277) ;  /* 0x000004f000007945 */ /* 0x000fe20003800200 */
[----:B------:R-:W-:Y:S02]  /*18730*/  IADD3 R12, PT, PT, R6, 0x1, RZ ;  /* 0x00000001060c7810 */ /* 0x000fe40007ffe0ff */
[----:B------:R-:W-:-:S02]  /*18740*/  FSEL R10, R10, -0.00019574658654164522886, P0 ;  /* 0xb94d41530a0a7808 */ /* 0x000fc40000000000 */
[----:B------:R-:W-:Y:S02]  /*18750*/  FSEL R6, R26, 0.041666727513074874878, !P0 ;  /* 0x3d2aaabb1a067808 */ /* 0x000fe40004000000 */
[----:B------:R-:W-:Y:S02]  /*18760*/  LOP3.LUT P1, RZ, R12, 0x2, RZ, 0xc0, !PT ;  /* 0x000000020cff7812 */ /* 0x000fe4000782c0ff */
[----:B------:R-:W-:Y:S01]  /*18770*/  FSEL R2, R2, 1, !P0 ;  /* 0x3f80000002027808 */ /* 0x000fe20004000000 */
[----:B------:R-:W-:Y:S01]  /*18780*/  FFMA R6, R11, R10, R6 ;  /* 0x0000000a0b067223 */ /* 0x000fe20000000006 */
[----:B------:R-:W-:Y:S02]  /*18790*/  FSEL R25, -R23, -0.4999999701976776123, !P0 ;  /* 0xbeffffff17197808 */ /* 0x000fe40004000100 */
[----:B------:R-:W-:Y:S01]  /*187a0*/  FSETP.GE.AND P0, PT, |R3|, 105615, PT ;  /* 0x47ce47800300780b */ /* 0x000fe20003f06200 */
[C---:B------:R-:W-:Y:S02]  /*187b0*/  FFMA R15, R11.reuse, R2, RZ ;  /* 0x000000020b0f7223 */ /* 0x040fe400000000ff */
[----:B------:R-:W-:Y:S01]  /*187c0*/  FFMA R6, R11, R6, R25 ;  /* 0x000000060b067223 */ /* 0x000fe20000000019 */
[----:B------:R-:W-:-:S03]  /*187d0*/  IMAD.MOV.U32 R11, RZ, RZ, R14 ;  /* 0x000000ffff0b7224 */ /* 0x000fc600078e000e */
[----:B------:R-:W-:Y:S01]  /*187e0*/  FFMA R2, R15, R6, R2 ;  /* 0x000000060f027223 */ /* 0x000fe20000000002 */
[----:B------:R-:W-:Y:S01]  /*187f0*/  FMUL R15, RZ, -R5 ;  /* 0x80000005ff0f7220 */ /* 0x000fe20000400000 */
[----:B------:R-:W-:Y:S02]  /*18800*/  FADD R6, -R5, R8 ;  /* 0x0000000805067221 */ /* 0x000fe40000000100 */
[----:B------:R-:W-:Y:S01]  /*18810*/  @P1 FADD R2, RZ, -R2 ;  /* 0x80000002ff021221 */ /* 0x000fe20000000000 */
[----:B------:R-:W-:-:S03]  /*18820*/  FADD R16, R8, R15 ;  /* 0x0000000f08107221 */ /* 0x000fc60000000000 */
[-C--:B------:R-:W-:Y:S01]  /*18830*/  FMUL R10, RZ, R2.reuse ;  /* 0x00000002ff0a7220 */ /* 0x080fe20000400000 */
[C---:B------:R-:W-:Y:S01]  /*18840*/  FMUL R32, R5.reuse, R2 ;  /* 0x0000000205207220 */ /* 0x040fe20000400000 */
[----:B------:R-:W-:Y:S02]  /*18850*/  MOV R2, R13 ;  /* 0x0000000d00027202 */ /* 0x000fe40000000f00 */
        /* <DEDUP_REMOVED lines=15> */
.L_x_279:
        /* <DEDUP_REMOVED lines=44> */
.L_x_278:
[----:B------:R-:W-:Y:S05]  /*18c10*/  BSYNC.RECONVERGENT B0 ;  /* 0x0000000000007941 */ /* 0x000fea0003800200 */
.L_x_277:
        /* <DEDUP_REMOVED lines=13> */
[----:B------:R-:W-:Y:S01]  /*18cf0*/  FFMA R12, R10, R25, R12 ;  /* 0x000000190a0c7223 */ /* 0x000fe2000000000c */
[----:B------:R-:W-:-:S03]  /*18d00*/  MOV R10, R14 ;  /* 0x0000000e000a7202 */ /* 0x000fc60000000f00 */
        /* <DEDUP_REMOVED lines=15> */
.L_x_282:
        /* <DEDUP_REMOVED lines=44> */
.L_x_281:
[----:B------:R-:W-:Y:S05]  /*190c0*/  BSYNC.RECONVERGENT B0 ;  /* 0x0000000000007941 */ /* 0x000fea0003800200 */
.L_x_280:
        /* <DEDUP_REMOVED lines=11> */
[----:B------:R-:W-:Y:S01]  /*19180*/  FSEL R27, -R23, -0.4999999701976776123, !P0 ;  /* 0xbeffffff171b7808 */ /* 0x000fe20004000100 */
[----:B------:R-:W-:Y:S01]  /*19190*/  IMAD.MOV.U32 R12, RZ, RZ, R14 ;  /* 0x000000ffff0c7224 */ /* 0x000fe200078e000e */
[----:B------:R-:W-:Y:S01]  /*191a0*/  FSETP.GE.AND P0, PT, |R3|, 105615, PT ;  /* 0x47ce47800300780b */ /* 0x000fe20003f06200 */
        /* <DEDUP_REMOVED lines=22> */
.L_x_285:
        /* <DEDUP_REMOVED lines=44> */
.L_x_284:
[----:B------:R-:W-:Y:S05]  /*195d0*/  BSYNC.RECONVERGENT B0 ;  /* 0x0000000000007941 */ /* 0x000fea0003800200 */
.L_x_283:
[----:B------:R-:W-:Y:S01]  /*195e0*/  LOP3.LUT R10, R12, 0x1, RZ, 0xc0, !PT ;  /* 0x000000010c0a7812 */ /* 0x000fe200078ec0ff */
        /* <DEDUP_REMOVED lines=28> */
.L_x_288:
        /* <DEDUP_REMOVED lines=38> */
[----:B------:R-:W1:Y:S01]  /*19a10*/  I2F.F64.S64 R24, R24 ;  /* 0x0000001800187312 */ /* 0x000e620000301c00 */
[----:B------:R-:W-:-:S05]  /*19a20*/  IADD3 R2, PT, PT, -R14, RZ, RZ ;  /* 0x000000ff0e027210 */ /* 0x000fca0007ffe1ff */
[----:B------:R-:W-:Y:S01]  /*19a30*/  @!P1 IMAD.MOV.U32 R14, RZ, RZ, R2 ;  /* 0x000000ffff0e9224 */ /* 0x000fe200078e0002 */
[----:B-1----:R-:W-:-:S10]  /*19a40*/  DMUL R10, R24, UR10 ;  /* 0x0000000a180a7c28 */ /* 0x002fd40008000000 */
[----:B------:R-:W1:Y:S02]  /*19a50*/  F2F.F32.F64 R10, R10 ;  /* 0x0000000a000a7310 */ /* 0x000e640000301000 */
[----:B01----:R-:W-:-:S07]  /*19a60*/  FSEL R13, -R10, R10, !P0 ;  /* 0x0000000a0a0d7208 */ /* 0x003fce0004000100 */
.L_x_287:
[----:B------:R-:W-:Y:S05]  /*19a70*/  BSYNC.RECONVERGENT B0 ;  /* 0x0000000000007941 */ /* 0x000fea0003800200 */
.L_x_286:
[----:B------:R-:W-:Y:S01]  /*19a80*/  LOP3.LUT R10, R14, 0x1, RZ, 0xc0, !PT ;  /* 0x000000010e0a7812 */ /* 0x000fe200078ec0ff */
[----:B------:R-:W-:Y:S01]  /*19a90*/  FMUL R2, R13, R13 ;  /* 0x0000000d0d027220 */ /* 0x000fe20000400000 */
[----:B------:R-:W-:Y:S01]  /*19aa0*/  UMOV UR10, 0x54442d18 ;  /* 0x54442d18000a7882 */ /* 0x000fe20000000000 */
[----:B------:R-:W-:Y:S01]  /*19ab0*/  UMOV UR11, 0x3ff921fb ;  /* 0x3ff921fb000b7882 */ /* 0x000fe20000000000 */
[----:B------:R-:W-:Y:S01]  /*19ac0*/  ISETP.NE.U32.AND P0, PT, R10, 0x1, PT ;  /* 0x000000010a00780c */ /* 0x000fe20003f05070 */
[----:B------:R-:W-:Y:S01]  /*19ad0*/  FFMA R20, R2, R20, -0.0013887860113754868507 ;  /* 0xbab607ed02147423 */ /* 0x000fe20000000014 */
[----:B------:R-:W0:Y:S01]  /*19ae0*/  F2F.F64.F32 R10, R3 ;  /* 0x00000003000a7310 */ /* 0x000e220000201800 */
[----:B------:R-:W-:Y:S01]  /*19af0*/  LOP3.LUT P1, RZ, R14, 0x2, RZ, 0xc0, !PT ;  /* 0x000000020eff7812 */ /* 0x000fe2000782c0ff */
[----:B------:R-:W-:Y:S01]  /*19b00*/  BSSY.RECONVERGENT B2, `(.L_x_289) ;  /* 0x00000d7000027945 */ /* 0x000fe20003800200 */
[----:B------:R-:W-:Y:S02]  /*19b10*/  FSEL R23, R21, 0.0083327032625675201416, !P0 ;  /* 0x3c0885e415177808 */ /* 0x000fe40004000000 */
[----:B------:R-:W-:-:S02]  /*19b20*/  FSEL R21, R20, -0.00019574658654164522886, !P0 ;  /* 0xb94d415314157808 */ /* 0x000fc40004000000 */
[----:B------:R-:W-:Y:S02]  /*19b30*/  FSEL R22, -R22, -0.16666662693023681641, !P0 ;  /* 0xbe2aaaa816167808 */ /* 0x000fe40004000100 */
[----:B------:R-:W-:Y:S01]  /*19b40*/  FSEL R13, R13, 1, P0 ;  /* 0x3f8000000d0d7808 */ /* 0x000fe20000000000 */
[----:B------:R-:W-:-:S04]  /*19b50*/  FFMA R21, R2, R21, R23 ;  /* 0x0000001502157223 */ /* 0x000fc80000000017 */
[C---:B------:R-:W-:Y:S01]  /*19b60*/  FFMA R21, R2.reuse, R21, R22 ;  /* 0x0000001502157223 */ /* 0x040fe20000000016 */
[----:B0-----:R-:W-:Y:S01]  /*19b70*/  DSETP.GTU.AND P0, PT, R10, UR10, PT ;  /* 0x0000000a0a007e2a */ /* 0x001fe2000bf0c000 */
[----:B------:R-:W-:-:S04]  /*19b80*/  FFMA R2, R2, R13, RZ ;  /* 0x0000000d02027223 */ /* 0x000fc800000000ff */
[----:B------:R-:W-:-:S04]  /*19b90*/  FFMA R37, R2, R21, R13 ;  /* 0x0000001502257223 */ /* 0x000fc8000000000d */
[----:B------:R-:W-:-:S05]  /*19ba0*/  @P1 FADD R37, RZ, -R37 ;  /* 0x80000025ff251221 */ /* 0x000fca0000000000 */
[----:B------:R-:W-:Y:S05]  /*19bb0*/  @P0 BRA `(.L_x_290) ;  /* 0x0000000400900947 */ /* 0x000fea0003800000 */
[C---:B------:R-:W-:Y:S01]  /*19bc0*/  FSETP.NEU.AND P0, PT, R3.reuse, 1, PT ;  /* 0x3f8000000300780b */ /* 0x040fe20003f0d000 */
[----:B------:R-:W-:Y:S01]  /*19bd0*/  BSSY.RECONVERGENT B0, `(.L_x_291) ;  /* 0x0000045000007945 */ /* 0x000fe20003800200 */
[----:B------:R-:W-:Y:S02]  /*19be0*/  FSETP.NEU.AND P1, PT, R3, RZ, PT ;  /* 0x000000ff0300720b */ /* 0x000fe40003f2d000 */
[----:B------:R-:W-:-:S09]  /*19bf0*/  MOV R13, 0x3f800000 ;  /* 0x3f800000000d7802 */ /* 0x000fd20000000f00 */
[----:B------:R-:W-:Y:S05]  /*19c00*/  @!P0 BRA `(.L_x_292) ;  /* 0x0000000400048947 */ /* 0x000fea0003800000 */
[----:B------:R-:W-:-:S13]  /*19c10*/  FSETP.NAN.AND P0, PT, |R3|, |R3|, PT ;  /* 0x400000030300720b */ /* 0x000fda0003f08200 */
[----:B------:R-:W-:Y:S01]  /*19c20*/  @P0 FADD R13, R3, 2 ;  /* 0x40000000030d0421 */ /* 0x000fe20000000000 */
[----:B------:R-:W-:Y:S06]  /*19c30*/  @P0 BRA `(.L_x_292) ;  /* 0x0000000000f80947 */ /* 0x000fec0003800000 */
[C---:B------:R-:W-:Y:S01]  /*19c40*/  FMUL R2, |R3|.reuse, 16777216 ;  /* 0x4b80000003027820 */ /* 0x040fe20000400200 */
[----:B------:R-:W-:Y:S02]  /*19c50*/  FSETP.GEU.AND P0, PT, |R3|, 1.175494350822287508e-38, PT ;  /* 0x008000000300780b */ /* 0x000fe40003f0e200 */
[----:B------:R-:W-:Y:S02]  /*19c60*/  MOV R20, 0x3a2c32e4 ;  /* 0x3a2c32e400147802 */ /* 0x000fe40000000f00 */
[----:B------:R-:W-:-:S04]  /*19c70*/  FSEL R2, R2, |R3|, !P0 ;  /* 0x4000000302027208 */ /* 0x000fc80004000000 */
[----:B------:R-:W-:-:S04]  /*19c80*/  IADD3 R12, PT, PT, R2, -0x3f3504f3, RZ ;  /* 0xc0cafb0d020c7810 */ /* 0x000fc80007ffe0ff */
[----:B------:R-:W-:-:S05]  /*19c90*/  LOP3.LUT R13, R12, 0xff800000, RZ, 0xc0, !PT ;  /* 0xff8000000c0d7812 */ /* 0x000fca00078ec0ff */
[----:B------:R-:W-:Y:S01]  /*19ca0*/  IMAD.IADD R2, R2, 0x1, -R13 ;  /* 0x0000000102027824 */ /* 0x000fe200078e0a0d */
[----:B------:R-:W-:-:S03]  /*19cb0*/  I2FP.F32.S32 R13, R13 ;  /* 0x0000000d000d7245 */ /* 0x000fc60000201400 */
[C---:B------:R-:W-:Y:S01]  /*19cc0*/  FADD R14, R2.reuse, 1 ;  /* 0x3f800000020e7421 */ /* 0x040fe20000000000 */
[----:B------:R-:W-:Y:S01]  /*19cd0*/  FADD R12, R2, -1 ;  /* 0xbf800000020c7421 */ /* 0x000fe20000000000 */
[----:B------:R-:W-:Y:S02]  /*19ce0*/  FSEL R2, RZ, -24, P0 ;  /* 0xc1c00000ff027808 */ /* 0x000fe40000000000 */
[----:B------:R-:W-:Y:S01]  /*19cf0*/  FSETP.NEU.AND P0, PT, |R3|, +INF , PT ;  /* 0x7f8000000300780b */ /* 0x000fe20003f0d200 */
[----:B------:R-:W-:Y:S01]  /*19d00*/  FADD R21, R12, R12 ;  /* 0x0000000c0c157221 */ /* 0x000fe20000000000 */
[----:B------:R-:W0:Y:S01]  /*19d10*/  MUFU.RCP R14, R14 ;  /* 0x0000000e000e7308 */ /* 0x000e220000001000 */
[----:B------:R-:W-:Y:S01]  /*19d20*/  FFMA R2, R13, 1.1920928955078125e-07, R2 ;  /* 0x340000000d027823 */ /* 0x000fe20000000002 */
[----:B------:R-:W-:Y:S01]  /*19d30*/  FSETP.NEU.AND P0, PT, R3, RZ, P0 ;  /* 0x000000ff0300720b */ /* 0x000fe2000070d000 */
        /* <DEDUP_REMOVED lines=20> */
[----:B------:R-:W-:Y:S01]  /*19e80*/  FMUL R13, R2, 2 ;  /* 0x40000000020d7820 */ /* 0x000fe20000400000 */
[----:B------:R-:W-:-:S03]  /*19e90*/  FADD R25, -R25, R2 ;  /* 0x0000000219197221 */ /* 0x000fc60000000100 */
[----:B------:R-:W0:Y:S01]  /*19ea0*/  FRND R12, R13 ;  /* 0x0000000d000c7307 */ /* 0x000e220000201000 */
[----:B------:R-:W-:Y:S01]  /*19eb0*/  FADD R25, R18, -R25 ;  /* 0x8000001912197221 */ /* 0x000fe20000000000 */
[----:B------:R-:W-:Y:S01]  /*19ec0*/  FFMA R2, R2, 2, -R13 ;  /* 0x4000000002027823 */ /* 0x000fe2000000080d */
[----:B------:R-:W-:-:S03]  /*19ed0*/  FSETP.GT.AND P3, PT, |R13|, 152, PT ;  /* 0x431800000d00780b */ /* 0x000fc60003f64200 */
[----:B------:R-:W-:Y:S01]  /*19ee0*/  FFMA R25, R25, 2, R2 ;  /* 0x4000000019197823 */ /* 0x000fe20000000002 */
[----:B0-----:R-:W-:Y:S01]  /*19ef0*/  FADD R2, R13, -R12 ;  /* 0x8000000c0d027221 */ /* 0x001fe20000000000 */
[----:B------:R-:W-:-:S03]  /*19f00*/  FSETP.GT.AND P2, PT, R12, RZ, PT ;  /* 0x000000ff0c00720b */ /* 0x000fc60003f44000 */
[----:B------:R-:W-:Y:S01]  /*19f10*/  FADD R2, R2, R25 ;  /* 0x0000001902027221 */ /* 0x000fe20000000000 */
[----:B------:R-:W-:Y:S02]  /*19f20*/  SEL R12, RZ, 0x83000000, P2 ;  /* 0x83000000ff0c7807 */ /* 0x000fe40001000000 */
[----:B------:R-:W-:Y:S01]  /*19f30*/  FSETP.GEU.AND P2, PT, R13, RZ, PT ;  /* 0x000000ff0d00720b */ /* 0x000fe20003f4e000 */
        /* <DEDUP_REMOVED lines=9> */
[----:B-1----:R-:W-:Y:S01]  /*19fd0*/  LEA R21, R21, -R12, 0x17 ;  /* 0x8000000c15157211 */ /* 0x002fe200078eb8ff */
[----:B------:R-:W-:Y:S02]  /*19fe0*/  @!P0 FADD R2, R3, R3 ;  /* 0x0000000303028221 */ /* 0x000fe40000000000 */
[----:B------:R-:W-:-:S04]  /*19ff0*/  FMUL R14, R14, R23 ;  /* 0x000000170e0e7220 */ /* 0x000fc80000400000 */
[----:B------:R-:W-:Y:S01]  /*1a000*/  @!P3 FMUL R13, R21, R14 ;  /* 0x0000000e150db220 */ /* 0x000fe20000400000 */
[----:B------:R-:W-:-:S07]  /*1a010*/  @!P0 LOP3.LUT R13, R2, 0x7fffffff, RZ, 0xc0, !PT ;  /* 0x7fffffff020d8812 */ /* 0x000fce00078ec0ff */
.L_x_292:
[----:B------:R-:W-:Y:S05]  /*1a020*/  BSYNC.RECONVERGENT B0 ;  /* 0x0000000000007941 */ /* 0x000fea0003800200 */
.L_x_291:
[----:B------:R-:W-:Y:S01]  /*1a030*/  BSSY.RECONVERGENT B3, `(.L_x_293) ;  /* 0x0000011000037945 */ /* 0x000fe20003800200 */
[----:B------:R-:W-:-:S03]  /*1a040*/  MOV R2, RZ ;  /* 0x000000ff00027202 */ /* 0x000fc60000000f00 */
        /* <DEDUP_REMOVED lines=14> */
.L_x_295:
[----:B------:R-:W-:Y:S05]  /*1a130*/  BSYNC.RECONVERGENT B4 ;  /* 0x0000000000047941 */ /* 0x000fea0003800200 */
.L_x_294:
[----:B------:R-:W-:Y:S05]  /*1a140*/  BSYNC.RECONVERGENT B3 ;  /* 0x0000000000037941 */ /* 0x000fea0003800200 */
.L_x_293:
[----:B------:R-:W-:Y:S01]  /*1a150*/  FMUL R21, RZ, R13 ;  /* 0x0000000dff157220 */ /* 0x000fe20000400000 */
[----:B------:R-:W-:Y:S01]  /*1a160*/  FMUL R12, RZ, R2 ;  /* 0x00000002ff0c7220 */ /* 0x000fe20000400000 */
[----:B------:R-:W-:Y:S01]  /*1a170*/  FADD R18, R3, R3 ;  /* 0x0000000303127221 */ /* 0x000fe20000000000 */
[-C--:B------:R-:W-:Y:S01]  /*1a180*/  FFMA R23, RZ, R3.reuse, RZ ;  /* 0x00000003ff177223 */ /* 0x080fe200000000ff */
[--C-:B------:R-:W-:Y:S01]  /*1a190*/  FFMA R14, R2, -0.63661974668502807617, R21.reuse ;  /* 0xbf22f983020e7823 */ /* 0x100fe20000000015 */
[----:B------:R-:W-:Y:S01]  /*1a1a0*/  FFMA R12, R12, -0.63661974668502807617, R21 ;  /* 0xbf22f9830c0c7823 */ /* 0x000fe20000000015 */
[----:B------:R-:W-:Y:S01]  /*1a1b0*/  FFMA R21, RZ, R3, 2 ;  /* 0x40000000ff157423 */ /* 0x000fe20000000003 */
[----:B------:R-:W-:Y:S02]  /*1a1c0*/  FFMA R2, R13, -0.63661974668502807617, R18 ;  /* 0xbf22f9830d027823 */ /* 0x000fe40000000012 */
[----:B------:R-:W-:Y:S01]  /*1a1d0*/  FADD R18, R12, R23 ;  /* 0x000000170c127221 */ /* 0x000fe20000000000 */
[----:B------:R-:W-:Y:S01]  /*1a1e0*/  FADD R14, R14, R21 ;  /* 0x000000150e0e7221 */ /* 0x000fe20000000000 */
[----:B------:R-:W-:Y:S06]  /*1a1f0*/  BRA `(.L_x_296) ;  /* 0x00000004009c7947 */ /* 0x000fec0003800000 */
.L_x_290:
        /* <DEDUP_REMOVED lines=9> */
[----:B------:R-:W-:Y:S01]  /*1a290*/  FSETP.GEU.AND P0, PT, |R3|, 1.175494350822287508e-38, PT ;  /* 0x008000000300780b */ /* 0x000fe20003f0e200 */
[----:B------:R-:W-:-:S03]  /*1a2a0*/  HFMA2 R20, -RZ, RZ, 0.771484375, 0.21533203125 ;  /* 0x3a2c32e4ff147431 */ /* 0x000fc600000001ff */
        /* <DEDUP_REMOVED lines=59> */
.L_x_298:
[----:B------:R-:W-:Y:S05]  /*1a660*/  BSYNC.RECONVERGENT B0 ;  /* 0x0000000000007941 */ /* 0x000fea0003800200 */
.L_x_297:
[----:B------:R-:W-:Y:S01]  /*1a670*/  BSSY.RECONVERGENT B3, `(.L_x_299) ;  /* 0x0000011000037945 */ /* 0x000fe20003800200 */
[----:B------:R-:W-:-:S03]  /*1a680*/  HFMA2 R2, -RZ, RZ, 0, 0 ;  /* 0x00000000ff027431 */ /* 0x000fc600000001ff */
        /* <DEDUP_REMOVED lines=14> */
.L_x_301:
[----:B------:R-:W-:Y:S05]  /*1a770*/  BSYNC.RECONVERGENT B4 ;  /* 0x0000000000047941 */ /* 0x000fea0003800200 */
.L_x_300:
[----:B------:R-:W-:Y:S05]  /*1a780*/  BSYNC.RECONVERGENT B3 ;  /* 0x0000000000037941 */ /* 0x000fea0003800200 */
.L_x_299:
[----:B------:R-:W-:Y:S01]  /*1a790*/  FMUL R12, RZ, R2 ;  /* 0x00000002ff0c7220 */ /* 0x000fe20000400000 */
[----:B------:R-:W-:Y:S01]  /*1a7a0*/  FMUL R2, R2, 0.63661974668502807617 ;  /* 0x3f22f98302027820 */ /* 0x000fe20000400000 */
[----:B------:R-:W-:Y:S01]  /*1a7b0*/  FADD R14, R3, R3 ;  /* 0x00000003030e7221 */ /* 0x000fe20000000000 */
[-C--:B------:R-:W-:Y:S01]  /*1a7c0*/  FFMA R21, RZ, R3.reuse, 2 ;  /* 0x40000000ff157423 */ /* 0x080fe20000000003 */
[----:B------:R-:W-:Y:S01]  /*1a7d0*/  FMUL R12, R12, 0.63661974668502807617 ;  /* 0x3f22f9830c0c7820 */ /* 0x000fe20000400000 */
[----:B------:R-:W-:Y:S01]  /*1a7e0*/  FFMA R23, RZ, R3, RZ ;  /* 0x00000003ff177223 */ /* 0x000fe200000000ff */
[-C--:B------:R-:W-:Y:S02]  /*1a7f0*/  FFMA R2, RZ, R13.reuse, R2 ;  /* 0x0000000dff027223 */ /* 0x080fe40000000002 */
[----:B------:R-:W-:Y:S01]  /*1a800*/  FFMA R12, RZ, R13, R12 ;  /* 0x0000000dff0c7223 */ /* 0x000fe2000000000c */
[----:B------:R-:W-:Y:S01]  /*1a810*/  FFMA R13, R13, 0.63661974668502807617, -R14 ;  /* 0x3f22f9830d0d7823 */ /* 0x000fe2000000080e */
[----:B------:R-:W-:-:S02]  /*1a820*/  FADD R14, -R21, R2 ;  /* 0x00000002150e7221 */ /* 0x000fc40000000100 */
[----:B------:R-:W-:Y:S01]  /*1a830*/  FADD R12, -R23, R12 ;  /* 0x0000000c170c7221 */ /* 0x000fe20000000100 */
[----:B------:R-:W-:Y:S01]  /*1a840*/  FADD R2, R13, 3.1415927410125732422 ;  /* 0x40490fdb0d027421 */ /* 0x000fe20000000000 */
[----:B------:R-:W-:Y:S02]  /*1a850*/  FADD R14, RZ, R14 ;  /* 0x0000000eff0e7221 */ /* 0x000fe40000000000 */
[----:B------:R-:W-:-:S07]  /*1a860*/  FADD R18, RZ, R12 ;  /* 0x0000000cff127221 */ /* 0x000fce0000000000 */
.L_x_296:
[----:B------:R-:W-:Y:S05]  /*1a870*/  BSYNC.RECONVERGENT B2 ;  /* 0x0000000000027941 */ /* 0x000fea0003800200 */
.L_x_289:
[C---:B------:R-:W-:Y:S01]  /*1a880*/  FMUL R12, R2.reuse, 0.63661974668502807617 ;  /* 0x3f22f983020c7820 */ /* 0x040fe20000400000 */
[----:B------:R-:W-:Y:S01]  /*1a890*/  FSETP.GE.AND P0, PT, |R2|, 105615, PT ;  /* 0x47ce47800200780b */ /* 0x000fe20003f06200 */
[----:B------:R-:W-:Y:S01]  /*1a8a0*/  FMUL R24, R4, 0.89999997615814208984 ;  /* 0x3f66666604187820 */ /* 0x000fe20000400000 */
[----:B------:R-:W-:Y:S01]  /*1a8b0*/  BSSY.RECONVERGENT B0, `(.L_x_302) ;  /* 0x0000042000007945 */ /* 0x000fe20003800200 */
[----:B------:R-:W0:Y:S01]  /*1a8c0*/  F2I.NTZ R23, R12 ;  /* 0x0000000c00177305 */ /* 0x000e220000203100 */
[----:B------:R-:W-:Y:S01]  /*1a8d0*/  FFMA R27, R8, 0.89999997615814208984, R17 ;  /* 0x3f666666081b7823 */ /* 0x000fe20000000011 */
[----:B------:R-:W-:Y:S01]  /*1a8e0*/  FADD R26, R17, R24 ;  /* 0x00000018111a7221 */ /* 0x000fe20000000000 */
        /* <DEDUP_REMOVED lines=18> */
.L_x_304:
        /* <DEDUP_REMOVED lines=28> */
[--C-:B0-----:R-:W-:Y:S02]  /*1abd0*/  SHF.R.U32.HI R22, RZ, 0x1e, R17.reuse ;  /* 0x0000001eff167819 */ /* 0x101fe40000011611 */
[C---:B------:R-:W-:Y:S02]  /*1abe0*/  SHF.L.W.U32.HI R23, R12.reuse, 0x2, R17 ;  /* 0x000000020c177819 */ /* 0x040fe40000010e11 */
[----:B------:R-:W-:Y:S02]  /*1abf0*/  SHF.L.U32 R12, R12, 0x2, RZ ;  /* 0x000000020c0c7819 */ /* 0x000fe400000006ff */
[----:B------:R-:W-:-:S02]  /*1ac00*/  SHF.R.S32.HI R13, RZ, 0x1f, R23 ;  /* 0x0000001fff0d7819 */ /* 0x000fc40000011417 */
[----:B------:R-:W-:Y:S02]  /*1ac10*/  ISETP.GE.AND P0, PT, R2, RZ, PT ;  /* 0x000000ff0200720c */ /* 0x000fe40003f06270 */
[C---:B------:R-:W-:Y:S02]  /*1ac20*/  LOP3.LUT R12, R13.reuse, R12, RZ, 0x3c, !PT ;  /* 0x0000000c0d0c7212 */ /* 0x040fe400078e3cff */
[----:B------:R-:W-:Y:S02]  /*1ac30*/  LOP3.LUT R13, R13, R23, RZ, 0x3c, !PT ;  /* 0x000000170d0d7212 */ /* 0x000fe400078e3cff */
[C---:B------:R-:W-:Y:S02]  /*1ac40*/  LOP3.LUT R17, R23.reuse, R2, RZ, 0x3c, !PT ;  /* 0x0000000217117212 */ /* 0x040fe400078e3cff */
        /* <DEDUP_REMOVED lines=8> */
.L_x_303:
[----:B------:R-:W-:Y:S05]  /*1acd0*/  BSYNC.RECONVERGENT B0 ;  /* 0x0000000000007941 */ /* 0x000fea0003800200 */
.L_x_302:
[----:B------:R-:W-:Y:S02]  /*1ace0*/  HFMA2 R17, -RZ, RZ, 0.487060546875, -0.0625 ;  /* 0x37cbac00ff117431 */ /* 0x000fe400000001ff */
[----:B------:R-:W-:Y:S01]  /*1acf0*/  FMUL R20, R13, R13 ;  /* 0x0000000d0d147220 */ /* 0x000fe20000400000 */
[----:B------:R-:W-:Y:S01]  /*1ad00*/  LOP3.LUT R21, R23, 0x1, RZ, 0xc0, !PT ;  /* 0x0000000117157812 */ /* 0x000fe200078ec0ff */
[----:B------:R-:W-:Y:S01]  /*1ad10*/  IMAD.MOV.U32 R22, RZ, RZ, 0x3d2aaabb ;  /* 0x3d2aaabbff167424 */ /* 0x000fe200078e00ff */
[----:B------:R-:W-:Y:S01]  /*1ad20*/  MOV R33, 0x3effffff ;  /* 0x3effffff00217802 */ /* 0x000fe20000000f00 */
[----:B------:R-:W-:Y:S01]  /*1ad30*/  BSSY.RECONVERGENT B0, `(.L_x_305) ;  /* 0x0000048000007945 */ /* 0x000fe20003800200 */
[----:B------:R-:W-:Y:S02]  /*1ad40*/  ISETP.NE.U32.AND P0, PT, R21, 0x1, PT ;  /* 0x000000011500780c */ /* 0x000fe40003f05070 */
[----:B------:R-:W-:Y:S01]  /*1ad50*/  LOP3.LUT P1, RZ, R23, 0x2, RZ, 0xc0, !PT ;  /* 0x0000000217ff7812 */ /* 0x000fe2000782c0ff */
[----:B------:R-:W-:Y:S01]  /*1ad60*/  FFMA R12, R20, R17, -0.0013887860113754868507 ;  /* 0xbab607ed140c7423 */ /* 0x000fe20000000011 */
[----:B------:R-:W-:-:S02]  /*1ad70*/  FSEL R25, R22, 0.0083327032625675201416, !P0 ;  /* 0x3c0885e416197808 */ /* 0x000fc40004000000 */
[----:B------:R-:W-:Y:S02]  /*1ad80*/  FSEL R28, -R33, -0.16666662693023681641, !P0 ;  /* 0xbe2aaaa8211c7808 */ /* 0x000fe40004000100 */
[----:B------:R-:W-:Y:S02]  /*1ad90*/  FSEL R21, R12, -0.00019574658654164522886, !P0 ;  /* 0xb94d41530c157808 */ /* 0x000fe40004000000 */
[----:B------:R-:W-:Y:S02]  /*1ada0*/  FSEL R12, R13, 1, P0 ;  /* 0x3f8000000d0c7808 */ /* 0x000fe40000000000 */
[----:B------:R-:W-:Y:S01]  /*1adb0*/  FSETP.GE.AND P0, PT, |R2|, 105615, PT ;  /* 0x47ce47800200780b */ /* 0x000fe20003f06200 */
[C---:B------:R-:W-:Y:S01]  /*1adc0*/  FFMA R21, R20.reuse, R21, R25 ;  /* 0x0000001514157223 */ /* 0x040fe20000000019 */
[----:B------:R-:W-:Y:S01]  /*1add0*/  MOV R25, R35 ;  /* 0x0000002300197202 */ /* 0x000fe20000000f00 */
[C---:B------:R-:W-:Y:S02]  /*1ade0*/  FFMA R13, R20.reuse, R12, RZ ;  /* 0x0000000c140d7223 */ /* 0x040fe400000000ff */
[----:B------:R-:W-:-:S04]  /*1adf0*/  FFMA R21, R20, R21, R28 ;  /* 0x0000001514157223 */ /* 0x000fc8000000001c */
[----:B------:R-:W-:Y:S01]  /*1ae00*/  FFMA R42, R13, R21, R12 ;  /* 0x000000150d2a7223 */ /* 0x000fe2000000000c */
[----:B------:R-:W-:-:S03]  /*1ae10*/  IMAD.MOV.U32 R12, RZ, RZ, R34 ;  /* 0x000000ffff0c7224 */ /* 0x000fc600078e0022 */
        /* <DEDUP_REMOVED lines=13> */
.L_x_307:
        /* <DEDUP_REMOVED lines=44> */
.L_x_306:
[----:B------:R-:W-:Y:S05]  /*1b1b0*/  BSYNC.RECONVERGENT B0 ;  /* 0x0000000000007941 */ /* 0x000fea0003800200 */
.L_x_305:
[----:B------:R-:W-:Y:S01]  /*1b1c0*/  FMUL R13, R12, R12 ;  /* 0x0000000c0c0d7220 */ /* 0x000fe20000400000 */
[----:B------:R-:W-:Y:S01]  /*1b1d0*/  LOP3.LUT R21, R25, 0x1, RZ, 0xc0, !PT ;  /* 0x0000000119157812 */ /* 0x000fe200078ec0ff */
[----:B------:R-:W-:Y:S02]  /*1b1e0*/  HFMA2 R41, -RZ, RZ, 1.541015625, -0.052001953125 ;  /* 0x3e2aaaa8ff297431 */ /* 0x000fe400000001ff */
[----:B------:R-:W-:Y:S02]  /*1b1f0*/  IMAD.MOV.U32 R36, RZ, RZ, 0x3c0885e4 ;  /* 0x3c0885e4ff247424 */ /* 0x000fe400078e00ff */
[----:B------:R-:W-:Y:S01]  /*1b200*/  FFMA R20, R13, R17, -0.0013887860113754868507 ;  /* 0xbab607ed0d147423 */ /* 0x000fe20000000011 */
[----:B------:R-:W-:Y:S01]  /*1b210*/  ISETP.NE.U32.AND P1, PT, R21, 0x1, PT ;  /* 0x000000011500780c */ /* 0x000fe20003f25070 */
[----:B------:R-:W-:Y:S01]  /*1b220*/  BSSY.RECONVERGENT B0, `(.L_x_308) ;  /* 0x0000050000007945 */ /* 0x000fe20003800200 */
[----:B------:R-:W-:Y:S01]  /*1b230*/  IADD3 R21, PT, PT, R25, 0x1, RZ ;  /* 0x0000000119157810 */ /* 0x000fe20007ffe0ff */
[----:B------:R-:W-:Y:S01]  /*1b240*/  FFMA R15, R15, 0.89999997615814208984, R8 ;  /* 0x3f6666660f0f7823 */ /* 0x000fe20000000008 */
[----:B------:R-:W-:Y:S01]  /*1b250*/  FSEL R20, R20, -0.00019574658654164522886, P1 ;  /* 0xb94d415314147808 */ /* 0x000fe20000800000 */
[----:B------:R-:W-:Y:S01]  /*1b260*/  IMAD.MOV.U32 R25, RZ, RZ, R35 ;  /* 0x000000ffff197224 */ /* 0x000fe200078e0023 */
[----:B------:R-:W-:-:S02]  /*1b270*/  FSEL R28, R36, 0.041666727513074874878, !P1 ;  /* 0x3d2aaabb241c7808 */ /* 0x000fc40004800000 */
[----:B------:R-:W-:Y:S02]  /*1b280*/  LOP3.LUT P2, RZ, R21, 0x2, RZ, 0xc0, !PT ;  /* 0x0000000215ff7812 */ /* 0x000fe4000784c0ff */
[----:B------:R-:W-:Y:S01]  /*1b290*/  FSEL R12, R12, 1, !P1 ;  /* 0x3f8000000c0c7808 */ /* 0x000fe20004800000 */
[----:B------:R-:W-:Y:S01]  /*1b2a0*/  FFMA R20, R13, R20, R28 ;  /* 0x000000140d147223 */ /* 0x000fe2000000001c */
[----:B------:R-:W-:-:S03]  /*1b2b0*/  FSEL R23, -R41, -0.4999999701976776123, !P1 ;  /* 0xbeffffff29177808 */ /* 0x000fc60004800100 */
[C---:B------:R-:W-:Y:S02]  /*1b2c0*/  FFMA R21, R13.reuse, R12, RZ ;  /* 0x0000000c0d157223 */ /* 0x040fe400000000ff */
[----:B------:R-:W-:Y:S01]  /*1b2d0*/  FFMA R20, R13, R20, R23 ;  /* 0x000000140d147223 */ /* 0x000fe20000000017 */
[----:B------:R-:W-:-:S03]  /*1b2e0*/  FMUL R13, R5, 0.89999997615814208984 ;  /* 0x3f666666050d7820 */ /* 0x000fc60000400000 */
[----:B------:R-:W-:Y:S01]  /*1b2f0*/  FFMA R21, R21, R20, R12 ;  /* 0x0000001415157223 */ /* 0x000fe2000000000c */
[----:B------:R-:W-:Y:S01]  /*1b300*/  FADD R23, R8, -R13 ;  /* 0x8000000d08177221 */ /* 0x000fe20000000000 */
[----:B------:R-:W-:Y:S01]  /*1b310*/  FMUL R28, R42, R13 ;  /* 0x0000000d2a1c7220 */ /* 0x000fe20000400000 */
[----:B------:R-:W-:Y:S01]  /*1b320*/  MOV R8, R34 ;  /* 0x0000002200087202 */ /* 0x000fe20000000f00 */
[----:B------:R-:W-:-:S04]  /*1b330*/  @P2 FADD R21, RZ, -R21 ;  /* 0x80000015ff152221 */ /* 0x000fc80000000000 */
[C---:B------:R-:W-:Y:S01]  /*1b340*/  FMUL R12, R21.reuse, R14 ;  /* 0x0000000e150c7220 */ /* 0x040fe20000400000 */
[----:B------:R-:W-:-:S03]  /*1b350*/  FMUL R20, R21, R18 ;  /* 0x0000001215147220 */ /* 0x000fc60000400000 */
[C---:B------:R-:W-:Y:S01]  /*1b360*/  FMUL R12, R13.reuse, R12 ;  /* 0x0000000c0d0c7220 */ /* 0x040fe20000400000 */
[----:B------:R-:W-:-:S03]  /*1b370*/  FMUL R21, R13, R20 ;  /* 0x000000140d157220 */ /* 0x000fc60000400000 */
[-C--:B------:R-:W-:Y:S01]  /*1b380*/  FFMA R27, R27, R42.reuse, R12 ;  /* 0x0000002a1b1b7223 */ /* 0x080fe2000000000c */
        /* <DEDUP_REMOVED lines=13> */
.L_x_310:
        /* <DEDUP_REMOVED lines=44> */
.L_x_309:
[----:B------:R-:W-:Y:S05]  /*1b720*/  BSYNC.RECONVERGENT B0 ;  /* 0x0000000000007941 */ /* 0x000fea0003800200 */
.L_x_308:
        /* <DEDUP_REMOVED lines=11> */
[C---:B------:R-:W-:Y:S02]  /*1b7e0*/  FFMA R21, R12.reuse, R13, R21 ;  /* 0x0000000d0c157223 */ /* 0x040fe40000000015 */
[C---:B------:R-:W-:Y:S02]  /*1b7f0*/  FFMA R13, R12.reuse, R8, RZ ;  /* 0x000000080c0d7223 */ /* 0x040fe400000000ff */
[----:B------:R-:W-:-:S04]  /*1b800*/  FFMA R20, R12, R21, R20 ;  /* 0x000000150c147223 */ /* 0x000fc80000000014 */
[----:B------:R-:W-:Y:S01]  /*1b810*/  FFMA R44, R13, R20, R8 ;  /* 0x000000140d2c7223 */ /* 0x000fe20000000008 */
[----:B------:R-:W-:-:S03]  /*1b820*/  MOV R8, R34 ;  /* 0x0000002200087202 */ /* 0x000fc60000000f00 */
        /* <DEDUP_REMOVED lines=13> */
.L_x_313:
        /* <DEDUP_REMOVED lines=39> */
[----:B------:R-:W-:-:S05]  /*1bb70*/  IMAD.MOV R8, RZ, RZ, -R25 ;  /* 0x000000ffff087224 */ /* 0x000fca00078e0a19 */
[----:B------:R-:W-:Y:S01]  /*1bb80*/  @!P2 MOV R25, R8 ;  /* 0x000000080019a202 */ /* 0x000fe20000000f00 */
[----:B0-----:R-:W-:-:S10]  /*1bb90*/  DMUL R20, R12, UR10 ;  /* 0x0000000a0c147c28 */ /* 0x001fd40008000000 */
[----:B------:R-:W0:Y:S02]  /*1bba0*/  F2F.F32.F64 R20, R20 ;  /* 0x0000001400147310 */ /* 0x000e240000301000 */
[----:B0-----:R-:W-:-:S07]  /*1bbb0*/  FSEL R8, -R20, R20, !P1 ;  /* 0x0000001414087208 */ /* 0x001fce0004800100 */
.L_x_312:
[----:B------:R-:W-:Y:S05]  /*1bbc0*/  BSYNC.RECONVERGENT B0 ;  /* 0x0000000000007941 */ /* 0x000fea0003800200 */
.L_x_311:
[----:B------:R-:W-:Y:S01]  /*1bbd0*/  FMUL R12, R8, R8 ;  /* 0x00000008080c7220 */ /* 0x000fe20000400000 */
[C---:B------:R-:W-:Y:S01]  /*1bbe0*/  LOP3.LUT R20, R25.reuse, 0x1, RZ, 0xc0, !PT ;  /* 0x0000000119147812 */ /* 0x040fe200078ec0ff */
[----:B------:R-:W-:Y:S02]  /*1bbf0*/  BSSY.RECONVERGENT B0, `(.L_x_314) ;  /* 0x000004f000007945 */ /* 0x000fe40003800200 */
[----:B------:R-:W-:Y:S01]  /*1bc00*/  FFMA R13, R12, R17, -0.0013887860113754868507 ;  /* 0xbab607ed0c0d7423 */ /* 0x000fe20000000011 */
[----:B------:R-:W-:Y:S02]  /*1bc10*/  ISETP.NE.U32.AND P1, PT, R20, 0x1, PT ;  /* 0x000000011400780c */ /* 0x000fe40003f25070 */
[----:B------:R-:W-:Y:S01]  /*1bc20*/  IADD3 R20, PT, PT, R25, 0x1, RZ ;  /* 0x0000000119147810 */ /* 0x000fe20007ffe0ff */
[----:B------:R-:W-:Y:S01]  /*1bc30*/  FMUL R25, R24, R44 ;  /* 0x0000002c18197220 */ /* 0x000fe20000400000 */
        /* <DEDUP_REMOVED lines=8> */
[----:B------:R-:W-:-:S04]  /*1bcc0*/  FFMA R13, R13, R20, R8 ;  /* 0x000000140d0d7223 */ /* 0x000fc80000000008 */
[----:B------:R-:W-:-:S04]  /*1bcd0*/  @P2 FADD R13, RZ, -R13 ;  /* 0x8000000dff0d2221 */ /* 0x000fc80000000000 */
[C---:B------:R-:W-:Y:S01]  /*1bce0*/  FMUL R21, R13.reuse, R14 ;  /* 0x0000000e0d157220 */ /* 0x040fe20000400000 */
[----:B------:R-:W-:-:S03]  /*1bcf0*/  FMUL R13, R13, R18 ;  /* 0x000000120d0d7220 */ /* 0x000fc60000400000 */
[C---:B------:R-:W-:Y:S01]  /*1bd00*/  FMUL R8, R24.reuse, R21 ;  /* 0x0000001518087220 */ /* 0x040fe20000400000 */
[----:B------:R-:W-:-:S03]  /*1bd10*/  FMUL R12, R24, R13 ;  /* 0x0000000d180c7220 */ /* 0x000fc60000400000 */
[-C--:B------:R-:W-:Y:S01]  /*1bd20*/  FFMA R24, R15, R44.reuse, R8 ;  /* 0x0000002c0f187223 */ /* 0x080fe20000000008 */
[----:B------:R-:W-:Y:S01]  /*1bd30*/  FFMA R23, R23, R44, R12 ;  /* 0x0000002c17177223 */ /* 0x000fe2000000000c */
[----:B------:R-:W-:Y:S01]  /*1bd40*/  IMAD.MOV.U32 R15, RZ, RZ, R35 ;  /* 0x000000ffff0f7224 */ /* 0x000fe200078e0023 */
        /* <DEDUP_REMOVED lines=13> */
.L_x_316:
        /* <DEDUP_REMOVED lines=44> */
.L_x_315:
[----:B------:R-:W-:Y:S05]  /*1c0e0*/  BSYNC.RECONVERGENT B0 ;  /* 0x0000000000007941 */ /* 0x000fea0003800200 */
.L_x_314:
        /* <DEDUP_REMOVED lines=28> */
.L_x_319:
        /* <DEDUP_REMOVED lines=44> */
.L_x_318:
[----:B------:R-:W-:Y:S05]  /*1c570*/  BSYNC.RECONVERGENT B0 ;  /* 0x0000000000007941 */ /* 0x000fea0003800200 */
.L_x_317:
[----:B------:R-:W-:Y:S01]  /*1c580*/  FMUL R2, R34, R34 ;  /* 0x0000002222027220 */ /* 0x000fe20000400000 */
[C---:B------:R-:W-:Y:S01]  /*1c590*/  LOP3.LUT R8, R35.reuse, 0x1, RZ, 0xc0, !PT ;  /* 0x0000000123087812 */ /* 0x040fe200078ec0ff */
[----:B------:R-:W-:Y:S01]  /*1c5a0*/  UMOV UR10, 0x54442d18 ;  /* 0x54442d18000a7882 */ /* 0x000fe20000000000 */
[----:B------:R-:W-:Y:S01]  /*1c5b0*/  LOP3.LUT P1, RZ, R35, 0x2, RZ, 0xc0, !PT ;  /* 0x0000000223ff7812 */ /* 0x000fe2000782c0ff */
[----:B------:R-:W-:Y:S01]  /*1c5c0*/  FFMA R17, R2, R17, -0.0013887860113754868507 ;  /* 0xbab607ed02117423 */ /* 0x000fe20000000011 */
[----:B------:R-:W-:Y:S01]  /*1c5d0*/  ISETP.NE.U32.AND P0, PT, R8, 0x1, PT ;  /* 0x000000010800780c */ /* 0x000fe20003f05070 */
[----:B------:R-:W-:Y:S01]  /*1c5e0*/  UMOV UR11, 0x3ff921fb ;  /* 0x3ff921fb000b7882 */ /* 0x000fe20000000000 */
[----:B------:R-:W-:Y:S02]  /*1c5f0*/  BSSY.RECONVERGENT B2, `(.L_x_320) ;  /* 0x00000d7000027945 */ /* 0x000fe40003800200 */
[----:B------:R-:W-:Y:S02]  /*1c600*/  FSEL R13, R22, 0.0083327032625675201416, !P0 ;  /* 0x3c0885e4160d7808 */ /* 0x000fe40004000000 */
[----:B------:R-:W-:-:S02]  /*1c610*/  FSEL R17, R17, -0.00019574658654164522886, !P0 ;  /* 0xb94d415311117808 */ /* 0x000fc40004000000 */
[----:B------:R-:W-:Y:S02]  /*1c620*/  FSEL R34, R34, 1, P0 ;  /* 0x3f80000022227808 */ /* 0x000fe40000000000 */
[----:B------:R-:W-:Y:S01]  /*1c630*/  FSEL R8, -R33, -0.16666662693023681641, !P0 ;  /* 0xbe2aaaa821087808 */ /* 0x000fe20004000100 */
[C---:B------:R-:W-:Y:S01]  /*1c640*/  FFMA R17, R2.reuse, R17, R13 ;  /* 0x0000001102117223 */ /* 0x040fe2000000000d */
[----:B------:R-:W-:Y:S01]  /*1c650*/  DSETP.GTU.AND P0, PT, R10, UR10, PT ;  /* 0x0000000a0a007e2a */ /* 0x000fe2000bf0c000 */
[C---:B------:R-:W-:Y:S02]  /*1c660*/  FFMA R13, R2.reuse, R34, RZ ;  /* 0x00000022020d7223 */ /* 0x040fe400000000ff */
[----:B------:R-:W-:-:S04]  /*1c670*/  FFMA R8, R2, R17, R8 ;  /* 0x0000001102087223 */ /* 0x000fc80000000008 */
[----:B------:R-:W-:-:S04]  /*1c680*/  FFMA R15, R13, R8, R34 ;  /* 0x000000080d0f7223 */ /* 0x000fc80000000022 */
[----:B------:R-:W-:-:S04]  /*1c690*/  @P1 FADD R15, RZ, -R15 ;  /* 0x8000000fff0f1221 */ /* 0x000fc80000000000 */
[C---:B------:R-:W-:Y:S01]  /*1c6a0*/  FMUL R13, R15.reuse, R14 ;  /* 0x0000000e0f0d7220 */ /* 0x040fe20000400000 */
[----:B------:R-:W-:-:S03]  /*1c6b0*/  FMUL R21, R15, R18 ;  /* 0x000000120f157220 */ /* 0x000fc60000400000 */
[-C--:B------:R-:W-:Y:S01]  /*1c6c0*/  FFMA R22, RZ, R36.reuse, R13 ;  /* 0x00000024ff167223 */ /* 0x080fe2000000000d */
[----:B------:R-:W-:Y:S01]  /*1c6d0*/  FFMA R21, RZ, R36, R21 ;  /* 0x00000024ff157223 */ /* 0x000fe20000000015 */
[----:B------:R-:W-:Y:S06]  /*1c6e0*/  @P0 BRA `(.L_x_321) ;  /* 0x0000000400840947 */ /* 0x000fec0003800000 */
        /* <DEDUP_REMOVED lines=64> */
[----:B0-----:R-:W-:Y:S01]  /*1caf0*/  LEA R15, R15, -R8, 0x17 ;  /* 0x800000080f0f7211 */ /* 0x001fe200078eb8ff */
[----:B------:R-:W-:Y:S01]  /*1cb00*/  @!P0 FADD R2, R3, R3 ;  /* 0x0000000303028221 */ /* 0x000fe20000000000 */
[----:B------:R-:W-:Y:S01]  /*1cb10*/  FSEL R8, RZ, +INF , !P2 ;  /* 0x7f800000ff087808 */ /* 0x000fe20005000000 */
[----:B------:R-:W-:-:S04]  /*1cb20*/  FMUL R12, R12, R17 ;  /* 0x000000110c0c7220 */ /* 0x000fc80000400000 */
[----:B------:R-:W-:Y:S01]  /*1cb30*/  @!P3 FMUL R8, R15, R12 ;  /* 0x0000000c0f08b220 */ /* 0x000fe20000400000 */
[----:B------:R-:W-:-:S07]  /*1cb40*/  @!P0 LOP3.LUT R8, R2, 0x7fffffff, RZ, 0xc0, !PT ;  /* 0x7fffffff02088812 */ /* 0x000fce00078ec0ff */
.L_x_323:
[----:B------:R-:W-:Y:S05]  /*1cb50*/  BSYNC.RECONVERGENT B0 ;  /* 0x0000000000007941 */ /* 0x000fea0003800200 */
.L_x_322:
        /* <DEDUP_REMOVED lines=16> */
.L_x_327:
[----:B------:R-:W-:Y:S05]  /*1cc60*/  BSYNC.RECONVERGENT B4 ;  /* 0x0000000000047941 */ /* 0x000fea0003800200 */
.L_x_326:
[----:B------:R-:W-:-:S07]  /*1cc70*/  MOV R13, R2 ;  /* 0x00000002000d7202 */ /* 0x000fce0000000f00 */
.L_x_325:
[----:B------:R-:W-:Y:S05]  /*1cc80*/  BSYNC.RECONVERGENT B3 ;  /* 0x0000000000037941 */ /* 0x000fea0003800200 */
.L_x_324:
[----:B------:R-:W-:Y:S01]  /*1cc90*/  FMUL R2, RZ, R13 ;  /* 0x0000000dff027220 */ /* 0x000fe20000400000 */
[----:B------:R-:W-:Y:S01]  /*1cca0*/  FMUL R13, R13, 0.63661974668502807617 ;  /* 0x3f22f9830d0d7820 */ /* 0x000fe20000400000 */
[----:B------:R-:W-:Y:S02]  /*1ccb0*/  FMUL R14, R8, 0.63661974668502807617 ;  /* 0x3f22f983080e7820 */ /* 0x000fe40000400000 */
[----:B------:R-:W-:Y:S01]  /*1ccc0*/  FMUL R15, R2, 0.63661974668502807617 ;  /* 0x3f22f983020f7820 */ /* 0x000fe20000400000 */
[----:B------:R-:W-:-:S03]  /*1ccd0*/  FFMA R2, RZ, R8, R13 ;  /* 0x00000008ff027223 */ /* 0x000fc6000000000d */
[----:B------:R-:W-:Y:S01]  /*1cce0*/  FFMA R8, RZ, R8, R15 ;  /* 0x00000008ff087223 */ /* 0x000fe2000000000f */
[----:B------:R-:W-:Y:S06]  /*1ccf0*/  BRA `(.L_x_328) ;  /* 0x0000000400987947 */ /* 0x000fec0003800000 */
.L_x_321:
        /* <DEDUP_REMOVED lines=11> */
[----:B------:R-:W-:-:S05]  /*1cdb0*/  FSEL R2, R2, |R3|, !P0 ;  /* 0x4000000302027208 */ /* 0x000fca0004000000 */
[----:B------:R-:W-:-:S05]  /*1cdc0*/  VIADD R8, R2, 0xc0cafb0d ;  /* 0xc0cafb0d02087836 */ /* 0x000fca0000000000 */
[----:B------:R-:W-:-:S04]  /*1cdd0*/  LOP3.LUT R13, R8, 0xff800000, RZ, 0xc0, !PT ;  /* 0xff800000080d7812 */ /* 0x000fc800078ec0ff */
[-C--:B------:R-:W-:Y:S02]  /*1cde0*/  IADD3 R2, PT, PT, R2, -R13.reuse, RZ ;  /* 0x8000000d02027210 */ /* 0x080fe40007ffe0ff */
        /* <DEDUP_REMOVED lines=55> */
.L_x_330:
[----:B------:R-:W-:Y:S05]  /*1d160*/  BSYNC.RECONVERGENT B0 ;  /* 0x0000000000007941 */ /* 0x000fea0003800200 */
.L_x_329:
[----:B------:R-:W-:Y:S01]  /*1d170*/  BSSY.RECONVERGENT B3, `(.L_x_331) ;  /* 0x0000011000037945 */ /* 0x000fe20003800200 */
[----:B------:R-:W-:-:S03]  /*1d180*/  IMAD.MOV.U32 R2, RZ, RZ, RZ ;  /* 0x000000ffff027224 */ /* 0x000fc600078e00ff */
        /* <DEDUP_REMOVED lines=14> */
.L_x_333:
[----:B------:R-:W-:Y:S05]  /*1d270*/  BSYNC.RECONVERGENT B4 ;  /* 0x0000000000047941 */ /* 0x000fea0003800200 */
.L_x_332:
[----:B------:R-:W-:Y:S05]  /*1d280*/  BSYNC.RECONVERGENT B3 ;  /* 0x0000000000037941 */ /* 0x000fea0003800200 */
.L_x_331:
[----:B------:R-:W-:Y:S01]  /*1d290*/  FMUL R13, RZ, R8 ;  /* 0x00000008ff0d7220 */ /* 0x000fe20000400000 */
[----:B------:R-:W-:Y:S01]  /*1d2a0*/  FMUL R12, RZ, R2 ;  /* 0x00000002ff0c7220 */ /* 0x000fe20000400000 */
[----:B------:R-:W-:Y:S01]  /*1d2b0*/  FMUL R8, R8, 0.63661974668502807617 ;  /* 0x3f22f98308087820 */ /* 0x000fe20000400000 */
[-C--:B------:R-:W-:Y:S01]  /*1d2c0*/  FFMA R15, RZ, R3.reuse, RZ ;  /* 0x00000003ff0f7223 */ /* 0x080fe200000000ff */
[--C-:B------:R-:W-:Y:S01]  /*1d2d0*/  FFMA R2, R2, -0.63661974668502807617, R13.reuse ;  /* 0xbf22f98302027823 */ /* 0x100fe2000000000d */
[----:B------:R-:W-:Y:S01]  /*1d2e0*/  FFMA R12, R12, -0.63661974668502807617, R13 ;  /* 0xbf22f9830c0c7823 */ /* 0x000fe2000000000d */
[----:B------:R-:W-:Y:S01]  /*1d2f0*/  FFMA R13, RZ, R3, 4 ;  /* 0x40800000ff0d7423 */ /* 0x000fe20000000003 */
[----:B------:R-:W-:Y:S02]  /*1d300*/  FFMA R8, R3, 4, -R8 ;  /* 0x4080000003087823 */ /* 0x000fe40000000808 */
[----:B------:R-:W-:Y:S01]  /*1d310*/  FADD R12, R15, R12 ;  /* 0x0000000c0f0c7221 */ /* 0x000fe20000000000 */
[----:B------:R-:W-:Y:S01]  /*1d320*/  FADD R2, R2, R13 ;  /* 0x0000000d02027221 */ /* 0x000fe20000000000 */
[----:B------:R-:W-:-:S02]  /*1d330*/  FADD R14, R8, 3.1415927410125732422 ;  /* 0x40490fdb080e7421 */ /* 0x000fc40000000000 */
[----:B------:R-:W-:Y:S01]  /*1d340*/  FADD R8, RZ, R12 ;  /* 0x0000000cff087221 */ /* 0x000fe20000000000 */
[----:B------:R-:W-:-:S07]  /*1d350*/  FADD R2, RZ, R2 ;  /* 0x00000002ff027221 */ /* 0x000fce0000000000 */
.L_x_328:
[----:B------:R-:W-:Y:S05]  /*1d360*/  BSYNC.RECONVERGENT B2 ;  /* 0x0000000000027941 */ /* 0x000fea0003800200 */
.L_x_320:
[C---:B------:R-:W-:Y:S01]  /*1d370*/  FMUL R12, R14.reuse, 0.63661974668502807617 ;  /* 0x3f22f9830e0c7820 */ /* 0x040fe20000400000 */
[----:B------:R-:W-:Y:S01]  /*1d380*/  FSETP.GE.AND P0, PT, |R14|, 105615, PT ;  /* 0x47ce47800e00780b */ /* 0x000fe20003f06200 */
[----:B------:R-:W-:Y:S02]  /*1d390*/  BSSY.RECONVERGENT B0, `(.L_x_334) ;  /* 0x0000040000007945 */ /* 0x000fe40003800200 */
        /* <DEDUP_REMOVED lines=19> */
.L_x_336:
        /* <DEDUP_REMOVED lines=32> */
[----:B0-----:R-:W-:Y:S02]  /*1d6d0*/  SHF.R.U32.HI R18, RZ, 0x1e, R15 ;  /* 0x0000001eff127819 */ /* 0x001fe4000001160f */
[C---:B------:R-:W-:Y:S02]  /*1d6e0*/  LOP3.LUT R12, R13.reuse, R12, RZ, 0x3c, !PT ;  /* 0x0000000c0d0c7212 */ /* 0x040fe400078e3cff */
[----:B------:R-:W-:Y:S02]  /*1d6f0*/  LOP3.LUT R13, R13, R17, RZ, 0x3c, !PT ;  /* 0x000000110d0d7212 */ /* 0x000fe400078e3cff */
[C---:B------:R-:W-:Y:S02]  /*1d700*/  LOP3.LUT R15, R17.reuse, R14, RZ, 0x3c, !PT ;  /* 0x0000000e110f7212 */ /* 0x040fe400078e3cff */
[----:B------:R-:W-:Y:S02]  /*1d710*/  LEA.HI R17, R17, R18, RZ, 0x1 ;  /* 0x0000001211117211 */ /* 0x000fe400078f08ff */
[----:B------:R-:W0:Y:S01]  /*1d720*/  I2F.F64.S64 R12, R12 ;  /* 0x0000000c000c7312 */ /* 0x000e220000301c00 */
[----:B------:R-:W-:-:S02]  /*1d730*/  ISETP.GE.AND P2, PT, R15, RZ, PT ;  /* 0x000000ff0f00720c */ /* 0x000fc40003f46270 */
[----:B------:R-:W-:-:S05]  /*1d740*/  IADD3 R15, PT, PT, -R17, RZ, RZ ;  /* 0x000000ff110f7210 */ /* 0x000fca0007ffe1ff */
[----:B------:R-:W-:Y:S01]  /*1d750*/  @!P1 IMAD.MOV.U32 R17, RZ, RZ, R15 ;  /* 0x000000ffff119224 */ /* 0x000fe200078e000f */
[----:B0-----:R-:W-:-:S10]  /*1d760*/  DMUL R42, R12, UR10 ;  /* 0x0000000a0c2a7c28 */ /* 0x001fd40008000000 */
[----:B------:R-:W0:Y:S02]  /*1d770*/  F2F.F32.F64 R42, R42 ;  /* 0x0000002a002a7310 */ /* 0x000e240000301000 */
[----:B0-----:R-:W-:-:S07]  /*1d780*/  FSEL R13, -R42, R42, !P2 ;  /* 0x0000002a2a0d7208 */ /* 0x001fce0005000100 */
.L_x_335:
[----:B------:R-:W-:Y:S05]  /*1d790*/  BSYNC.RECONVERGENT B0 ;  /* 0x0000000000007941 */ /* 0x000fea0003800200 */
.L_x_334:
[----:B------:R-:W-:Y:S01]  /*1d7a0*/  MOV R41, 0x37cbac00 ;  /* 0x37cbac0000297802 */ /* 0x000fe20000000f00 */
[----:B------:R-:W-:Y:S02]  /*1d7b0*/  HFMA2 R42, -RZ, RZ, 1.291015625, -0.052581787109375 ;  /* 0x3d2aaabbff2a7431 */ /* 0x000fe400000001ff */
[----:B------:R-:W-:Y:S01]  /*1d7c0*/  FMUL R15, R13, R13 ;  /* 0x0000000d0d0f7220 */ /* 0x000fe20000400000 */
[----:B------:R-:W-:Y:S01]  /*1d7d0*/  LOP3.LUT R18, R17, 0x1, RZ, 0xc0, !PT ;  /* 0x0000000111127812 */ /* 0x000fe200078ec0ff */
[----:B------:R-:W-:Y:S01]  /*1d7e0*/  BSSY.RECONVERGENT B0, `(.L_x_337) ;  /* 0x0000048000007945 */ /* 0x000fe20003800200 */
[----:B------:R-:W-:Y:S01]  /*1d7f0*/  MOV R43, 0x3effffff ;  /* 0x3effffff002b7802 */ /* 0x000fe20000000f00 */
[----:B------:R-:W-:Y:S01]  /*1d800*/  FFMA R12, R15, R41, -0.0013887860113754868507 ;  /* 0xbab607ed0f0c7423 */ /* 0x000fe20000000029 */
[----:B------:R-:W-:Y:S02]  /*1d810*/  ISETP.NE.U32.AND P1, PT, R18, 0x1, PT ;  /* 0x000000011200780c */ /* 0x000fe40003f25070 */
[----:B------:R-:W-:-:S02]  /*1d820*/  LOP3.LUT P2, RZ, R17, 0x2, RZ, 0xc0, !PT ;  /* 0x0000000211ff7812 */ /* 0x000fc4000784c0ff */
[----:B------:R-:W-:Y:S02]  /*1d830*/  FSEL R18, R12, -0.00019574658654164522886, !P1 ;  /* 0xb94d41530c127808 */ /* 0x000fe40004800000 */
[----:B------:R-:W-:Y:S02]  /*1d840*/  FSEL R20, R42, 0.0083327032625675201416, !P1 ;  /* 0x3c0885e42a147808 */ /* 0x000fe40004800000 */
[----:B------:R-:W-:Y:S02]  /*1d850*/  FSEL R12, R13, 1, P1 ;  /* 0x3f8000000d0c7808 */ /* 0x000fe40000800000 */
[----:B------:R-:W-:Y:S01]  /*1d860*/  FSEL R17, -R43, -0.16666662693023681641, !P1 ;  /* 0xbe2aaaa82b117808 */ /* 0x000fe20004800100 */
[C---:B------:R-:W-:Y:S02]  /*1d870*/  FFMA R18, R15.reuse, R18, R20 ;  /* 0x000000120f127223 */ /* 0x040fe40000000014 */
[C---:B------:R-:W-:Y:S02]  /*1d880*/  FFMA R13, R15.reuse, R12, RZ ;  /* 0x0000000c0f0d7223 */ /* 0x040fe400000000ff */
[----:B------:R-:W-:Y:S01]  /*1d890*/  FFMA R18, R15, R18, R17 ;  /* 0x000000120f127223 */ /* 0x000fe20000000011 */
[----:B------:R-:W-:-:S03]  /*1d8a0*/  IMAD.MOV.U32 R17, RZ, RZ, R34 ;  /* 0x000000ffff117224 */ /* 0x000fc600078e0022 */
[----:B------:R-:W-:Y:S01]  /*1d8b0*/  FFMA R18, R13, R18, R12 ;  /* 0x000000120d127223 */ /* 0x000fe2000000000c */
[----:B------:R-:W-:-:S03]  /*1d8c0*/  MOV R12, R33 ;  /* 0x00000021000c7202 */ /* 0x000fc60000000f00 */
        /* <DEDUP_REMOVED lines=13> */
.L_x_339:
        /* <DEDUP_REMOVED lines=44> */
.L_x_338:
[----:B------:R-:W-:Y:S05]  /*1dc60*/  BSYNC.RECONVERGENT B0 ;  /* 0x0000000000007941 */ /* 0x000fea0003800200 */
.L_x_337:
[----:B------:R-:W-:Y:S01]  /*1dc70*/  FMUL R13, R12, R12 ;  /* 0x0000000c0c0d7220 */ /* 0x000fe20000400000 */
[----:B------:R-:W-:Y:S01]  /*1dc80*/  LOP3.LUT R20, R17, 0x1, RZ, 0xc0, !PT ;  /* 0x0000000111147812 */ /* 0x000fe200078ec0ff */
[----:B------:R-:W-:Y:S01]  /*1dc90*/  HFMA2 R44, -RZ, RZ, 1.541015625, -0.052001953125 ;  /* 0x3e2aaaa8ff2c7431 */ /* 0x000fe200000001ff */
        /* <DEDUP_REMOVED lines=16> */
[----:B------:R-:W-:Y:S01]  /*1dda0*/  FMUL R20, R15, R8 ;  /* 0x000000080f147220 */ /* 0x000fe20000400000 */
[----:B------:R-:W-:Y:S02]  /*1ddb0*/  IMAD.MOV.U32 R15, RZ, RZ, R34 ;  /* 0x000000ffff0f7224 */ /* 0x000fe400078e0022 */
[C---:B------:R-:W-:Y:S01]  /*1ddc0*/  FMUL R12, R5.reuse, R12 ;  /* 0x0000000c050c7220 */ /* 0x040fe20000400000 */
[C---:B------:R-:W-:Y:S01]  /*1ddd0*/  FMUL R48, R5.reuse, R20 ;  /* 0x0000001405307220 */ /* 0x040fe20000400000 */
[-C--:B------:R-:W-:Y:S02]  /*1dde0*/  FMUL R20, R5, R18.reuse ;  /* 0x0000001205147220 */ /* 0x080fe40000400000 */
        /* <DEDUP_REMOVED lines=15> */
.L_x_342:
        /* <DEDUP_REMOVED lines=44> */
.L_x_341:
[----:B------:R-:W-:Y:S05]  /*1e1a0*/  BSYNC.RECONVERGENT B0 ;  /* 0x0000000000007941 */ /* 0x000fea0003800200 */
.L_x_340:
        /* <DEDUP_REMOVED lines=29> */
.L_x_345:
        /* <DEDUP_REMOVED lines=39> */
[----:B------:R-:W-:-:S05]  /*1e5f0*/  IMAD.MOV R7, RZ, RZ, -R15 ;  /* 0x000000ffff077224 */ /* 0x000fca00078e0a0f */
[----:B------:R-:W-:Y:S01]  /*1e600*/  @!P2 MOV R15, R7 ;  /* 0x00000007000fa202 */ /* 0x000fe20000000f00 */
[----:B-1----:R-:W-:-:S10]  /*1e610*/  DMUL R48, R12, UR10 ;  /* 0x0000000a0c307c28 */ /* 0x002fd40008000000 */
[----:B------:R-:W1:Y:S02]  /*1e620*/  F2F.F32.F64 R48, R48 ;  /* 0x0000003000307310 */ /* 0x000e640000301000 */
[----:B01----:R-:W-:-:S07]  /*1e630*/  FSEL R7, -R48, R48, !P1 ;  /* 0x0000003030077208 */ /* 0x003fce0004800100 */
.L_x_344:
[----:B------:R-:W-:Y:S05]  /*1e640*/  BSYNC.RECONVERGENT B0 ;  /* 0x0000000000007941 */ /* 0x000fea0003800200 */
.L_x_343:
[----:B------:R-:W-:Y:S01]  /*1e650*/  FMUL R12, R7, R7 ;  /* 0x00000007070c7220 */ /* 0x000fe20000400000 */
[----:B------:R-:W-:Y:S01]  /*1e660*/  LOP3.LUT R17, R15, 0x1, RZ, 0xc0, !PT ;  /* 0x000000010f117812 */ /* 0x000fe200078ec0ff */
[----:B------:R-:W-:Y:S01]  /*1e670*/  BSSY.RECONVERGENT B0, `(.L_x_346) ;  /* 0x000004f000007945 */ /* 0x000fe20003800200 */
[----:B------:R-:W-:Y:S01]  /*1e680*/  MOV R47, R34 ;  /* 0x00000022002f7202 */ /* 0x000fe20000000f00 */
[----:B------:R-:W-:Y:S01]  /*1e690*/  FFMA R13, R12, R41, -0.0013887860113754868507 ;  /* 0xbab607ed0c0d7423 */ /* 0x000fe20000000029 */
[----:B------:R-:W-:Y:S02]  /*1e6a0*/  ISETP.NE.U32.AND P1, PT, R17, 0x1, PT ;  /* 0x000000011100780c */ /* 0x000fe40003f25070 */
[----:B------:R-:W-:Y:S02]  /*1e6b0*/  IADD3 R17, PT, PT, R15, 0x1, RZ ;  /* 0x000000010f117810 */ /* 0x000fe40007ffe0ff */
[----:B------:R-:W-:Y:S02]  /*1e6c0*/  FSEL R13, R13, -0.00019574658654164522886, P1 ;  /* 0xb94d41530d0d7808 */ /* 0x000fe40000800000 */
[----:B------:R-:W-:-:S02]  /*1e6d0*/  FSEL R15, R35, 0.041666727513074874878, !P1 ;  /* 0x3d2aaabb230f7808 */ /* 0x000fc40004800000 */
[----:B------:R-:W-:Y:S01]  /*1e6e0*/  LOP3.LUT P2, RZ, R17, 0x2, RZ, 0xc0, !PT ;  /* 0x0000000211ff7812 */ /* 0x000fe2000784c0ff */
[----:B------:R-:W-:Y:S01]  /*1e6f0*/  FMUL R17, R4, R45 ;  /* 0x0000002d04117220 */ /* 0x000fe20000400000 */
        /* <DEDUP_REMOVED lines=14> */
[----:B------:R-:W-:Y:S06]  /*1e7e0*/  @!P0 BRA `(.L_x_347) ;  /* 0x0000000000dc8947 */ /* 0x000fec0003800000 */
[----:B------:R-:W-:-:S13]  /*1e7f0*/  FSETP.NEU.AND P1, PT, |R14|, +INF , PT ;  /* 0x7f8000000e00780b */ /* 0x000fda0003f2d200 */
[----:B------:R-:W-:Y:S01]  /*1e800*/  @!P1 FMUL R6, RZ, R14 ;  /* 0x0000000eff069220 */ /* 0x000fe20000400000 */
[----:B------:R-:W-:Y:S01]  /*1e810*/  @!P1 MOV R47, RZ ;  /* 0x000000ff002f9202 */ /* 0x000fe20000000f00 */
        /* <DEDUP_REMOVED lines=8> */
.L_x_348:
        /* <DEDUP_REMOVED lines=44> */
.L_x_347:
[----:B------:R-:W-:Y:S05]  /*1eb60*/  BSYNC.RECONVERGENT B0 ;  /* 0x0000000000007941 */ /* 0x000fea0003800200 */
.L_x_346:
        /* <DEDUP_REMOVED lines=28> */
.L_x_351:
        /* <DEDUP_REMOVED lines=44> */
.L_x_350:
[----:B------:R-:W-:Y:S05]  /*1eff0*/  BSYNC.RECONVERGENT B0 ;  /* 0x0000000000007941 */ /* 0x000fea0003800200 */
.L_x_349:
[----:B------:R-:W-:Y:S01]  /*1f000*/  UMOV UR10, 0x54442d18 ;  /* 0x54442d18000a7882 */ /* 0x000fe20000000000 */
[----:B------:R-:W-:Y:S01]  /*1f010*/  UMOV UR11, 0x3ff921fb ;  /* 0x3ff921fb000b7882 */ /* 0x000fe20000000000 */
[----:B------:R-:W-:Y:S01]  /*1f020*/  FADD R14, -R3, 3.1415927410125732422 ;  /* 0x40490fdb030e7421 */ /* 0x000fe20000000100 */
[----:B------:R-:W-:Y:S01]  /*1f030*/  DSETP.GT.AND P0, PT, R10, UR10, PT ;  /* 0x0000000a0a007e2a */ /* 0x000fe2000bf04000 */
[----:B------:R-:W-:Y:S01]  /*1f040*/  MOV R48, 0x3a2c32e4 ;  /* 0x3a2c32e400307802 */ /* 0x000fe20000000f00 */
[----:B------:R-:W-:Y:S01]  /*1f050*/  BSSY.RECONVERGENT B0, `(.L_x_352) ;  /* 0x000005d000007945 */ /* 0x000fe20003800200 */
[----:B------:R-:W-:-:S03]  /*1f060*/  LOP3.LUT P2, RZ, R34, 0x2, RZ, 0xc0, !PT ;  /* 0x0000000222ff7812 */ /* 0x000fc6000784c0ff */
[----:B------:R-:W-:-:S04]  /*1f070*/  FSEL R14, R14, R3, P0 ;  /* 0x000000030e0e7208 */ /* 0x000fc80000000000 */
[C---:B------:R-:W-:Y:S01]  /*1f080*/  FSETP.GEU.AND P1, PT, |R14|.reuse, 1.175494350822287508e-38, PT ;  /* 0x008000000e00780b */ /* 0x040fe20003f2e200 */
[C---:B------:R-:W-:Y:S01]  /*1f090*/  FMUL R7, |R14|.reuse, 16777216 ;  /* 0x4b8000000e077820 */ /* 0x040fe20000400200 */
[----:B------:R-:W-:-:S04]  /*1f0a0*/  FSETP.NEU.AND P5, PT, R14, 1, PT ;  /* 0x3f8000000e00780b */ /* 0x000fc80003fad000 */
[----:B------:R-:W-:-:S05]  /*1f0b0*/  FSEL R7, R7, |R14|, !P1 ;  /* 0x4000000e07077208 */ /* 0x000fca0004800000 */
[----:B------:R-:W-:-:S05]  /*1f0c0*/  VIADD R6, R7, 0xc0cafb0d ;  /* 0xc0cafb0d07067836 */ /* 0x000fca0000000000 */
[----:B------:R-:W-:Y:S02]  /*1f0d0*/  LOP3.LUT R10, R6, 0xff800000, RZ, 0xc0, !PT ;  /* 0xff800000060a7812 */ /* 0x000fe400078ec0ff */
[----:B------:R-:W-:Y:S02]  /*1f0e0*/  FSEL R6, RZ, -24, P1 ;  /* 0xc1c00000ff067808 */ /* 0x000fe40000800000 */
[-C--:B------:R-:W-:Y:S02]  /*1f0f0*/  IADD3 R7, PT, PT, R7, -R10.reuse, RZ ;  /* 0x8000000a07077210 */ /* 0x080fe40007ffe0ff */
[----:B------:R-:W-:-:S03]  /*1f100*/  I2FP.F32.S32 R11, R10 ;  /* 0x0000000a000b7245 */ /* 0x000fc60000201400 */
[C---:B------:R-:W-:Y:S01]  /*1f110*/  FADD R13, R7.reuse, 1 ;  /* 0x3f800000070d7421 */ /* 0x040fe20000000000 */
[----:B------:R-:W-:Y:S01]  /*1f120*/  FADD R12, R7, -1 ;  /* 0xbf800000070c7421 */ /* 0x000fe20000000000 */
[----:B------:R-:W-:-:S03]  /*1f130*/  FFMA R10, R11, 1.1920928955078125e-07, R6 ;  /* 0x340000000b0a7823 */ /* 0x000fc60000000006 */
[----:B------:R-:W-:Y:S01]  /*1f140*/  FADD R44, R12, R12 ;  /* 0x0000000c0c2c7221 */ /* 0x000fe20000000000 */
[----:B------:R-:W0:Y:S03]  /*1f150*/  MUFU.RCP R13, R13 ;  /* 0x0000000d000d7308 */ /* 0x000e260000001000 */
[----:B0-----:R-:W-:-:S04]  /*1f160*/  FMUL R7, R13, R44 ;  /* 0x0000002c0d077220 */ /* 0x001fc80000400000 */
[----:B------:R-:W-:Y:S01]  /*1f170*/  FADD R44, R12, -R7 ;  /* 0x800000070c2c7221 */ /* 0x000fe20000000000 */
[CC--:B------:R-:W-:Y:S01]  /*1f180*/  FMUL R11, R7.reuse, R7.reuse ;  /* 0x00000007070b7220 */ /* 0x0c0fe20000400000 */
[----:B------:R-:W-:Y:S02]  /*1f190*/  FFMA R6, R7, 1.4426950216293334961, R10 ;  /* 0x3fb8aa3b07067823 */ /* 0x000fe4000000000a */
[----:B------:R-:W-:Y:S01]  /*1f1a0*/  FADD R45, R44, R44 ;  /* 0x0000002c2c2d7221 */ /* 0x000fe20000000000 */
[C---:B------:R-:W-:Y:S01]  /*1f1b0*/  FFMA R44, R11.reuse, R48, 0.0032181653659790754318 ;  /* 0x3b52e7db0b2c7423 */ /* 0x040fe20000000030 */
[----:B------:R-:W-:Y:S01]  /*1f1c0*/  FADD R10, R10, -R6 ;  /* 0x800000060a0a7221 */ /* 0x000fe20000000000 */
[----:B------:R-:W-:Y:S02]  /*1f1d0*/  HFMA2 R48, -RZ, RZ, 0.64013671875, -15.109375 ;  /* 0x391fcb8eff307431 */ /* 0x000fe400000001ff */
        /* <DEDUP_REMOVED lines=10> */
[----:B------:R-:W-:-:S03]  /*1f280*/  FMUL R12, R33, R33 ;  /* 0x00000021210c7220 */ /* 0x000fc60000400000 */
[----:B------:R-:W-:Y:S01]  /*1f290*/  FFMA R13, R7, R44, R11 ;  /* 0x0000002c070d7223 */ /* 0x000fe2000000000b */
[----:B------:R-:W-:-:S03]  /*1f2a0*/  FFMA R41, R12, R41, -0.0013887860113754868507 ;  /* 0xbab607ed0c297423 */ /* 0x000fc60000000029 */
[----:B------:R-:W-:-:S04]  /*1f2b0*/  FADD R7, R6, R13 ;  /* 0x0000000d06077221 */ /* 0x000fc80000000000 */
[----:B------:R-:W-:Y:S01]  /*1f2c0*/  FMUL R10, R7, 3 ;  /* 0x40400000070a7820 */ /* 0x000fe20000400000 */
[----:B------:R-:W-:-:S03]  /*1f2d0*/  FADD R6, -R6, R7 ;  /* 0x0000000706067221 */ /* 0x000fc60000000100 */
[----:B------:R-:W0:Y:S01]  /*1f2e0*/  FRND R11, R10 ;  /* 0x0000000a000b7307 */ /* 0x000e220000201000 */
[----:B------:R-:W-:Y:S01]  /*1f2f0*/  FADD R6, R13, -R6 ;  /* 0x800000060d067221 */ /* 0x000fe20000000000 */
[----:B------:R-:W-:Y:S01]  /*1f300*/  FFMA R45, R7, 3, -R10 ;  /* 0x40400000072d7823 */ /* 0x000fe2000000080a */
[----:B------:R-:W-:-:S03]  /*1f310*/  LOP3.LUT R13, R34, 0x1, RZ, 0xc0, !PT ;  /* 0x00000001220d7812 */ /* 0x000fc600078ec0ff */
[----:B------:R-:W-:Y:S01]  /*1f320*/  FFMA R45, R6, 3, R45 ;  /* 0x40400000062d7823 */ /* 0x000fe2000000002d */
[----:B------:R-:W-:Y:S01]  /*1f330*/  ISETP.NE.U32.AND P1, PT, R13, 0x1, PT ;  /* 0x000000010d00780c */ /* 0x000fe20003f25070 */
[----:B------:R-:W1:Y:S03]  /*1f340*/  F2I.NTZ R34, R10 ;  /* 0x0000000a00227305 */ /* 0x000e660000203100 */
[----:B------:R-:W-:Y:S02]  /*1f350*/  FSEL R41, R41, -0.00019574658654164522886, !P1 ;  /* 0xb94d415329297808 */ /* 0x000fe40004800000 */
[----:B------:R-:W-:Y:S01]  /*1f360*/  FSEL R43, -R43, -0.16666662693023681641, !P1 ;  /* 0xbe2aaaa82b2b7808 */ /* 0x000fe20004800100 */
[----:B0-----:R-:W-:Y:S01]  /*1f370*/  FADD R44, R10, -R11 ;  /* 0x8000000b0a2c7221 */ /* 0x001fe20000000000 */
[----:B------:R-:W-:-:S03]  /*1f380*/  FSEL R33, R33, 1, P1 ;  /* 0x3f80000021217808 */ /* 0x000fc60000800000 */
[----:B------:R-:W-:Y:S01]  /*1f390*/  FADD R13, R45, R44 ;  /* 0x0000002c2d0d7221 */ /* 0x000fe20000000000 */
[----:B------:R-:W-:Y:S02]  /*1f3a0*/  FSEL R45, R42, 0.0083327032625675201416, !P1 ;  /* 0x3c0885e42a2d7808 */ /* 0x000fe40004800000 */
[----:B------:R-:W-:Y:S01]  /*1f3b0*/  FSETP.GT.AND P1, PT, R11, RZ, PT ;  /* 0x000000ff0b00720b */ /* 0x000fe20003f24000 */
[C---:B------:R-:W-:Y:S02]  /*1f3c0*/  FFMA R42, R13.reuse, R48, 0.0013391353422775864601 ;  /* 0x3aaf85ed0d2a7423 */ /* 0x040fe40000000030 */
[----:B------:R-:W-:Y:S01]  /*1f3d0*/  FFMA R41, R12, R41, R45 ;  /* 0x000000290c297223 */ /* 0x000fe2000000002d */
[----:B------:R-:W-:Y:S01]  /*1f3e0*/  SEL R11, RZ, 0x83000000, P1 ;  /* 0x83000000ff0b7807 */ /* 0x000fe20000800000 */
[C---:B------:R-:W-:Y:S01]  /*1f3f0*/  FFMA R42, R13.reuse, R42, 0.0096188392490148544312 ;  /* 0x3c1d98560d2a7423 */ /* 0x040fe2000000002a */
[----:B------:R-:W-:Y:S01]  /*1f400*/  FSETP.GT.AND P1, PT, |R10|, 152, PT ;  /* 0x431800000a00780b */ /* 0x000fe20003f24200 */
[C---:B------:R-:W-:Y:S01]  /*1f410*/  FFMA R41, R12.reuse, R41, R43 ;  /* 0x000000290c297223 */ /* 0x040fe2000000002b */
[----:B------:R-:W-:Y:S01]  /*1f420*/  FFMA R12, R12, R33, RZ ;  /* 0x000000210c0c7223 */ /* 0x000fe200000000ff */
[----:B------:R-:W-:Y:S01]  /*1f430*/  FFMA R42, R13, R42, 0.055503588169813156128 ;  /* 0x3d6357bb0d2a7423 */ /* 0x000fe2000000002a */
[----:B-1----:R-:W-:-:S02]  /*1f440*/  LEA R34, R34, -R11, 0x17 ;  /* 0x8000000b22227211 */ /* 0x002fc400078eb8ff */
[----:B------:R-:W-:Y:S01]  /*1f450*/  FFMA R33, R12, R41, R33 ;  /* 0x000000290c217223 */ /* 0x000fe20000000021 */
[----:B------:R-:W-:Y:S01]  /*1f460*/  FFMA R42, R13, R42, 0.24022644758224487305 ;  /* 0x3e75fdec0d2a7423 */ /* 0x000fe2000000002a */
[----:B------:R-:W-:Y:S02]  /*1f470*/  VIADD R41, R11, 0x7f000000 ;  /* 0x7f0000000b297836 */ /* 0x000fe40000000000 */
[----:B------:R-:W-:Y:S01]  /*1f480*/  @P2 FADD R33, RZ, -R33 ;  /* 0x80000021ff212221 */ /* 0x000fe20000000000 */
[----:B------:R-:W-:Y:S01]  /*1f490*/  FFMA R42, R13, R42, 0.69314718246459960938 ;  /* 0x3f3172180d2a7423 */ /* 0x000fe2000000002a */
[----:B------:R-:W-:Y:S01]  /*1f4a0*/  FSETP.GEU.AND P2, PT, R10, RZ, PT ;  /* 0x000000ff0a00720b */ /* 0x000fe20003f4e000 */
[----:B------:R-:W-:Y:S01]  /*1f4b0*/  FMUL R10, RZ, R35 ;  /* 0x00000023ff0a7220 */ /* 0x000fe20000400000 */
[----:B------:R-:W-:Y:S01]  /*1f4c0*/  FMUL R8, R33, R8 ;  /* 0x0000000821087220 */ /* 0x000fe20000400000 */
[----:B------:R-:W-:Y:S01]  /*1f4d0*/  FFMA R42, R13, R42, 1 ;  /* 0x3f8000000d2a7423 */ /* 0x000fe2000000002a */
[----:B------:R-:W-:Y:S01]  /*1f4e0*/  FMUL R13, R33, R2 ;  /* 0x00000002210d7220 */ /* 0x000fe20000400000 */
[----:B------:R-:W-:-:S02]  /*1f4f0*/  MOV R2, 0x3f800000 ;  /* 0x3f80000000027802 */ /* 0x000fc40000000f00 */
[----:B------:R-:W-:Y:S01]  /*1f500*/  FMUL R41, R42, R41 ;  /* 0x000000292a297220 */ /* 0x000fe20000400000 */
[--C-:B------:R-:W-:Y:S01]  /*1f510*/  FFMA R13, R13, -0.5, R10.reuse ;  /* 0xbf0000000d0d7823 */ /* 0x100fe2000000000a */
[----:B------:R-:W-:Y:S01]  /*1f520*/  FFMA R10, R8, -0.5, R10 ;  /* 0xbf000000080a7823 */ /* 0x000fe2000000000a */
[----:B------:R-:W-:Y:S01]  /*1f530*/  FSEL R8, -R2, 1, P0 ;  /* 0x3f80000002087808 */ /* 0x000fe20000000100 */
[----:B------:R-:W-:Y:S01]  /*1f540*/  FMUL R41, R41, R34 ;  /* 0x0000002229297220 */ /* 0x000fe20000400000 */
[----:B------:R-:W-:Y:S01]  /*1f550*/  HFMA2 R34, -RZ, RZ, 1.875, 0 ;  /* 0x3f800000ff227431 */ /* 0x000fe200000001ff */
        /* <DEDUP_REMOVED lines=12> */
.L_x_353:
[----:B------:R-:W-:Y:S05]  /*1f620*/  BSYNC.RECONVERGENT B0 ;  /* 0x0000000000007941 */ /* 0x000fea0003800200 */
.L_x_352:
        /* <DEDUP_REMOVED lines=16> */
.L_x_357:
[----:B------:R-:W-:Y:S05]  /*1f730*/  BSYNC.RECONVERGENT B3 ;  /* 0x0000000000037941 */ /* 0x000fea0003800200 */
.L_x_356:
[----:B------:R-:W-:-:S07]  /*1f740*/  MOV R41, R2 ;  /* 0x0000000200297202 */ /* 0x000fce0000000f00 */
.L_x_355:
[----:B------:R-:W-:Y:S05]  /*1f750*/  BSYNC.RECONVERGENT B2 ;  /* 0x0000000000027941 */ /* 0x000fea0003800200 */
.L_x_354:
[C---:B------:R-:W-:Y:S01]  /*1f760*/  FMUL R2, R7.reuse, 2 ;  /* 0x4000000007027820 */ /* 0x040fe20000400000 */
[----:B------:R-:W-:Y:S01]  /*1f770*/  HFMA2 R33, -RZ, RZ, 0.64013671875, -15.109375 ;  /* 0x391fcb8eff217431 */ /* 0x000fe200000001ff */
[----:B------:R-:W0:Y:S01]  /*1f780*/  LDC R42, c[0x0][0x380] ;  /* 0x0000e000ff2a7b82 */ /* 0x000e220000000800 */
[----:B------:R-:W-:Y:S01]  /*1f790*/  BSSY.RECONVERGENT B0, `(.L_x_358) ;  /* 0x0000024000007945 */ /* 0x000fe20003800200 */
[----:B------:R-:W1:Y:S01]  /*1f7a0*/  FRND R11, R2 ;  /* 0x00000002000b7307 */ /* 0x000e620000201000 */
[----:B------:R-:W-:Y:S01]  /*1f7b0*/  FFMA R7, R7, 2, -R2 ;  /* 0x4000000007077823 */ /* 0x000fe20000000802 */
[----:B------:R-:W-:-:S03]  /*1f7c0*/  FSETP.GEU.AND P1, PT, R2, RZ, PT ;  /* 0x000000ff0200720b */ /* 0x000fc60003f2e000 */
[----:B------:R-:W-:-:S03]  /*1f7d0*/  FFMA R7, R6, 2, R7 ;  /* 0x4000000006077823 */ /* 0x000fc60000000007 */
[----:B------:R-:W2:Y:S01]  /*1f7e0*/  F2I.NTZ R12, R2 ;  /* 0x00000002000c7305 */ /* 0x000ea20000203100 */
[----:B-1----:R-:W-:Y:S01]  /*1f7f0*/  FADD R6, R2, -R11 ;  /* 0x8000000b02067221 */ /* 0x002fe20000000000 */
[----:B------:R-:W-:-:S03]  /*1f800*/  FSETP.GT.AND P0, PT, R11, RZ, PT ;  /* 0x000000ff0b00720b */ /* 0x000fc60003f04000 */
[----:B------:R-:W-:Y:S01]  /*1f810*/  FADD R6, R7, R6 ;  /* 0x0000000607067221 */ /* 0x000fe20000000000 */
[----:B------:R-:W-:Y:S02]  /*1f820*/  SEL R11, RZ, 0x83000000, P0 ;  /* 0x83000000ff0b7807 */ /* 0x000fe40000000000 */
[----:B------:R-:W-:Y:S01]  /*1f830*/  FSETP.GT.AND P0, PT, |R2|, 152, PT ;  /* 0x431800000200780b */ /* 0x000fe20003f04200 */
[----:B------:R-:W-:Y:S01]  /*1f840*/  FFMA R7, R6, R33, 0.0013391353422775864601 ;  /* 0x3aaf85ed06077423 */ /* 0x000fe20000000021 */
[----:B0-----:R-:W-:-:S03]  /*1f850*/  FADD R33, R42, -1 ;  /* 0xbf8000002a217421 */ /* 0x001fc60000000000 */
[----:B------:R-:W-:Y:S01]  /*1f860*/  FFMA R7, R6, R7, 0.0096188392490148544312 ;  /* 0x3c1d985606077423 */ /* 0x000fe20000000007 */
[----:B------:R-:W-:-:S03]  /*1f870*/  FMUL R33, R33, 0.5 ;  /* 0x3f00000021217820 */ /* 0x000fc60000400000 */
[C---:B------:R-:W-:Y:S02]  /*1f880*/  FFMA R7, R6.reuse, R7, 0.055503588169813156128 ;  /* 0x3d6357bb06077423 */ /* 0x040fe40000000007 */
[----:B------:R-:W-:Y:S02]  /*1f890*/  R2UR UR12, R33 ;  /* 0x00000000210c72ca */ /* 0x000fe400000e0000 */
[----:B------:R-:W-:Y:S01]  /*1f8a0*/  FFMA R7, R6, R7, 0.24022644758224487305 ;  /* 0x3e75fdec06077423 */ /* 0x000fe20000000007 */
[----:B------:R-:W-:-:S03]  /*1f8b0*/  MOV R33, 0x3f800000 ;  /* 0x3f80000000217802 */ /* 0x000fc60000000f00 */
[----:B------:R-:W-:-:S04]  /*1f8c0*/  FFMA R7, R6, R7, 0.69314718246459960938 ;  /* 0x3f31721806077423 */ /* 0x000fc80000000007 */
[----:B------:R-:W-:Y:S01]  /*1f8d0*/  FFMA R7, R6, R7, 1 ;  /* 0x3f80000006077423 */ /* 0x000fe20000000007 */
[----:B------:R-:W-:Y:S01]  /*1f8e0*/  VIADD R6, R11, 0x7f000000 ;  /* 0x7f0000000b067836 */ /* 0x000fe20000000000 */
[----:B--2---:R-:W-:-:S03]  /*1f8f0*/  LEA R11, R12, -R11, 0x17 ;  /* 0x8000000b0c0b7211 */ /* 0x004fc600078eb8ff */
        /* <DEDUP_REMOVED lines=13> */
.L_x_359:
[----:B------:R-:W-:Y:S05]  /*1f9d0*/  BSYNC.RECONVERGENT B0 ;  /* 0x0000000000007941 */ /* 0x000fea0003800200 */
.L_x_358:
[----:B------:R-:W-:Y:S01]  /*1f9e0*/  BSSY.RECONVERGENT B2, `(.L_x_360) ;  /* 0x0000013000027945 */ /* 0x000fe20003800200 */
[----:B------:R-:W-:Y:S01]  /*1f9f0*/  FMUL R7, RZ, R41 ;  /* 0x00000029ff077220 */ /* 0x000fe20000400000 */
[----:B------:R-:W-:Y:S01]  /*1fa00*/  FMUL R6, RZ, R34 ;  /* 0x00000022ff067220 */ /* 0x000fe20000400000 */
[----:B------:R-:W-:Y:S01]  /*1fa10*/  IMAD.MOV.U32 R41, RZ, RZ, RZ ;  /* 0x000000ffff297224 */ /* 0x000fe200078e00ff */
        /* <DEDUP_REMOVED lines=13> */
.L_x_363:
[----:B------:R-:W-:Y:S05]  /*1faf0*/  BSYNC.RECONVERGENT B3 ;  /* 0x0000000000037941 */ /* 0x000fea0003800200 */
.L_x_362:
[----:B------:R-:W-:-:S07]  /*1fb00*/  MOV R41, R2 ;  /* 0x0000000200297202 */ /* 0x000fce0000000f00 */
.L_x_361:
[----:B------:R-:W-:Y:S05]  /*1fb10*/  BSYNC.RECONVERGENT B2 ;  /* 0x0000000000027941 */ /* 0x000fea0003800200 */
.L_x_360:
[----:B------:R-:W-:Y:S01]  /*1fb20*/  FMUL R39, R4, R39 ;  /* 0x0000002704277220 */ /* 0x000fe20000400000 */
[----:B------:R-:W-:Y:S01]  /*1fb30*/  FMUL R40, R5, R40 ;  /* 0x0000002805287220 */ /* 0x000fe20000400000 */
[----:B------:R-:W-:Y:S01]  /*1fb40*/  FMUL R5, R8, R41 ;  /* 0x0000002908057220 */ /* 0x000fe20000400000 */
[----:B------:R-:W-:Y:S01]  /*1fb50*/  FMUL R4, RZ, R33 ;  /* 0x00000021ff047220 */ /* 0x000fe20000400000 */
[--C-:B------:R-:W-:Y:S01]  /*1fb60*/  FFMA R2, R11, -0.51602452993392944336, R6.reuse ;  /* 0xbf041a2f0b027823 */ /* 0x100fe20000000006 */
[----:B------:R-:W-:Y:S01]  /*1fb70*/  FMUL R41, RZ, R41 ;  /* 0x00000029ff297220 */ /* 0x000fe20000400000 */
[----:B------:R-:W-:Y:S01]  /*1fb80*/  FFMA R42, R7, -0.51602452993392944336, R6 ;  /* 0xbf041a2f072a7823 */ /* 0x000fe20000000006 */
[--C-:B------:R-:W-:Y:S01]  /*1fb90*/  FFMA R5, R5, 1.2158541679382324219, R4.reuse ;  /* 0x3f9ba11c05057823 */ /* 0x100fe20000000004 */
[----:B------:R-:W-:Y:S01]  /*1fba0*/  FMUL R12, R34, 0.51602452993392944336 ;  /* 0x3f041a2f220c7820 */ /* 0x000fe20000400000 */
[----:B------:R-:W-:Y:S01]  /*1fbb0*/  FFMA R41, R41, 1.2158541679382324219, R4 ;  /* 0x3f9ba11c29297823 */ /* 0x000fe20000000004 */
[----:B------:R-:W-:Y:S01]  /*1fbc0*/  MOV R7, UR12 ;  /* 0x0000000c00077c02 */ /* 0x000fe20008000f00 */
[----:B------:R-:W-:Y:S01]  /*1fbd0*/  FADD R43, R5, R2 ;  /* 0x00000002052b7221 */ /* 0x000fe20000000000 */
[----:B------:R-:W-:Y:S01]  /*1fbe0*/  FMUL R2, RZ, R38 ;  /* 0x00000026ff027220 */ /* 0x000fe20000400000 */
[----:B------:R-:W-:Y:S01]  /*1fbf0*/  FADD R45, R41, R42 ;  /* 0x0000002a292d7221 */ /* 0x000fe20000000000 */
[----:B------:R-:W-:Y:S01]  /*1fc00*/  FFMA R5, R33, 1.2158541679382324219, -R12 ;  /* 0x3f9ba11c21057823 */ /* 0x000fe2000000080c */
[----:B------:R-:W-:Y:S01]  /*1fc10*/  FADD R41, -R7, 1 ;  /* 0x3f80000007297421 */ /* 0x000fe20000000100 */
[--C-:B------:R-:W-:Y:S01]  /*1fc20*/  FADD R12, -R37, R2.reuse ;  /* 0x00000002250c7221 */ /* 0x100fe20000000100 */
[--C-:B------:R-:W-:Y:S01]  /*1fc30*/  FFMA R11, -RZ, R37, R2.reuse ;  /* 0x00000025ff0b7223 */ /* 0x100fe20000000102 */
[----:B------:R-:W-:Y:S01]  /*1fc40*/  FMUL R44, R20, R43 ;  /* 0x0000002b142c7220 */ /* 0x000fe20000400000 */
[----:B------:R-:W-:Y:S01]  /*1fc50*/  FMUL R42, R35, 0.5 ;  /* 0x3f000000232a7820 */ /* 0x000fe20000400000 */
[C-C-:B------:R-:W-:Y:S01]  /*1fc60*/  FFMA R12, R41.reuse, R12, R2.reuse ;  /* 0x0000000c290c7223 */ /* 0x140fe20000000002 */
[----:B------:R-:W-:Y:S01]  /*1fc70*/  FFMA R11, R41, R11, R2 ;  /* 0x0000000b290b7223 */ /* 0x000fe20000000002 */
[----:B------:R-:W-:Y:S01]  /*1fc80*/  FFMA R19, R19, R5, R44 ;  /* 0x0000000513137223 */ /* 0x000fe2000000002c */
[CC--:B------:R-:W-:Y:S01]  /*1fc90*/  FMUL R35, R17.reuse, R43.reuse ;  /* 0x0000002b11237220 */ /* 0x0c0fe20000400000 */
[----:B------:R-:W-:Y:S01]  /*1fca0*/  FMUL R44, R42, R43 ;  /* 0x0000002b2a2c7220 */ /* 0x000fe20000400000 */
[-C--:B------:R-:W-:Y:S01]  /*1fcb0*/  FMUL R7, R20, R45.reuse ;  /* 0x0000002d14077220 */ /* 0x080fe20000400000 */
[----:B------:R-:W-:Y:S01]  /*1fcc0*/  FMUL R2, R17, R45 ;  /* 0x0000002d11027220 */ /* 0x000fe20000400000 */
[----:B------:R-:W-:Y:S01]  /*1fcd0*/  FADD R43, RZ, -R43 ;  /* 0x8000002bff2b7221 */ /* 0x000fe20000000000 */
[-C--:B------:R-:W-:Y:S01]  /*1fce0*/  FFMA R16, R16, R5.reuse, R35 ;  /* 0x0000000510107223 */ /* 0x080fe20000000023 */
[-C--:B------:R-:W-:Y:S01]  /*1fcf0*/  FFMA R18, R18, R5.reuse, R7 ;  /* 0x0000000512127223 */ /* 0x080fe20000000007 */
[----:B------:R-:W-:Y:S01]  /*1fd00*/  FFMA R15, R15, R5, R2 ;  /* 0x000000050f0f7223 */ /* 0x000fe20000000002 */
[----:B------:R-:W-:Y:S01]  /*1fd10*/  FADD R7, -R5, 1 ;  /* 0x3f80000005077421 */ /* 0x000fe20000000100 */
[----:B------:R-:W-:Y:S01]  /*1fd20*/  FMUL R2, R28, R43 ;  /* 0x0000002b1c027220 */ /* 0x000fe20000400000 */
[----:B------:R-:W-:Y:S01]  /*1fd30*/  FADD R35, RZ, -R45 ;  /* 0x8000002dff237221 */ /* 0x000fe20000000000 */
[----:B------:R-:W-:Y:S01]  /*1fd40*/  FMUL R49, R42, R45 ;  /* 0x0000002d2a317220 */ /* 0x000fe20000400000 */
[-C--:B------:R-:W-:Y:S01]  /*1fd50*/  FMUL R45, R25, R43.reuse ;  /* 0x0000002b192d7220 */ /* 0x080fe20000400000 */
[----:B------:R-:W-:Y:S01]  /*1fd60*/  FMUL R47, R36, R43 ;  /* 0x0000002b242f7220 */ /* 0x000fe20000400000 */
[-C--:B------:R-:W-:Y:S01]  /*1fd70*/  FFMA R2, R27, R7.reuse, R2 ;  /* 0x000000071b027223 */ /* 0x080fe20000000002 */
[C---:B------:R-:W-:Y:S01]  /*1fd80*/  FMUL R37, R28.reuse, R7 ;  /* 0x000000071c257220 */ /* 0x040fe20000400000 */
[-C--:B------:R-:W-:Y:S01]  /*1fd90*/  FMUL R43, R28, R35.reuse ;  /* 0x000000231c2b7220 */ /* 0x080fe20000400000 */
[-C--:B------:R-:W-:Y:S01]  /*1fda0*/  FMUL R28, R25, R35.reuse ;  /* 0x00000023191c7220 */ /* 0x080fe20000400000 */
[----:B------:R-:W-:Y:S01]  /*1fdb0*/  FMUL R48, R36, R35 ;  /* 0x0000002324307220 */ /* 0x000fe20000400000 */
[----:B------:R-:W-:Y:S01]  /*1fdc0*/  FADD R2, R2, R19 ;  /* 0x0000001302027221 */ /* 0x000fe20000000000 */
[----:B------:R-:W-:Y:S01]  /*1fdd0*/  FFMA R27, R24, R7, R45 ;  /* 0x00000007181b7223 */ /* 0x000fe2000000002d */
[----:B------:R-:W-:Y:S01]  /*1fde0*/  FFMA R13, R13, R5, R44 ;  /* 0x000000050d0d7223 */ /* 0x000fe2000000002c */
[-C--:B------:R-:W-:Y:S01]  /*1fdf0*/  FFMA R28, R23, R7.reuse, R28 ;  /* 0x00000007171c7223 */ /* 0x080fe2000000001c */
[-C--:B------:R-:W-:Y:S01]  /*1fe00*/  FMUL R44, R25, R7.reuse ;  /* 0x00000007192c7220 */ /* 0x080fe20000400000 */
[----:B------:R-:W-:Y:S01]  /*1fe10*/  FFMA R22, R22, R7, -R47 ;  /* 0x0000000716167223 */ /* 0x000fe2000000082f */
[-C--:B------:R-:W-:Y:S01]  /*1fe20*/  FFMA R25, R10, R5.reuse, R49 ;  /* 0x000000050a197223 */ /* 0x080fe20000000031 */
[----:B------:R-:W-:Y:S01]  /*1fe30*/  FFMA R35, R20, R5, R37 ;  /* 0x0000000514237223 */ /* 0x000fe20000000025 */
[-C--:B------:R-:W-:Y:S01]  /*1fe40*/  FFMA R48, R21, R7.reuse, -R48 ;  /* 0x0000000715307223 */ /* 0x080fe20000000830 */
[----:B------:R-:W-:Y:S01]  /*1fe50*/  FMUL R2, R2, UR12 ;  /* 0x0000000c02027c20 */ /* 0x000fe20008400000 */
[----:B------:R-:W-:Y:S01]  /*1fe60*/  FADD R16, R27, R16 ;  /* 0x000000101b107221 */ /* 0x000fe20000000000 */
[----:B------:R-:W-:Y:S01]  /*1fe70*/  FADD R15, R28, R15 ;  /* 0x0000000f1c0f7221 */ /* 0x000fe20000000000 */
[-C--:B------:R-:W-:Y:S01]  /*1fe80*/  FMUL R51, R36, R7.reuse ;  /* 0x0000000724337220 */ /* 0x080fe20000400000 */
[----:B------:R-:W-:Y:S01]  /*1fe90*/  FFMA R43, R26, R7, R43 ;  /* 0x000000071a2b7223 */ /* 0x000fe2000000002b */
[----:B------:R-:W-:Y:S01]  /*1fea0*/  FADD R13, R22, R13 ;  /* 0x0000000d160d7221 */ /* 0x000fe20000000000 */
[----:B------:R-:W-:Y:S01]  /*1feb0*/  FADD R25, R48, R25 ;  /* 0x0000001930197221 */ /* 0x000fe20000000000 */
[----:B------:R-:W-:Y:S01]  /*1fec0*/  FFMA R19, RZ, R35, R2 ;  /* 0x00000023ff137223 */ /* 0x000fe20000000002 */
[----:B------:R-:W-:Y:S01]  /*1fed0*/  FMUL R23, R35, UR12 ;  /* 0x0000000c23177c20 */ /* 0x000fe20008400000 */
[----:B------:R-:W-:Y:S01]  /*1fee0*/  FMUL R2, R16, UR12 ;  /* 0x0000000c10027c20 */ /* 0x000fe20008400000 */
[----:B------:R-:W-:Y:S01]  /*1fef0*/  FFMA R17, R17, R5, R44 ;  /* 0x0000000511117223 */ /* 0x000fe2000000002c */
[----:B------:R-:W-:Y:S01]  /*1ff00*/  FMUL R10, R29, R41 ;  /* 0x000000291d0a7220 */ /* 0x000fe20000400000 */
[----:B------:R-:W-:Y:S01]  /*1ff10*/  FMUL R16, R15, UR12 ;  /* 0x0000000c0f107c20 */ /* 0x000fe20008400000 */
[----:B------:R-:W-:Y:S01]  /*1ff20*/  FFMA R42, R42, R5, -R51 ;  /* 0x000000052a2a7223 */ /* 0x000fe20000000833 */
[----:B------:R-:W-:Y:S01]  /*1ff30*/  FADD R18, R43, R18 ;  /* 0x000000122b127221 */ /* 0x000fe20000000000 */
[----:B------:R-:W-:Y:S01]  /*1ff40*/  FMUL R15, R13, UR12 ;  /* 0x0000000c0d0f7c20 */ /* 0x000fe20008400000 */
[----:B------:R-:W-:Y:S01]  /*1ff50*/  FMUL R25, R25, UR12 ;  /* 0x0000000c19197c20 */ /* 0x000fe20008400000 */
[-C--:B------:R-:W-:Y:S01]  /*1ff60*/  FFMA R7, R40, R41.reuse, R23 ;  /* 0x0000002928077223 */ /* 0x080fe20000000017 */
[----:B------:R-:W-:Y:S01]  /*1ff70*/  FMUL R32, R32, R41 ;  /* 0x0000002920207220 */ /* 0x000fe20000400000 */
[----:B------:R-:W-:Y:S01]  /*1ff80*/  FFMA R23, RZ, R39, R10 ;  /* 0x00000027ff177223 */ /* 0x000fe2000000000a */
[----:B------:R-:W-:Y:S01]  /*1ff90*/  FFMA R16, RZ, R17, R16 ;  /* 0x00000011ff107223 */ /* 0x000fe20000000010 */
[-C--:B------:R-:W-:Y:S01]  /*1ffa0*/  FMUL R31, R31, R41.reuse ;  /* 0x000000291f1f7220 */ /* 0x080fe20000400000 */
[----:B------:R-:W-:Y:S01]  /*1ffb0*/  FMUL R30, R30, R41 ;  /* 0x000000291e1e7220 */ /* 0x000fe20000400000 */
[----:B------:R-:W-:Y:S01]  /*1ffc0*/  FMUL R29, R42, UR12 ;  /* 0x0000000c2a1d7c20 */ /* 0x000fe20008400000 */
[----:B------:R-:W-:Y:S01]  /*1ffd0*/  FMUL R18, R18, UR12 ;  /* 0x0000000c12127c20 */ /* 0x000fe20008400000 */
[-C--:B------:R-:W-:Y:S01]  /*1ffe0*/  FFMA R15, RZ, R42.reuse, R15 ;  /* 0x0000002aff0f7223 */ /* 0x080fe2000000000f */
[----:B------:R-:W-:Y:S01]  /*1fff0*/  FFMA R42, RZ, R42, R25 ;  /* 0x0000002aff2a7223 */ /* 0x000fe20000000019 */
[----:B------:R-:W-:Y:S01]  /*20000*/  FMUL R24, R17, UR12 ;  /* 0x0000000c11187c20 */ /* 0x000fe20008400000 */
[----:B------:R-:W-:Y:S01]  /*20010*/  FFMA R13, RZ, R17, R2 ;  /* 0x00000011ff0d7223 */ /* 0x000fe20000000002 */
[-C--:B------:R-:W-:Y:S01]  /*20020*/  FFMA R20, RZ, R40.reuse, R32 ;  /* 0x00000028ff147223 */ /* 0x080fe20000000020 */
[----:B------:R-:W-:Y:S01]  /*20030*/  FADD R17, R23, R16 ;  /* 0x0000001017117221 */ /* 0x000fe20000000000 */
[----:B------:R-:W-:Y:S01]  /*20040*/  FFMA R21, RZ, R40, R31 ;  /* 0x00000028ff157223 */ /* 0x000fe2000000001f */
[----:B------:R-:W-:Y:S01]  /*20050*/  FFMA R30, RZ, R39, R30 ;  /* 0x00000027ff1e7223 */ /* 0x000fe2000000001e */
[----:B------:R-:W-:Y:S01]  /*20060*/  FFMA R22, RZ, R35, R18 ;  /* 0x00000023ff167223 */ /* 0x000fe20000000012 */
[----:B------:R-:W-:Y:S01]  /*20070*/  FADD R16, R12, R15 ;  /* 0x0000000f0c107221 */ /* 0x000fe20000000000 */
[----:B------:R-:W-:Y:S01]  /*20080*/  FADD R15, R11, R42 ;  /* 0x0000002a0b0f7221 */ /* 0x000fe20000000000 */
[----:B------:R-:W-:Y:S01]  /*20090*/  BSSY.RECONVERGENT B2, `(.L_x_364) ;  /* 0x0000016000027945 */ /* 0x000fe20003800200 */
[----:B------:R-:W-:-:S02]  /*200a0*/  HFMA2 R11, -RZ, RZ, 0, 0 ;  /* 0x00000000ff0b7431 */ /* 0x000fc400000001ff */
[----:B------:R-:W-:Y:S01]  /*200b0*/  FADD R20, R20, R19 ;  /* 0x0000001314147221 */ /* 0x000fe20000000000 */
[-C--:B------:R-:W-:Y:S01]  /*200c0*/  FFMA R10, R39, R41.reuse, R24 ;  /* 0x00000029270a7223 */ /* 0x080fe20000000018 */
[----:B------:R-:W-:Y:S01]  /*200d0*/  FFMA R38, R38, R41, R29 ;  /* 0x0000002926267223 */ /* 0x000fe2000000001d */
[----:B------:R-:W-:Y:S01]  /*200e0*/  FADD R18, R30, R13 ;  /* 0x0000000d1e127221 */ /* 0x000fe20000000000 */
[----:B------:R-:W-:Y:S01]  /*200f0*/  FADD R19, R21, R22 ;  /* 0x0000001615137221 */ /* 0x000fe20000000000 */
        /* <DEDUP_REMOVED lines=13> */
.L_x_367:
[----:B------:R-:W-:Y:S05]  /*201d0*/  BSYNC.RECONVERGENT B3 ;  /* 0x0000000000037941 */ /* 0x000fea0003800200 */
.L_x_366:
[----:B------:R-:W-:-:S07]  /*201e0*/  IMAD.MOV.U32 R11, RZ, RZ, R2 ;  /* 0x000000ffff0b7224 */ /* 0x000fce00078e0002 */
.L_x_365:
[----:B------:R-:W-:Y:S05]  /*201f0*/  BSYNC.RECONVERGENT B2 ;  /* 0x0000000000027941 */ /* 0x000fea0003800200 */
.L_x_364:
[----:B------:R-:W-:Y:S01]  /*20200*/  FSETP.NEU.AND P0, PT, R14, RZ, PT ;  /* 0x000000ff0e00720b */ /* 0x000fe20003f0d000 */
[----:B------:R-:W-:Y:S01]  /*20210*/  BSSY.RECONVERGENT B2, `(.L_x_368) ;  /* 0x0000012000027945 */ /* 0x000fe20003800200 */
[----:B------:R-:W-:Y:S01]  /*20220*/  FMUL R11, R8, R11 ;  /* 0x0000000b080b7220 */ /* 0x000fe20000400000 */
[----:B------:R-:W-:-:S10]  /*20230*/  MOV R13, RZ ;  /* 0x000000ff000d7202 */ /* 0x000fd40000000f00 */
        /* <DEDUP_REMOVED lines=13> */
.L_x_371:
[----:B------:R-:W-:Y:S05]  /*20310*/  BSYNC.RECONVERGENT B3 ;  /* 0x0000000000037941 */ /* 0x000fea0003800200 */
.L_x_370:
[----:B------:R-:W-:-:S07]  /*20320*/  MOV R13, R2 ;  /* 0x00000002000d7202 */ /* 0x000fce0000000f00 */
.L_x_369:
[----:B------:R-:W-:Y:S05]  /*20330*/  BSYNC.RECONVERGENT B2 ;  /* 0x0000000000027941 */ /* 0x000fea0003800200 */
.L_x_368:
[----:B------:R-:W-:Y:S01]  /*20340*/  FSETP.NEU.AND P0, PT, R14, RZ, PT ;  /* 0x000000ff0e00720b */ /* 0x000fe20003f0d000 */
[----:B------:R-:W-:Y:S01]  /*20350*/  FMUL R13, R8, R13 ;  /* 0x0000000d080d7220 */ /* 0x000fe20000400000 */
[----:B------:R-:W-:Y:S01]  /*20360*/  FFMA R11, R11, -0.51602452993392944336, R6 ;  /* 0xbf041a2f0b0b7823 */ /* 0x000fe20000000006 */
[----:B------:R-:W-:Y:S01]  /*20370*/  BSSY.RECONVERGENT B2, `(.L_x_372) ;  /* 0x0000015000027945 */ /* 0x000fe20003800200 */
[----:B------:R-:W-:Y:S02]  /*20380*/  HFMA2 R21, -RZ, RZ, 0, 0 ;  /* 0x00000000ff157431 */ /* 0x000fe400000001ff */
[----:B------:R-:W-:Y:S01]  /*20390*/  FFMA R2, R13, 1.2158541679382324219, R4 ;  /* 0x3f9ba11c0d027823 */ /* 0x000fe20000000004 */
[----:B------:R-:W-:-:S03]  /*203a0*/  FMUL R13, RZ, R5 ;  /* 0x00000005ff0d7220 */ /* 0x000fc60000400000 */
[----:B------:R-:W-:-:S04]  /*203b0*/  FADD R2, R2, R11 ;  /* 0x0000000b02027221 */ /* 0x000fc80000000000 */
        /* <DEDUP_REMOVED lines=14> */
.L_x_375:
[----:B------:R-:W-:Y:S05]  /*204a0*/  BSYNC.RECONVERGENT B3 ;  /* 0x0000000000037941 */ /* 0x000fea0003800200 */
.L_x_374:
[----:B------:R-:W-:-:S07]  /*204b0*/  IMAD.MOV.U32 R21, RZ, RZ, R2 ;  /* 0x000000ffff157224 */ /* 0x000fce00078e0002 */
.L_x_373:
[----:B------:R-:W-:Y:S05]  /*204c0*/  BSYNC.RECONVERGENT B2 ;  /* 0x0000000000027941 */ /* 0x000fea0003800200 */
.L_x_372:
[----:B------:R-:W-:Y:S01]  /*204d0*/  FSETP.NEU.AND P0, PT, R14, RZ, PT ;  /* 0x000000ff0e00720b */ /* 0x000fe20003f0d000 */
[----:B------:R-:W-:Y:S01]  /*204e0*/  FMUL R21, R8, R21 ;  /* 0x0000001508157220 */ /* 0x000fe20000400000 */
[----:B------:R-:W-:Y:S01]  /*204f0*/  BSSY.RECONVERGENT B2, `(.L_x_376) ;  /* 0x0000012000027945 */ /* 0x000fe20003800200 */
[----:B------:R-:W-:Y:S02]  /*20500*/  MOV R23, RZ ;  /* 0x000000ff00177202 */ /* 0x000fe40000000f00 */
[----:B------:R-:W-:-:S08]  /*20510*/  FFMA R6, R21, -0.51602452993392944336, R6 ;  /* 0xbf041a2f15067823 */ /* 0x000fd00000000006 */
        /* <DEDUP_REMOVED lines=13> */
.L_x_379:
[----:B------:R-:W-:Y:S05]  /*205f0*/  BSYNC.RECONVERGENT B3 ;  /* 0x0000000000037941 */ /* 0x000fea0003800200 */
.L_x_378:
[----:B------:R-:W-:-:S07]  /*20600*/  MOV R23, R2 ;  /* 0x0000000200177202 */ /* 0x000fce0000000f00 */
.L_x_377:
[----:B------:R-:W-:Y:S05]  /*20610*/  BSYNC.RECONVERGENT B2 ;  /* 0x0000000000027941 */ /* 0x000fea0003800200 */
.L_x_376:
        /* <DEDUP_REMOVED lines=9> */
[----:B------:R-:W-:Y:S01]  /*206b0*/  FFMA R6, R6, -0.20000000298023223877, R13 ;  /* 0xbe4ccccd06067823 */ /* 0x000fe2000000000d */
[----:B------:R-:W-:-:S03]  /*206c0*/  HFMA2 R13, -RZ, RZ, 0, 0 ;  /* 0x00000000ff0d7431 */ /* 0x000fc600000001ff */
[----:B------:R-:W-:-:S04]  /*206d0*/  FMUL R6, R5, R6 ;  /* 0x0000000605067220 */ /* 0x000fc80000400000 */
        /* <DEDUP_REMOVED lines=15> */
[-C--:B------:R-:W-:Y:S02]  /*207d0*/  IADD3 R13, PT, PT, R13, -R6.reuse, RZ ;  /* 0x800000060d0d7210 */ /* 0x080fe40007ffe0ff */
        /* <DEDUP_REMOVED lines=54> */
.L_x_381:
[----:B------:R-:W-:Y:S05]  /*20b40*/  BSYNC.RECONVERGENT B0 ;  /* 0x0000000000007941 */ /* 0x000fea0003800200 */
.L_x_380:
        /* <DEDUP_REMOVED lines=78> */
.L_x_383:
[----:B------:R-:W-:Y:S05]  /*21030*/  BSYNC.RECONVERGENT B0 ;  /* 0x0000000000007941 */ /* 0x000fea0003800200 */
.L_x_382:
[-C--:B------:R-:W-:Y:S01]  /*21040*/  FMUL R15, R15, R6.reuse ;  /* 0x000000060f0f7220 */ /* 0x080fe20000400000 */
[-C--:B------:R-:W-:Y:S01]  /*21050*/  FMUL R17, R17, R6.reuse ;  /* 0x0000000611117220 */ /* 0x080fe20000400000 */
[----:B------:R-:W-:Y:S01]  /*21060*/  FMUL R19, R19, R6 ;  /* 0x0000000613137220 */ /* 0x000fe20000400000 */
[----:B------:R-:W-:Y:S01]  /*21070*/  BSSY.RECONVERGENT B0, `(.L_x_384) ;  /* 0x0000051000007945 */ /* 0x000fe20003800200 */
[----:B------:R-:W-:Y:S01]  /*21080*/  FMUL R21, R20, R15 ;  /* 0x0000000f14157220 */ /* 0x000fe20000400000 */
[----:B------:R-:W-:-:S03]  /*21090*/  FMUL R13, R16, R17 ;  /* 0x00000011100d7220 */ /* 0x000fc60000400000 */
[----:B------:R-:W-:Y:S01]  /*210a0*/  FFMA R4, R16, R19, -R21 ;  /* 0x0000001310047223 */ /* 0x000fe20000000815 */
[C---:B------:R-:W-:Y:S01]  /*210b0*/  FFMA R6, R18.reuse, R15, -R13 ;  /* 0x0000000f12067223 */ /* 0x040fe2000000080d */
[----:B------:R-:W-:Y:S02]  /*210c0*/  FMUL R19, R18, R19 ;  /* 0x0000001312137220 */ /* 0x000fe40000400000 */
[----:B------:R-:W-:Y:S02]  /*210d0*/  FMUL R13, R4, R4 ;  /* 0x00000004040d7220 */ /* 0x000fe40000400000 */
[----:B------:R-:W-:Y:S02]  /*210e0*/  FFMA R8, R20, R17, -R19 ;  /* 0x0000001114087223 */ /* 0x000fe40000000813 */
[----:B------:R-:W-:-:S04]  /*210f0*/  FFMA R13, R6, R6, R13 ;  /* 0x00000006060d7223 */ /* 0x000fc8000000000d */
[----:B------:R-:W-:Y:S01]  /*21100*/  FFMA R12, R8, R8, R13 ;  /* 0x00000008080c7223 */ /* 0x000fe2000000000d */
[----:B------:R-:W-:-:S04]  /*21110*/  HFMA2 R13, -RZ, RZ, 0, 0 ;  /* 0x00000000ff0d7431 */ /* 0x000fc800000001ff */
        /* <DEDUP_REMOVED lines=70> */
.L_x_385:
[----:B------:R-:W-:Y:S05]  /*21580*/  BSYNC.RECONVERGENT B0 ;  /* 0x0000000000007941 */ /* 0x000fea0003800200 */
.L_x_384:
        /* <DEDUP_REMOVED lines=9> */
[----:B------:R-:W-:-:S03]  /*21620*/  FMUL R13, R18, R27 ;  /* 0x0000001b120d7220 */ /* 0x000fc60000400000 */
[----:B------:R-:W-:Y:S01]  /*21630*/  FFMA R4, R20, R27, -R15 ;  /* 0x0000001b14047223 */ /* 0x000fe2000000080f */
[-C--:B------:R-:W-:Y:S01]  /*21640*/  FFMA R6, R16, R29.reuse, -R13 ;  /* 0x0000001d10067223 */ /* 0x080fe2000000080d */
        /* <DEDUP_REMOVED lines=76> */
.L_x_387:
[----:B------:R-:W-:Y:S05]  /*21b10*/  BSYNC.RECONVERGENT B0 ;  /* 0x0000000000007941 */ /* 0x000fea0003800200 */
.L_x_386:
[----:B------:R-:W-:Y:S01]  /*21b20*/  FMUL R12, R54, 1.2732396125793457031 ;  /* 0x3fa2f984360c7820 */ /* 0x000fe20000400000 */
[-C--:B------:R-:W-:Y:S01]  /*21b30*/  FMUL R21, R6, R13.reuse ;  /* 0x0000000d06157220 */ /* 0x080fe20000400000 */
[-C--:B------:R-:W-:Y:S01]  /*21b40*/  FMUL R15, R4, R13.reuse ;  /* 0x0000000d040f7220 */ /* 0x080fe20000400000 */
[----:B------:R-:W-:Y:S01]  /*21b50*/  FMUL R13, R8, R13 ;  /* 0x0000000d080d7220 */ /* 0x000fe20000400000 */
[----:B------:R-:W-:Y:S01]  /*21b60*/  FMUL R2, R2, 1.1000000238418579102 ;  /* 0x3f8ccccd02027820 */ /* 0x000fe20000400000 */
[----:B------:R-:W-:Y:S01]  /*21b70*/  FSETP.GEU.AND P0, PT, |R12|, 1, PT ;  /* 0x3f8000000c00780b */ /* 0x000fe20003f0e200 */
[----:B------:R-:W-:Y:S01]  /*21b80*/  BSSY.RECONVERGENT B0, `(.L_x_388) ;  /* 0x0000039000007945 */ /* 0x000fe20003800200 */
[C---:B------:R-:W-:Y:S01]  /*21b90*/  FMUL R24, R11.reuse, R20 ;  /* 0x000000140b187220 */ /* 0x040fe20000400000 */
[C---:B------:R-:W-:Y:S01]  /*21ba0*/  FMUL R18, R11.reuse, R18 ;  /* 0x000000120b127220 */ /* 0x040fe20000400000 */
[----:B------:R-:W-:Y:S01]  /*21bb0*/  FMUL R26, R11, R16 ;  /* 0x000000100b1a7220 */ /* 0x000fe20000400000 */
[C---:B------:R-:W-:Y:S01]  /*21bc0*/  FMUL R21, R2.reuse, R21 ;  /* 0x0000001502157220 */ /* 0x040fe20000400000 */
[C---:B------:R-:W-:Y:S01]  /*21bd0*/  FMUL R22, R2.reuse, R15 ;  /* 0x0000000f02167220 */ /* 0x040fe20000400000 */
[----:B------:R-:W-:Y:S01]  /*21be0*/  FMUL R20, R2, R13 ;  /* 0x0000000d02147220 */ /* 0x000fe20000400000 */
[----:B------:R-:W-:-:S05]  /*21bf0*/  FADD R17, |R12|, -RZ ;  /* 0x800000ff0c117221 */ /* 0x000fca0000000200 */
        /* <DEDUP_REMOVED lines=21> */
.L_x_392:
[----:B------:R-:W-:Y:S05]  /*21d50*/  BSYNC.RECONVERGENT B1 ;  /* 0x0000000000017941 */ /* 0x000fea0003800200 */
.L_x_391:
[----:B------:R-:W-:Y:S01]  /*21d60*/  FADD R17, R17, -R2 ;  /* 0x8000000211117221 */ /* 0x000fe20000000000 */
[----:B------:R-:W-:Y:S06]  /*21d70*/  BRA `(.L_x_389) ;  /* 0x0000000000647947 */ /* 0x000fec0003800000 */
.L_x_390:
        /* <DEDUP_REMOVED lines=10> */
.L_x_395:
        /* <DEDUP_REMOVED lines=12> */
.L_x_394:
[----:B------:R-:W-:Y:S05]  /*21ee0*/  BSYNC.RECONVERGENT B1 ;  /* 0x0000000000017941 */ /* 0x000fea0003800200 */
.L_x_393:
[----:B------:R-:W-:-:S04]  /*21ef0*/  FMUL R2, R2, 1.1920928955078125e-07 ;  /* 0x3400000002027820 */ /* 0x000fc80000400000 */
[----:B------:R-:W-:-:S07]  /*21f00*/  FMUL R17, R17, R2 ;  /* 0x0000000211117220 */ /* 0x000fce0000400000 */
.L_x_389:
[----:B------:R-:W-:Y:S05]  /*21f10*/  BSYNC.RECONVERGENT B0 ;  /* 0x0000000000007941 */ /* 0x000fea0003800200 */
.L_x_388:
        /* <DEDUP_REMOVED lines=28> */
.L_x_398:
        /* <DEDUP_REMOVED lines=42> */
[----:B------:R-:W0:Y:S02]  /*22380*/  F2F.F32.F64 R14, R14 ;  /* 0x0000000e000e7310 */ /* 0x000e240000301000 */
[----:B0-----:R-:W-:-:S07]  /*22390*/  FSEL R8, -R14, R14, !P1 ;  /* 0x0000000e0e087208 */ /* 0x001fce0004800100 */
.L_x_397:
[----:B------:R-:W-:Y:S05]  /*223a0*/  BSYNC.RECONVERGENT B0 ;  /* 0x0000000000007941 */ /* 0x000fea0003800200 */
.L_x_396:
[----:B------:R-:W-:Y:S01]  /*223b0*/  FFMA R2, RZ, 1.4426950216293334961, RZ ;  /* 0x3fb8aa3bff027823 */ /* 0x000fe200000000ff */
[----:B------:R-:W-:Y:S02]  /*223c0*/  HFMA2 R14, -RZ, RZ, 0.487060546875, -0.0625 ;  /* 0x37cbac00ff0e7431 */ /* 0x000fe400000001ff */
[----:B------:R-:W-:Y:S01]  /*223d0*/  FMUL R11, R8, R8 ;  /* 0x00000008080b7220 */ /* 0x000fe20000400000 */
[----:B------:R-:W-:Y:S01]  /*223e0*/  MOV R16, 0x3c0885e4 ;  /* 0x3c0885e400107802 */ /* 0x000fe20000000f00 */
[----:B------:R-:W-:Y:S01]  /*223f0*/  FADD R2, RZ, R2 ;  /* 0x00000002ff027221 */ /* 0x000fe20000000000 */
[----:B------:R-:W-:Y:S01]  /*22400*/  HFMA2 R34, -RZ, RZ, 0.64013671875, -15.109375 ;  /* 0x391fcb8eff227431 */ /* 0x000fe200000001ff */
[----:B------:R-:W-:Y:S01]  /*22410*/  IADD3 R31, PT, PT, R6, 0x1, RZ ;  /* 0x00000001061f7810 */ /* 0x000fe20007ffe0ff */
[----:B------:R-:W-:Y:S01]  /*22420*/  BSSY.RECONVERGENT B0, `(.L_x_399) ;  /* 0x000006e000007945 */ /* 0x000fe20003800200 */
[----:B------:R-:W-:Y:S02]  /*22430*/  FFMA R2, RZ, RZ, R2 ;  /* 0x000000ffff027223 */ /* 0x000fe40000000002 */
[----:B------:R-:W-:-:S02]  /*22440*/  LOP3.LUT P1, RZ, R31, 0x2, RZ, 0xc0, !PT ;  /* 0x000000021fff7812 */ /* 0x000fc4000782c0ff */
[----:B------:R-:W-:Y:S01]  /*22450*/  FFMA R12, RZ, RZ, R2 ;  /* 0x000000ffff0c7223 */ /* 0x000fe20000000002 */
[----:B------:R-:W-:-:S03]  /*22460*/  LOP3.LUT R2, R6, 0x1, RZ, 0xc0, !PT ;  /* 0x0000000106027812 */ /* 0x000fc600078ec0ff */
[----:B------:R-:W-:Y:S01]  /*22470*/  FADD R13, R12, 6 ;  /* 0x40c000000c0d7421 */ /* 0x000fe20000000000 */
[----:B------:R-:W-:-:S03]  /*22480*/  ISETP.NE.U32.AND P0, PT, R2, 0x1, PT ;  /* 0x000000010200780c */ /* 0x000fc60003f05070 */
[C---:B------:R-:W-:Y:S01]  /*22490*/  FMUL R4, R13.reuse, -1 ;  /* 0xbf8000000d047820 */ /* 0x040fe20000400000 */
[C---:B------:R-:W-:Y:S01]  /*224a0*/  FADD R15, R13.reuse, -6 ;  /* 0xc0c000000d0f7421 */ /* 0x040fe20000000000 */
[----:B------:R-:W-:Y:S02]  /*224b0*/  FSEL R2, R16, 0.041666727513074874878, !P0 ;  /* 0x3d2aaabb10027808 */ /* 0x000fe40004000000 */
[----:B------:R-:W0:Y:S01]  /*224c0*/  FRND R19, R4 ;  /* 0x0000000400137307 */ /* 0x000e220000201000 */
[----:B------:R-:W-:Y:S01]  /*224d0*/  FADD R15, R12, -R15 ;  /* 0x8000000f0c0f7221 */ /* 0x000fe20000000000 */
[----:B------:R-:W-:Y:S01]  /*224e0*/  FADD R32, -R13, -R4 ;  /* 0x800000040d207221 */ /* 0x000fe20000000100 */
[----:B------:R-:W-:-:S03]  /*224f0*/  FFMA R12, R11, R14, -0.0013887860113754868507 ;  /* 0xbab607ed0b0c7423 */ /* 0x000fc6000000000e */
[----:B------:R-:W-:Y:S01]  /*22500*/  FADD R32, -R15, R32 ;  /* 0x000000200f207221 */ /* 0x000fe20000000100 */
[----:B------:R-:W-:Y:S01]  /*22510*/  IMAD.MOV.U32 R15, RZ, RZ, 0x3e2aaaa8 ;  /* 0x3e2aaaa8ff0f7424 */ /* 0x000fe200078e00ff */
[----:B------:R-:W-:-:S04]  /*22520*/  FSEL R12, R12, -0.00019574658654164522886, P0 ;  /* 0xb94d41530c0c7808 */ /* 0x000fc80000000000 */
[----:B------:R-:W-:Y:S01]  /*22530*/  FSEL R6, -R15, -0.4999999701976776123, !P0 ;  /* 0xbeffffff0f067808 */ /* 0x000fe20004000100 */
[----:B------:R-:W-:Y:S01]  /*22540*/  FFMA R12, R11, R12, R2 ;  /* 0x0000000c0b0c7223 */ /* 0x000fe20000000002 */
[----:B------:R-:W-:Y:S01]  /*22550*/  FSEL R2, R8, 1, !P0 ;  /* 0x3f80000008027808 */ /* 0x000fe20004000000 */
[----:B0-----:R-:W-:Y:S01]  /*22560*/  FADD R13, R4, -R19 ;  /* 0x80000013040d7221 */ /* 0x001fe20000000000 */
[----:B------:R-:W-:Y:S01]  /*22570*/  FSETP.GT.AND P2, PT, R19, RZ, PT ;  /* 0x000000ff1300720b */ /* 0x000fe20003f44000 */
[----:B------:R-:W-:Y:S01]  /*22580*/  FFMA R6, R11, R12, R6 ;  /* 0x0000000c0b067223 */ /* 0x000fe20000000006 */
[----:B------:R-:W-:Y:S01]  /*22590*/  FSETP.GT.AND P0, PT, R17, 0.25, PT ;  /* 0x3e8000001100780b */ /* 0x000fe20003f04000 */
[----:B------:R-:W-:Y:S01]  /*225a0*/  FADD R13, R32, R13 ;  /* 0x0000000d200d7221 */ /* 0x000fe20000000000 */
[----:B------:R-:W-:Y:S01]  /*225b0*/  FFMA R11, R11, R2, RZ ;  /* 0x000000020b0b7223 */ /* 0x000fe200000000ff */
[----:B------:R-:W-:Y:S02]  /*225c0*/  SEL R19, RZ, 0x83000000, P2 ;  /* 0x83000000ff137807 */ /* 0x000fe40001000000 */
[----:B------:R-:W-:Y:S01]  /*225d0*/  FFMA R34, R13, R34, 0.0013391353422775864601 ;  /* 0x3aaf85ed0d227423 */ /* 0x000fe20000000022 */
[----:B------:R-:W-:Y:S01]  /*225e0*/  FFMA R2, R11, R6, R2 ;  /* 0x000000060b027223 */ /* 0x000fe20000000002 */
[----:B------:R-:W-:Y:S01]  /*225f0*/  FSETP.GT.AND P2, PT, |R4|, 152, PT ;  /* 0x431800000400780b */ /* 0x000fe20003f44200 */
[----:B------:R-:W0:Y:S01]  /*22600*/  F2I.NTZ R6, R4 ;  /* 0x0000000400067305 */ /* 0x000e220000203100 */
[----:B------:R-:W-:Y:S01]  /*22610*/  FFMA R34, R13, R34, 0.0096188392490148544312 ;  /* 0x3c1d98560d227423 */ /* 0x000fe20000000022 */
[----:B------:R-:W-:Y:S01]  /*22620*/  @P1 FADD R2, RZ, -R2 ;  /* 0x80000002ff021221 */ /* 0x000fe20000000000 */
[----:B------:R-:W-:-:S02]  /*22630*/  FSETP.GEU.AND P1, PT, R17, 0.75, PT ;  /* 0x3f4000001100780b */ /* 0x000fc40003f2e000 */
[----:B------:R-:W-:Y:S01]  /*22640*/  FFMA R34, R13, R34, 0.055503588169813156128 ;  /* 0x3d6357bb0d227423 */ /* 0x000fe20000000022 */
[----:B------:R-:W-:-:S03]  /*22650*/  FADD R2, -R2, 1 ;  /* 0x3f80000002027421 */ /* 0x000fc60000000100 */
[----:B------:R-:W-:Y:S01]  /*22660*/  FFMA R34, R13, R34, 0.24022644758224487305 ;  /* 0x3e75fdec0d227423 */ /* 0x000fe20000000022 */
[----:B------:R-:W-:-:S03]  /*22670*/  FADD R11, -R2, 4 ;  /* 0x40800000020b7421 */ /* 0x000fc60000000100 */
[----:B------:R-:W-:Y:S01]  /*22680*/  FFMA R34, R13, R34, 0.69314718246459960938 ;  /* 0x3f3172180d227423 */ /* 0x000fe20000000022 */
[----:B0-----:R-:W-:Y:S01]  /*22690*/  IMAD R6, R6, 0x800000, -R19 ;  /* 0x0080000006067824 */ /* 0x001fe200078e0a13 */
[----:B------:R-:W-:Y:S02]  /*226a0*/  @P0 FSEL R2, R11, R2, !P1 ;  /* 0x000000020b020208 */ /* 0x000fe40004800000 */
[----:B------:R-:W-:Y:S01]  /*226b0*/  FFMA R34, R13, R34, 1 ;  /* 0x3f8000000d227423 */ /* 0x000fe20000000022 */
[----:B------:R-:W-:Y:S02]  /*226c0*/  IADD3 R13, PT, PT, R19, 0x7f000000, RZ ;  /* 0x7f000000130d7810 */ /* 0x000fe40007ffe0ff */
[----:B------:R-:W-:Y:S01]  /*226d0*/  FSETP.GEU.AND P0, PT, R4, RZ, PT ;  /* 0x000000ff0400720b */ /* 0x000fe20003f0e000 */
[----:B------:R-:W-:Y:S02]  /*226e0*/  FMUL R19, R2, 0.60000002384185791016 ;  /* 0x3f19999a02137820 */ /* 0x000fe40000400000 */
[----:B------:R-:W-:-:S02]  /*226f0*/  FMUL R13, R34, R13 ;  /* 0x0000000d220d7220 */ /* 0x000fc40000400000 */
[----:B------:R-:W-:Y:S02]  /*22700*/  FMUL R2, R19, R19 ;  /* 0x0000001313027220 */ /* 0x000fe40000400000 */
[----:B------:R-:W-:Y:S01]  /*22710*/  FMUL R13, R13, R6 ;  /* 0x000000060d0d7220 */ /* 0x000fe20000400000 */
[----:B------:R-:W-:Y:S02]  /*22720*/  @P2 FSEL R13, RZ, +INF , !P0 ;  /* 0x7f800000ff0d2808 */ /* 0x000fe40004000000 */
[----:B------:R-:W-:-:S03]  /*22730*/  FSETP.GE.AND P0, PT, |R23|, 105615, PT ;  /* 0x47ce47801700780b */ /* 0x000fc60003f06200 */
[----:B------:R-:W-:-:S04]  /*22740*/  FMUL R2, R13, R2 ;  /* 0x000000020d027220 */ /* 0x000fc80000400000 */
[-C--:B------:R-:W-:Y:S01]  /*22750*/  FFMA R24, R24, R2.reuse, R25 ;  /* 0x0000000218187223 */ /* 0x080fe20000000019 */
[-C--:B------:R-:W-:Y:S01]  /*22760*/  FFMA R25, R18, R2.reuse, R29 ;  /* 0x0000000212197223 */ /* 0x080fe2000000001d */
[----:B------:R-:W-:-:S04]  /*22770*/  FFMA R26, R26, R2, R27 ;  /* 0x000000021a1a7223 */ /* 0x000fc8000000001b */
[----:B------:R-:W-:Y:S05]  /*22780*/  @!P0 BRA `(.L_x_400) ;  /* 0x0000000000dc8947 */ /* 0x000fea0003800000 */
[----:B------:R-:W-:-:S13]  /*22790*/  FSETP.NEU.AND P0, PT, |R23|, +INF , PT ;  /* 0x7f8000001700780b */ /* 0x000fda0003f0d200 */
[----:B------:R-:W-:Y:S01]  /*227a0*/  @!P0 FMUL R28, RZ, R23 ;  /* 0x00000017ff1c8220 */ /* 0x000fe20000400000 */
[----:B------:R-:W-:Y:S01]  /*227b0*/  @!P0 MOV R30, RZ ;  /* 0x000000ff001e8202 */ /* 0x000fe20000000f00 */
[----:B------:R-:W-:Y:S06]  /*227c0*/  @!P0 BRA `(.L_x_400) ;  /* 0x0000000000cc8947 */ /* 0x000fec0003800000 */
[----:B------:R-:W-:Y:S01]  /*227d0*/  SHF.L.U32 R4, R23, 0x8, RZ ;  /* 0x0000000817047819 */ /* 0x000fe200000006ff */
[----:B------:R-:W-:Y:S01]  /*227e0*/  IMAD.MOV.U32 R2, RZ, RZ, R1 ;  /* 0x000000ffff027224 */ /* 0x000fe200078e0001 */
[----:B------:R-:W-:Y:S01]  /*227f0*/  MOV R8, RZ ;  /* 0x000000ff00087202 */ /* 0x000fe20000000f00 */
[----:B------:R-:W0:Y:S01]  /*22800*/  LDCU.64 UR10, c[0x4][URZ] ;  /* 0x01000000ff0a77ac */ /* 0x000e220008000a00 */
[----:B------:R-:W-:Y:S01]  /*22810*/  LOP3.LUT R27, R4, 0x80000000, RZ, 0xfc, !PT ;  /* 0x80000000041b7812 */ /* 0x000fe200078efcff */
[----:B------:R-:W-:Y:S01]  /*22820*/  UMOV UR9, URZ ;  /* 0x000000ff00097c82 */ /* 0x000fe20008000000 */
[----:B------:R-:W-:-:S05]  /*22830*/  UMOV UR4, URZ ;  /* 0x000000ff00047c82 */ /* 0x000fca0008000000 */
.L_x_401:
        /* <DEDUP_REMOVED lines=38> */
[----:B------:R-:W-:-:S04]  /*22aa0*/  LEA.HI R30, R4, R11, RZ, 0x1 ;  /* 0x0000000b041e7211 */ /* 0x000fc800078f08ff */
[----:B------:R-:W-:-:S04]  /*22ab0*/  IADD3 R2, PT, PT, -R30, RZ, RZ ;  /* 0x000000ff1e027210 */ /* 0x000fc80007ffe1ff */
[----:B------:R-:W-:Y:S01]  /*22ac0*/  @!P1 MOV R30, R2 ;  /* 0x00000002001e9202 */ /* 0x000fe20000000f00 */
[----:B-1----:R-:W-:-:S10]  /*22ad0*/  DMUL R32, R12, UR10 ;  /* 0x0000000a0c207c28 */ /* 0x002fd40008000000 */
[----:B------:R-:W1:Y:S02]  /*22ae0*/  F2F.F32.F64 R32, R32 ;  /* 0x0000002000207310 */ /* 0x000e640000301000 */
[----:B01----:R-:W-:-:S07]  /*22af0*/  FSEL R28, -R32, R32, !P0 ;  /* 0x00000020201c7208 */ /* 0x003fce0004000100 */
.L_x_400:
[----:B------:R-:W-:Y:S05]  /*22b00*/  BSYNC.RECONVERGENT B0 ;  /* 0x0000000000007941 */ /* 0x000fea0003800200 */
.L_x_399:
        /* <DEDUP_REMOVED lines=8> */
[----:B------:R-:W-:Y:S01]  /*22b90*/  BSSY.RECONVERGENT B0, `(.L_x_402) ;  /* 0x000004c000007945 */ /* 0x000fe20003800200 */
[----:B------:R-:W-:Y:S01]  /*22ba0*/  FSEL R4, R18, 0.0083327032625675201416, !P0 ;  /* 0x3c0885e412047808 */ /* 0x000fe20004000000 */
[----:B------:R-:W0:Y:S01]  /*22bb0*/  F2I.NTZ R8, R8 ;  /* 0x0000000800087305 */ /* 0x000e220000203100 */
        /* <DEDUP_REMOVED lines=15> */
[----:B------:R-:W-:Y:S01]  /*22cb0*/  FMUL R27, R20, R11 ;  /* 0x0000000b141b7220 */ /* 0x000fe20000400000 */
[----:B------:R-:W-:Y:S01]  /*22cc0*/  FFMA R2, R12, -5.3903029534742383927e-15, R13 ;  /* 0xa7c234c50c027823 */ /* 0x000fe2000000000d */
        /* <DEDUP_REMOVED lines=12> */
.L_x_404:
        /* <DEDUP_REMOVED lines=32> */
[----:B------:R-:W-:Y:S02]  /*22f90*/  LOP3.LUT R23, R4, R23, RZ, 0x3c, !PT ;  /* 0x0000001704177212 */ /* 0x000fe400078e3cff */
[C---:B------:R-:W-:Y:S02]  /*22fa0*/  LOP3.LUT R12, R6.reuse, R11, RZ, 0x3c, !PT ;  /* 0x0000000b060c7212 */ /* 0x040fe400078e3cff */
[----:B------:R-:W-:Y:S02]  /*22fb0*/  LOP3.LUT R13, R6, R4, RZ, 0x3c, !PT ;  /* 0x00000004060d7212 */ /* 0x000fe400078e3cff */
[----:B------:R-:W-:Y:S02]  /*22fc0*/  SHF.R.U32.HI R11, RZ, 0x1e, R2 ;  /* 0x0000001eff0b7819 */ /* 0x000fe40000011602 */
[----:B------:R-:W-:Y:S02]  /*22fd0*/  ISETP.GE.AND P1, PT, R23, RZ, PT ;  /* 0x000000ff1700720c */ /* 0x000fe40003f26270 */
[----:B------:R-:W1:Y:S01]  /*22fe0*/  I2F.F64.S64 R12, R12 ;  /* 0x0000000c000c7312 */ /* 0x000e620000301c00 */
[----:B0-----:R-:W-:-:S04]  /*22ff0*/  LEA.HI R8, R4, R11, RZ, 0x1 ;  /* 0x0000000b04087211 */ /* 0x001fc800078f08ff */
[----:B------:R-:W-:-:S05]  /*23000*/  IADD3 R2, PT, PT, -R8, RZ, RZ ;  /* 0x000000ff08027210 */ /* 0x000fca0007ffe1ff */
[----:B------:R-:W-:Y:S01]  /*23010*/  @!P0 IMAD.MOV.U32 R8, RZ, RZ, R2 ;  /* 0x000000ffff088224 */ /* 0x000fe200078e0002 */
[----:B-1----:R-:W-:-:S10]  /*23020*/  DMUL R28, R12, UR10 ;  /* 0x0000000a0c1c7c28 */ /* 0x002fd40008000000 */
[----:B------:R-:W0:Y:S02]  /*23030*/  F2F.F32.F64 R28, R28 ;  /* 0x0000001c001c7310 */ /* 0x000e240000301000 */
[----:B0-----:R-:W-:-:S07]  /*23040*/  FSEL R2, -R28, R28, !P1 ;  /* 0x0000001c1c027208 */ /* 0x001fce0004800100 */
.L_x_403:
[----:B------:R-:W-:Y:S05]  /*23050*/  BSYNC.RECONVERGENT B0 ;  /* 0x0000000000007941 */ /* 0x000fea0003800200 */
.L_x_402:
        /* <DEDUP_REMOVED lines=10> */
[----:B------:R-:W-:Y:S02]  /*23100*/  FSEL R23, -R15, -0.4999999701976776123, !P0 ;  /* 0xbeffffff0f177808 */ /* 0x000fe40004000100 */
[----:B------:R-:W-:Y:S01]  /*23110*/  FSEL R2, R2, 1, !P0 ;  /* 0x3f80000002027808 */ /* 0x000fe20004000000 */
[----:B------:R-:W-:Y:S01]  /*23120*/  FFMA R4, R11, R4, R6 ;  /* 0x000000040b047223 */ /* 0x000fe20000000006 */
[C---:B------:R-:W-:Y:S01]  /*23130*/  FMUL R6, R13.reuse, 0.63661974668502807617 ;  /* 0x3f22f9830d067820 */ /* 0x040fe20000400000 */
[----:B------:R-:W-:Y:S02]  /*23140*/  FSETP.GE.AND P0, PT, |R13|, 105615, PT ;  /* 0x47ce47800d00780b */ /* 0x000fe40003f06200 */
[C---:B------:R-:W-:Y:S01]  /*23150*/  FFMA R4, R11.reuse, R4, R23 ;  /* 0x000000040b047223 */ /* 0x040fe20000000017 */
        /* <DEDUP_REMOVED lines=17> */
[----:B------:R-:W-:Y:S01]  /*23270*/  FFMA R19, R8, -5.3903029534742383927e-15, R5 ;  /* 0xa7c234c508137823 */ /* 0x000fe20000000005 */
[----:B------:R-:W-:Y:S01]  /*23280*/  FFMA R27, R26, R4, R27 ;  /* 0x000000041a1b7223 */ /* 0x000fe2000000001b */
[----:B------:R-:W-:Y:S01]  /*23290*/  FADD R7, R7, R24 ;  /* 0x0000001807077221 */ /* 0x000fe20000000000 */
[----:B------:R-:W-:Y:S02]  /*232a0*/  FADD R12, R10, R25 ;  /* 0x000000190a0c7221 */ /* 0x000fe40000000000 */
[----:B------:R-:W-:Y:S01]  /*232b0*/  FADD R38, R38, R27 ;  /* 0x0000001b26267221 */ /* 0x000fe20000000000 */
[----:B------:R-:W-:Y:S01]  /*232c0*/  MOV R2, R19 ;  /* 0x0000001300027202 */ /* 0x000fe20000000f00 */
[----:B------:R-:W-:Y:S06]  /*232d0*/  @!P0 BRA `(.L_x_406) ;  /* 0x0000000000dc8947 */ /* 0x000fec0003800000 */
[----:B------:R-:W-:-:S13]  /*232e0*/  FSETP.NEU.AND P0, PT, |R13|, +INF , PT ;  /* 0x7f8000000d00780b */ /* 0x000fda0003f0d200 */
[----:B------:R-:W-:Y:S01]  /*232f0*/  @!P0 FMUL R2, RZ, R13 ;  /* 0x0000000dff028220 */ /* 0x000fe20000400000 */
[----:B------:R-:W-:Y:S01]  /*23300*/  @!P0 IMAD.MOV.U32 R6, RZ, RZ, RZ ;  /* 0x000000ffff068224 */ /* 0x000fe200078e00ff */
[----:B------:R-:W-:Y:S06]  /*23310*/  @!P0 BRA `(.L_x_406) ;  /* 0x0000000000cc8947 */ /* 0x000fec0003800000 */
[----:B------:R-:W-:Y:S01]  /*23320*/  SHF.L.U32 R4, R13, 0x8, RZ ;  /* 0x000000080d047819 */ /* 0x000fe200000006ff */
[----:B------:R-:W-:Y:S01]  /*23330*/  HFMA2 R8, -RZ, RZ, 0, 0 ;  /* 0x00000000ff087431 */ /* 0x000fe200000001ff */
[----:B------:R-:W-:Y:S01]  /*23340*/  MOV R2, R1 ;  /* 0x0000000100027202 */ /* 0x000fe20000000f00 */
[----:B------:R-:W0:Y:S01]  /*23350*/  LDCU.64 UR10, c[0x4][URZ] ;  /* 0x01000000ff0a77ac */ /* 0x000e220008000a00 */
[----:B------:R-:W-:Y:S01]  /*23360*/  LOP3.LUT R23, R4, 0x80000000, RZ, 0xfc, !PT ;  /* 0x8000000004177812 */ /* 0x000fe200078efcff */
[----:B------:R-:W-:Y:S01]  /*23370*/  UMOV UR9, URZ ;  /* 0x000000ff00097c82 */ /* 0x000fe20008000000 */
[----:B------:R-:W-:-:S05]  /*23380*/  UMOV UR4, URZ ;  /* 0x000000ff00047c82 */ /* 0x000fca0008000000 */
.L_x_407:
        /* <DEDUP_REMOVED lines=44> */
.L_x_406:
[----:B------:R-:W-:Y:S05]  /*23650*/  BSYNC.RECONVERGENT B0 ;  /* 0x0000000000007941 */ /* 0x000fea0003800200 */
.L_x_405:
        /* <DEDUP_REMOVED lines=29> */
.L_x_410:
        /* <DEDUP_REMOVED lines=37> */
[----:B------:R-:W1:Y:S01]  /*23a80*/  I2F.F64.S64 R10, R10 ;  /* 0x0000000a000a7312 */ /* 0x000e620000301c00 */
[----:B------:R-:W-:-:S04]  /*23a90*/  LEA.HI R20, R4, R5, RZ, 0x1 ;  /* 0x0000000504147211 */ /* 0x000fc800078f08ff */
[----:B------:R-:W-:-:S04]  /*23aa0*/  IADD3 R2, PT, PT, -R20, RZ, RZ ;  /* 0x000000ff14027210 */ /* 0x000fc80007ffe1ff */
[----:B------:R-:W-:Y:S01]  /*23ab0*/  @!P1 MOV R20, R2 ;  /* 0x0000000200149202 */ /* 0x000fe20000000f00 */
[----:B-1----:R-:W-:-:S10]  /*23ac0*/  DMUL R22, R10, UR10 ;  /* 0x0000000a0a167c28 */ /* 0x002fd40008000000 */
[----:B------:R-:W1:Y:S02]  /*23ad0*/  F2F.F32.F64 R22, R22 ;  /* 0x0000001600167310 */ /* 0x000e640000301000 */
[----:B01----:R-:W-:-:S07]  /*23ae0*/  FSEL R19, -R22, R22, !P0 ;  /* 0x0000001616137208 */ /* 0x003fce0004000100 */
.L_x_409:
[----:B------:R-:W-:Y:S05]  /*23af0*/  BSYNC.RECONVERGENT B0 ;  /* 0x0000000000007941 */ /* 0x000fea0003800200 */
.L_x_408:
[----:B------:R-:W-:Y:S01]  /*23b00*/  FMUL R5, R19, R19 ;  /* 0x0000001313057220 */ /* 0x000fe20000400000 */
[----:B------:R-:W-:Y:S01]  /*23b10*/  LOP3.LUT R2, R20, 0x1, RZ, 0xc0, !PT ;  /* 0x0000000114027812 */ /* 0x000fe200078ec0ff */
[----:B------:R-:W-:Y:S01]  /*23b20*/  FADD R55, R46, UR8 ;  /* 0x000000082e377e21 */ /* 0x000fe20008000000 */
[----:B------:R-:W-:Y:S01]  /*23b30*/  LOP3.LUT P1, RZ, R20, 0x2, RZ, 0xc0, !PT ;  /* 0x0000000214ff7812 */ /* 0x000fe2000782c0ff */
[----:B------:R-:W-:Y:S01]  /*23b40*/  FFMA R14, R5, R14, -0.0013887860113754868507 ;  /* 0xbab607ed050e7423 */ /* 0x000fe2000000000e */
[----:B------:R-:W-:Y:S02]  /*23b50*/  ISETP.NE.U32.AND P0, PT, R2, 0x1, PT ;  /* 0x000000010200780c */ /* 0x000fe40003f05070 */
[----:B------:R-:W-:Y:S02]  /*23b60*/  MOV R10, 0x23de0 ;  /* 0x00023de0000a7802 */ /* 0x000fe40000000f00 */
[----:B------:R-:W-:Y:S02]  /*23b70*/  FSEL R18, R18, 0.0083327032625675201416, !P0 ;  /* 0x3c0885e412127808 */ /* 0x000fe40004000000 */
[----:B------:R-:W-:-:S02]  /*23b80*/  FSEL R14, R14, -0.00019574658654164522886, !P0 ;  /* 0xb94d41530e0e7808 */ /* 0x000fc40004000000 */
[----:B------:R-:W-:Y:S02]  /*23b90*/  FSEL R2, R19, 1, P0 ;  /* 0x3f80000013027808 */ /* 0x000fe40000000000 */
[----:B------:R-:W-:Y:S01]  /*23ba0*/  FSEL R17, -R17, -0.16666662693023681641, !P0 ;  /* 0xbe2aaaa811117808 */ /* 0x000fe20004000100 */
[C---:B------:R-:W-:Y:S02]  /*23bb0*/  FFMA R14, R5.reuse, R14, R18 ;  /* 0x0000000e050e7223 */ /* 0x040fe40000000012 */
[C---:B------:R-:W-:Y:S02]  /*23bc0*/  FFMA R11, R5.reuse, R2, RZ ;  /* 0x00000002050b7223 */ /* 0x040fe400000000ff */
[----:B------:R-:W-:-:S04]  /*23bd0*/  FFMA R14, R5, R14, R17 ;  /* 0x0000000e050e7223 */ /* 0x000fc80000000011 */
[----:B------:R-:W-:Y:S01]  /*23be0*/  FFMA R11, R11, R14, R2 ;  /* 0x0000000e0b0b7223 */ /* 0x000fe20000000002 */
[----:B------:R-:W-:-:S03]  /*23bf0*/  MOV R14, R55 ;  /* 0x00000037000e7202 */ /* 0x000fc60000000f00 */
[----:B------:R-:W-:-:S04]  /*23c00*/  @P1 FADD R11, RZ, -R11 ;  /* 0x8000000bff0b1221 */ /* 0x000fc80000000000 */
[----:B------:R-:W-:-:S04]  /*23c10*/  FMUL R5, RZ, R11 ;  /* 0x0000000bff057220 */ /* 0x000fc80000400000 */
[CC--:B------:R-:W-:Y:S01]  /*23c20*/  FMUL R2, R7.reuse, R5.reuse ;  /* 0x0000000507027220 */ /* 0x0c0fe20000400000 */
[-C--:B------:R-:W-:Y:S01]  /*23c30*/  FMUL R4, RZ, -R5.reuse ;  /* 0x80000005ff047220 */ /* 0x080fe20000400000 */
[-C--:B------:R-:W-:Y:S01]  /*23c40*/  FMUL R13, R12, R5.reuse ;  /* 0x000000050c0d7220 */ /* 0x080fe20000400000 */
[----:B------:R-:W-:Y:S01]  /*23c50*/  FMUL R19, R38, R5 ;  /* 0x0000000526137220 */ /* 0x000fe20000400000 */
[-C--:B------:R-:W-:Y:S01]  /*23c60*/  FFMA R2, RZ, R15.reuse, R2 ;  /* 0x0000000fff027223 */ /* 0x080fe20000000002 */
[----:B------:R-:W-:-:S03]  /*23c70*/  FFMA R4, R7, R15, R4 ;  /* 0x0000000f07047223 */ /* 0x000fc60000000004 */
[----:B------:R-:W-:Y:S01]  /*23c80*/  FADD R17, R2, R13 ;  /* 0x0000000d02117221 */ /* 0x000fe20000000000 */
[--C-:B------:R-:W-:Y:S01]  /*23c90*/  FFMA R2, R12, R15, R19.reuse ;  /* 0x0000000f0c027223 */ /* 0x100fe20000000013 */
[----:B------:R-:W-:Y:S02]  /*23ca0*/  FADD R19, R4, -R19 ;  /* 0x8000001304137221 */ /* 0x000fe40000000000 */
[----:B------:R-:W-:Y:S01]  /*23cb0*/  FFMA R4, R38, R11, R17 ;  /* 0x0000000b26047223 */ /* 0x000fe20000000011 */
[----:B------:R-:W-:Y:S01]  /*23cc0*/  FFMA R2, -RZ, R5, R2 ;  /* 0x00000005ff027223 */ /* 0x000fe20000000102 */
[----:B------:R-:W-:Y:S01]  /*23cd0*/  FFMA R12, R12, R11, R19 ;  /* 0x0000000b0c0c7223 */ /* 0x000fe20000000013 */
[----:B------:R-:W-:Y:S01]  /*23ce0*/  FFMA R38, R38, R15, -R13 ;  /* 0x0000000f26267223 */ /* 0x000fe2000000080d */
[----:B------:R-:W-:Y:S01]  /*23cf0*/  FMUL R6, R5, R4 ;  /* 0x0000000405067220 */ /* 0x000fe20000400000 */
[----:B------:R-:W-:Y:S01]  /*23d00*/  FFMA R2, -R7, R11, R2 ;  /* 0x0000000b07027223 */ /* 0x000fe20000000102 */
        /* <DEDUP_REMOVED lines=8> */
[----:B------:R-:W-:-:S02]  /*23d90*/  FFMA R4, -R5, R2, R4 ;  /* 0x0000000205047223 */ /* 0x000fc40000000104 */
[CC--:B------:R-:W-:Y:S01]  /*23da0*/  FFMA R8, -R5.reuse, R38.reuse, R13 ;  /* 0x0000002605087223 */ /* 0x0c0fe2000000010d */
[-C--:B------:R-:W-:Y:S01]  /*23db0*/  FFMA R7, R5, R38.reuse, R6 ;  /* 0x0000002605077223 */ /* 0x080fe20000000006 */
[----:B------:R-:W-:-:S07]  /*23dc0*/  FFMA R6, R15, R38, R4 ;  /* 0x000000260f067223 */ /* 0x000fce0000000004 */
[----:B------:R-:W-:Y:S05]  /*23dd0*/  CALL.REL.NOINC `($_Z15ker_mesh_shaderfjjP10triangle_t$_Z7ev_push3jetS_f) ;  /* 0x000000e400887944 */ /* 0x000fea0003c00000 */
[----:B------:R-:W-:Y:S02]  /*23de0*/  IMAD.MOV.U32 R14, RZ, RZ, R3 ;  /* 0x000000ffff0e7224 */ /* 0x000fe400078e0003 */
[----:B------:R-:W-:Y:S01]  /*23df0*/  FADD R54, R0, UR5 ;  /* 0x0000000500367e21 */ /* 0x000fe20008000000 */
[----:B------:R-:W-:Y:S02]  /*23e00*/  MOV R5, R18 ;  /* 0x0000001200057202 */ /* 0x000fe40000000f00 */
[----:B------:R-:W-:Y:S02]  /*23e10*/  MOV R4, R17 ;  /* 0x0000001100047202 */ /* 0x000fe40000000f00 */
[----:B------:R-:W-:Y:S02]  /*23e20*/  MOV R3, R16 ;  /* 0x0000001000037202 */ /* 0x000fe40000000f00 */
[----:B------:R-:W-:-:S07]  /*23e30*/  MOV R10, 0x23e50 ;  /* 0x00023e50000a7802 */ /* 0x000fce0000000f00 */
[----:B------:R-:W-:Y:S05]  /*23e40*/  CALL.REL.NOINC `($_Z15ker_mesh_shaderfjjP10triangle_t$_Z7ev_push3jetS_f) ;  /* 0x000000e4006c7944 */ /* 0x000fea0003c00000 */
[----:B------:R-:W-:Y:S01]  /*23e50*/  IMAD.MOV.U32 R14, RZ, RZ, R55 ;  /* 0x000000ffff0e7224 */ /* 0x000fe200078e0037 */
[----:B------:R-:W-:Y:S02]  /*23e60*/  MOV R55, R18 ;  /* 0x0000001200377202 */ /* 0x000fe40000000f00 */
[----:B------:R-:W-:Y:S02]  /*23e70*/  MOV R56, R17 ;  /* 0x0000001100387202 */ /* 0x000fe40000000f00 */
[----:B------:R-:W-:Y:S02]  /*23e80*/  MOV R57, R16 ;  /* 0x0000001000397202 */ /* 0x000fe40000000f00 */
[----:B------:R-:W-:-:S07]  /*23e90*/  MOV R10, 0x23eb0 ;  /* 0x00023eb0000a7802 */ /* 0x000fce0000000f00 */
[----:B------:R-:W-:Y:S05]  /*23ea0*/  CALL.REL.NOINC `($_Z15ker_mesh_shaderfjjP10triangle_t$_Z7ev_push3jetS_f) ;  /* 0x000000e400547944 */ /* 0x000fea0003c00000 */
[----:B------:R-:W-:Y:S05]  /*23eb0*/  BRA `(.L_x_269) ;  /* 0x0000006800347947 */ /* 0x000fea0003800000 */
.L_x_270:
[----:B------:R-:W-:-:S13]  /*23ec0*/  FSETP.GEU.AND P0, PT, R2, 9, PT ;  /* 0x411000000200780b */ /* 0x000fda0003f0e000 */
[----:B------:R-:W-:Y:S05]  /*23ed0*/  @P0 BRA `(.L_x_411) ;  /* 0x0000000000a00947 */ /* 0x000fea0003800000 */
[----:B------:R-:W-:Y:S02]  /*23ee0*/  HFMA2 R2, -RZ, RZ, 2.375, 0 ;  /* 0x40c00000ff027431 */ /* 0x000fe400000001ff */
[----:B------:R-:W-:Y:S02]  /*23ef0*/  IMAD.MOV.U32 R3, RZ, RZ, 0x3e2aaaab ;  /* 0x3e2aaaabff037424 */ /* 0x000fe400078e00ff */
[----:B------:R-:W-:Y:S01]  /*23f00*/  FADD R59, R31, -3 ;  /* 0xc04000001f3b7421 */ /* 0x000fe20000000000 */
[----:B------:R-:W-:-:S03]  /*23f10*/  FFMA R35, RZ, UR5, R0 ;  /* 0x00000005ff237c23 */ /* 0x000fc60008000000 */
[----:B------:R-:W0:Y:S01]  /*23f20*/  FCHK P0, R59, 6 ;  /* 0x40c000003b007902 */ /* 0x000e220000000000 */
[----:B------:R-:W-:-:S04]  /*23f30*/  FFMA R2, R3, -R2, 1 ;  /* 0x3f80000003027423 */ /* 0x000fc80000000802 */
[----:B------:R-:W-:-:S04]  /*23f40*/  FFMA R2, R2, R3, 0.16666667163372039795 ;  /* 0x3e2aaaab02027423 */ /* 0x000fc80000000003 */
[----:B------:R-:W-:-:S04]  /*23f50*/  FFMA R40, R59, R2, RZ ;  /* 0x000000023b287223 */ /* 0x000fc800000000ff */
[----:B------:R-:W-:-:S04]  /*23f60*/  FFMA R3, R40, -6, R59 ;  /* 0xc0c0000028037823 */ /* 0x000fc8000000003b */
[----:B------:R-:W-:Y:S01]  /*23f70*/  FFMA R40, R2, R3, R40 ;  /* 0x0000000302287223 */ /* 0x000fe20000000028 */
[----:B------:R-:W-:Y:S01]  /*23f80*/  FFMA R3, RZ, UR8, R46 ;  /* 0x00000008ff037c23 */ /* 0x000fe2000800002e */
[----:B0-----:R-:W-:Y:S06]  /*23f90*/  @!P0 BRA `(.L_x_412) ;  /* 0x0000000000108947 */ /* 0x001fec0003800000 */
[----:B------:R-:W-:Y:S02]  /*23fa0*/  MOV R14, 0x40c00000 ;  /* 0x40c00000000e7802 */ /* 0x000fe40000000f00 */
[----:B------:R-:W-:-:S07]  /*23fb0*/  MOV R12, 0x23fd0 ;  /* 0x00023fd0000c7802 */ /* 0x000fce0000000f00 */
[----:B------:R-:W-:Y:S05]  /*23fc0*/  CALL.REL.NOINC `($__internal_1_$__cuda_sm3x_div_rn_noftz_f32_slowpath) ;  /* 0x0000036400347944 */ /* 0x000fea0003c00000 */
[----:B------:R-:W-:-:S07]  /*23fd0*/  MOV R40, R2 ;  /* 0x0000000200287202 */ /* 0x000fce0000000f00 */
.L_x_412:
[----:B------:R-:W-:Y:S01]  /*23fe0*/  IMAD.MOV.U32 R2, RZ, RZ, R3 ;  /* 0x000000ffff027224 */ /* 0x000fe200078e0003 */
[----:B------:R-:W-:-:S07]  /*23ff0*/  MOV R36, 0x24010 ;  /* 0x0002401000247802 */ /* 0x000fce0000000f00 */
[----:B------:R-:W-:Y:S05]  /*24000*/  CALL.REL.NOINC `($_Z15ker_mesh_shaderfjjP10triangle_t$_Z8ev_twist3jetS_f) ;  /* 0x000001ac00f07944 */ /* 0x000fea0003c00000 */
[----:B------:R-:W-:Y:S01]  /*24010*/  FADD R46, R46, UR8 ;  /* 0x000000082e2e7e21 */ /* 0x000fe20008000000 */
[----:B------:R-:W-:Y:S02]  /*24020*/  MOV R8, R18 ;  /* 0x0000001200087202 */ /* 0x000fe40000000f00 */
[----:B------:R-:W-:Y:S01]  /*24030*/  MOV R7, R17 ;  /* 0x0000001100077202 */ /* 0x000fe20000000f00 */
[----:B------:R-:W-:Y:S01]  /*24040*/  IMAD.MOV.U32 R2, RZ, RZ, R46 ;  /* 0x000000ffff027224 */ /* 0x000fe200078e002e */
[----:B------:R-:W-:Y:S02]  /*24050*/  MOV R6, R16 ;  /* 0x0000001000067202 */ /* 0x000fe40000000f00 */
[----:B------:R-:W-:-:S07]  /*24060*/  MOV R36, 0x24080 ;  /* 0x0002408000247802 */ /* 0x000fce0000000f00 */
[----:B------:R-:W-:Y:S05]  /*24070*/  CALL.REL.NOINC `($_Z15ker_mesh_shaderfjjP10triangle_t$_Z8ev_twist3jetS_f) ;  /* 0x000001ac00d47944 */ /* 0x000fea0003c00000 */
[----:B------:R-:W-:Y:S01]  /*24080*/  MOV R2, R3 ;  /* 0x0000000300027202 */ /* 0x000fe20000000f00 */
[----:B------:R-:W-:Y:S01]  /*24090*/  FADD R35, R0, UR5 ;  /* 0x0000000500237e21 */ /* 0x000fe20008000000 */
[----:B------:R-:W-:Y:S01]  /*240a0*/  MOV R5, R18 ;  /* 0x0000001200057202 */ /* 0x000fe20000000f00 */
[----:B------:R-:W-:Y:S01]  /*240b0*/  IMAD.MOV.U32 R3, RZ, RZ, R16 ;  /* 0x000000ffff037224 */ /* 0x000fe200078e0010 */
[----:B------:R-:W-:Y:S02]  /*240c0*/  MOV R4, R17 ;  /* 0x0000001100047202 */ /* 0x000fe40000000f00 */
[----:B------:R-:W-:-:S07]  /*240d0*/  MOV R36, 0x240f0 ;  /* 0x000240f000247802 */ /* 0x000fce0000000f00 */
[----:B------:R-:W-:Y:S05]  /*240e0*/  CALL.REL.NOINC `($_Z15ker_mesh_shaderfjjP10triangle_t$_Z8ev_twist3jetS_f) ;  /* 0x000001ac00b87944 */ /* 0x000fea0003c00000 */
[----:B------:R-:W-:Y:S01]  /*240f0*/  MOV R2, R46 ;  /* 0x0000002e00027202 */ /* 0x000fe20000000f00 */
[----:B------:R-:W-:Y:S01]  /*24100*/  IMAD.MOV.U32 R57, RZ, RZ, R16 ;  /* 0x000000ffff397224 */ /* 0x000fe200078e0010 */
[----:B------:R-:W-:Y:S02]  /*24110*/  MOV R55, R18 ;  /* 0x0000001200377202 */ /* 0x000fe40000000f00 */
[----:B------:R-:W-:Y:S02]  /*24120*/  MOV R56, R17 ;  /* 0x0000001100387202 */ /* 0x000fe40000000f00 */
[----:B------:R-:W-:-:S07]  /*24130*/  MOV R36, 0x24150 ;  /* 0x0002415000247802 */ /* 0x000fce0000000f00 */
[----:B------:R-:W-:Y:S05]  /*24140*/  CALL.REL.NOINC `($_Z15ker_mesh_shaderfjjP10triangle_t$_Z8ev_twist3jetS_f) ;  /* 0x000001ac00a07944 */ /* 0x000fea0003c00000 */
[----:B------:R-:W-:Y:S05]  /*24150*/  BRA `(.L_x_269) ;  /* 0x00000064008c7947 */ /* 0x000fea0003800000 */
.L_x_411:
[----:B------:R-:W-:-:S13]  /*24160*/  FSETP.GEU.AND P0, PT, R2, 11, PT ;  /* 0x413000000200780b */ /* 0x000fda0003f0e000 */
[----:B------:R-:W-:Y:S05]  /*24170*/  @P0 BRA `(.L_x_413) ;  /* 0x0000000000700947 */ /* 0x000fea0003800000 */
[----:B------:R-:W-:Y:S01]  /*24180*/  FFMA R3, RZ, UR8, R46 ;  /* 0x00000008ff037c23 */ /* 0x000fe2000800002e */
[----:B------:R-:W-:Y:S01]  /*24190*/  FADD R31, R31, -9 ;  /* 0xc11000001f1f7421 */ /* 0x000fe20000000000 */
[----:B------:R-:W-:Y:S01]  /*241a0*/  FFMA R33, RZ, UR5, R0 ;  /* 0x00000005ff217c23 */ /* 0x000fe20008000000 */
[----:B------:R-:W-:Y:S02]  /*241b0*/  MOV R30, 0x241f0 ;  /* 0x000241f0001e7802 */ /* 0x000fe40000000f00 */
[----:B------:R-:W-:Y:S01]  /*241c0*/  FMUL R31, R31, 0.5 ;  /* 0x3f0000001f1f7820 */ /* 0x000fe20000400000 */
[----:B------:R-:W-:-:S07]  /*241d0*/  MOV R32, R3 ;  /* 0x0000000300207202 */ /* 0x000fce0000000f00 */
[----:B------:R-:W-:Y:S05]  /*241e0*/  CALL.REL.NOINC `($_Z15ker_mesh_shaderfjjP10triangle_t$_Z9ev_unpush3jetS_f) ;  /* 0x0000029000d47944 */ /* 0x000fea0003c00000 */
[----:B------:R-:W-:Y:S01]  /*241f0*/  FADD R46, R46, UR8 ;  /* 0x000000082e2e7e21 */ /* 0x000fe20008000000 */
[----:B------:R-:W-:Y:S01]  /*24200*/  MOV R8, R18 ;  /* 0x0000001200087202 */ /* 0x000fe20000000f00 */
[----:B------:R-:W-:Y:S01]  /*24210*/  IMAD.MOV.U32 R6, RZ, RZ, R16 ;  /* 0x000000ffff067224 */ /* 0x000fe200078e0010 */
[----:B------:R-:W-:Y:S02]  /*24220*/  MOV R7, R17 ;  /* 0x0000001100077202 */ /* 0x000fe40000000f00 */
[----:B------:R-:W-:Y:S02]  /*24230*/  MOV R32, R46 ;  /* 0x0000002e00207202 */ /* 0x000fe40000000f00 */
[----:B------:R-:W-:-:S07]  /*24240*/  MOV R30, 0x24260 ;  /* 0x00024260001e7802 */ /* 0x000fce0000000f00 */
[----:B------:R-:W-:Y:S05]  /*24250*/  CALL.REL.NOINC `($_Z15ker_mesh_shaderfjjP10triangle_t$_Z9ev_unpush3jetS_f) ;  /* 0x0000029000b87944 */ /* 0x000fea0003c00000 */
[----:B------:R-:W-:Y:S01]  /*24260*/  MOV R32, R3 ;  /* 0x0000000300207202 */ /* 0x000fe20000000f00 */
[----:B------:R-:W-:Y:S01]  /*24270*/  FADD R33, R0, UR5 ;  /* 0x0000000500217e21 */ /* 0x000fe20008000000 */
[----:B------:R-:W-:Y:S01]  /*24280*/  MOV R5, R18 ;  /* 0x0000001200057202 */ /* 0x000fe20000000f00 */
[----:B------:R-:W-:Y:S01]  /*24290*/  IMAD.MOV.U32 R4, RZ, RZ, R17 ;  /* 0x000000ffff047224 */ /* 0x000fe200078e0011 */
[----:B------:R-:W-:Y:S02]  /*242a0*/  MOV R3, R16 ;  /* 0x0000001000037202 */ /* 0x000fe40000000f00 */
[----:B------:R-:W-:-:S07]  /*242b0*/  MOV R30, 0x242d0 ;  /* 0x000242d0001e7802 */ /* 0x000fce0000000f00 */
[----:B------:R-:W-:Y:S05]  /*242c0*/  CALL.REL.NOINC `($_Z15ker_mesh_shaderfjjP10triangle_t$_Z9ev_unpush3jetS_f) ;  /* 0x00000290009c7944 */ /* 0x000fea0003c00000 */
[----:B------:R-:W-:Y:S01]  /*242d0*/  MOV R32, R46 ;  /* 0x0000002e00207202 */ /* 0x000fe20000000f00 */
[----:B------:R-:W-:Y:S01]  /*242e0*/  IMAD.MOV.U32 R56, RZ, RZ, R17 ;  /* 0x000000ffff387224 */ /* 0x000fe200078e0011 */
[----:B------:R-:W-:Y:S02]  /*242f0*/  MOV R55, R18 ;  /* 0x0000001200377202 */ /* 0x000fe40000000f00 */
[----:B------:R-:W-:Y:S02]  /*24300*/  MOV R57, R16 ;  /* 0x0000001000397202 */ /* 0x000fe40000000f00 */
[----:B------:R-:W-:-:S07]  /*24310*/  MOV R30, 0x24330 ;  /* 0x00024330001e7802 */ /* 0x000fce0000000f00 */
[----:B------:R-:W-:Y:S05]  /*24320*/  CALL.REL.NOINC `($_Z15ker_mesh_shaderfjjP10triangle_t$_Z9ev_unpush3jetS_f) ;  /* 0x0000029000847944 */ /* 0x000fea0003c00000 */
[----:B------:R-:W-:Y:S05]  /*24330*/  BRA `(.L_x_269) ;  /* 0x0000006400147947 */ /* 0x000fea0003800000 */
.L_x_413:
[----:B------:R-:W-:-:S13]  /*24340*/  FSETP.GEU.AND P0, PT, R2, 12, PT ;  /* 0x414000000200780b */ /* 0x000fda0003f0e000 */
[----:B------:R-:W-:Y:S05]  /*24350*/  @P0 BRA `(.L_x_269) ;  /* 0x00000064000c0947 */ /* 0x000fea0003800000 */
[----:B------:R-:W-:Y:S01]  /*24360*/  FFMA R3, RZ, UR8, R46 ;  /* 0x00000008ff037c23 */ /* 0x000fe2000800002e */
[----:B------:R-:W-:Y:S01]  /*24370*/  BSSY.RECONVERGENT B0, `(.L_x_414) ;  /* 0x0000043000007945 */ /* 0x000fe20003800200 */
[----:B------:R-:W-:Y:S02]  /*24380*/  FFMA R25, RZ, UR5, R0 ;  /* 0x00000005ff197c23 */ /* 0x000fe40008000000 */
[C---:B------:R-:W-:Y:S01]  /*24390*/  FMUL R2, R3.reuse, 0.63661974668502807617 ;  /* 0x3f22f98303027820 */ /* 0x040fe20000400000 */
[----:B------:R-:W-:-:S05]  /*243a0*/  FSETP.GE.AND P0, PT, |R3|, 105615, PT ;  /* 0x47ce47800300780b */ /* 0x000fca0003f06200 */
        /* <DEDUP_REMOVED lines=19> */
.L_x_416:
        /* <DEDUP_REMOVED lines=32> */
[----:B0-----:R-:W-:Y:S02]  /*246e0*/  LOP3.LUT R8, R4, R3, RZ, 0x3c, !PT ;  /* 0x0000000304087212 */ /* 0x001fe400078e3cff */
        /* <DEDUP_REMOVED lines=11> */
.L_x_415:
[----:B------:R-:W-:Y:S05]  /*247a0*/  BSYNC.RECONVERGENT B0 ;  /* 0x0000000000007941 */ /* 0x000fea0003800200 */
.L_x_414:
        /* <DEDUP_REMOVED lines=8> */
[-C--:B------:R-:W-:Y:S01]  /*24830*/  FFMA R5, R7, R12.reuse, -0.0013887860113754868507 ;  /* 0xbab607ed07057423 */ /* 0x080fe2000000000c */
[----:B------:R-:W-:Y:S01]  /*24840*/  FSEL R8, R13, 0.0083327032625675201416, !P0 ;  /* 0x3c0885e40d087808 */ /* 0x000fe20004000000 */
[----:B------:R-:W-:Y:S01]  /*24850*/  FFMA R10, RZ, R12, -0.0013887860113754868507 ;  /* 0xbab607edff0a7423 */ /* 0x000fe2000000000c */
[----:B------:R-:W-:-:S02]  /*24860*/  FSEL R2, -R15, -0.16666662693023681641, !P0 ;  /* 0xbe2aaaa80f027808 */ /* 0x000fc40004000100 */
[----:B------:R-:W-:Y:S01]  /*24870*/  FSEL R6, R5, -0.00019574658654164522886, !P0 ;  /* 0xb94d415305067808 */ /* 0x000fe20004000000 */
[----:B------:R-:W-:Y:S01]  /*24880*/  FFMA R10, RZ, R10, 0.041666727513074874878 ;  /* 0x3d2aaabbff0a7423 */ /* 0x000fe2000000000a */
[----:B------:R-:W-:Y:S02]  /*24890*/  FSEL R26, R4, 1, P0 ;  /* 0x3f800000041a7808 */ /* 0x000fe40000000000 */
[----:B------:R-:W-:Y:S01]  /*248a0*/  FSETP.GE.AND P0, PT, |R3|, 105615, PT ;  /* 0x47ce47800300780b */ /* 0x000fe20003f06200 */
[C---:B------:R-:W-:Y:S01]  /*248b0*/  FFMA R6, R7.reuse, R6, R8 ;  /* 0x0000000607067223 */ /* 0x040fe20000000008 */
[----:B------:R-:W-:Y:S01]  /*248c0*/  MOV R5, 0x394d4153 ;  /* 0x394d415300057802 */ /* 0x000fe20000000f00 */
[----:B------:R-:W-:Y:S02]  /*248d0*/  FFMA R4, RZ, R10, -0.4999999701976776123 ;  /* 0xbeffffffff047423 */ /* 0x000fe4000000000a */
[C---:B------:R-:W-:Y:S01]  /*248e0*/  FFMA R2, R7.reuse, R6, R2 ;  /* 0x0000000607027223 */ /* 0x040fe20000000002 */
[----:B------:R-:W-:Y:S01]  /*248f0*/  FFMA R7, R7, R26, RZ ;  /* 0x0000001a07077223 */ /* 0x000fe200000000ff */
[----:B------:R-:W-:Y:S01]  /*24900*/  FFMA R8, RZ, -R5, 0.0083327032625675201416 ;  /* 0x3c0885e4ff087423 */ /* 0x000fe20000000805 */
[----:B------:R-:W-:Y:S01]  /*24910*/  FFMA R5, RZ, RZ, RZ ;  /* 0x000000ffff057223 */ /* 0x000fe200000000ff */
[----:B------:R-:W-:Y:S01]  /*24920*/  MOV R6, R11 ;  /* 0x0000000b00067202 */ /* 0x000fe20000000f00 */
[----:B------:R-:W-:Y:S01]  /*24930*/  FFMA R26, R7, R2, R26 ;  /* 0x00000002071a7223 */ /* 0x000fe2000000001a */
[----:B------:R-:W-:Y:S01]  /*24940*/  FFMA R8, RZ, R8, -0.16666662693023681641 ;  /* 0xbe2aaaa8ff087423 */ /* 0x000fe20000000008 */
[----:B------:R-:W-:-:S02]  /*24950*/  IMAD.MOV.U32 R2, RZ, RZ, R16 ;  /* 0x000000ffff027224 */ /* 0x000fc400078e0010 */
[----:B------:R-:W-:Y:S01]  /*24960*/  FFMA R4, RZ, R4, 1 ;  /* 0x3f800000ff047423 */ /* 0x000fe20000000004 */
[----:B------:R-:W-:Y:S01]  /*24970*/  @P1 FADD R26, RZ, -R26 ;  /* 0x8000001aff1a1221 */ /* 0x000fe20000000000 */
[----:B------:R-:W-:Y:S01]  /*24980*/  FFMA R5, R5, R8, RZ ;  /* 0x0000000805057223 */ /* 0x000fe200000000ff */
        /* <DEDUP_REMOVED lines=12> */
.L_x_419:
        /* <DEDUP_REMOVED lines=44> */
.L_x_418:
[----:B------:R-:W-:Y:S05]  /*24d10*/  BSYNC.RECONVERGENT B0 ;  /* 0x0000000000007941 */ /* 0x000fea0003800200 */
.L_x_417:
        /* <DEDUP_REMOVED lines=18> */
[----:B------:R-:W-:Y:S01]  /*24e40*/  FMUL R2, RZ, R4 ;  /* 0x00000004ff027220 */ /* 0x000fe20000400000 */
[-C--:B------:R-:W-:Y:S02]  /*24e50*/  FFMA R19, RZ, R5.reuse, -R4 ;  /* 0x00000005ff137223 */ /* 0x080fe40000000804 */
[----:B------:R-:W-:Y:S01]  /*24e60*/  @P1 FADD R6, RZ, -R6 ;  /* 0x80000006ff061221 */ /* 0x000fe20000000000 */
[-CC-:B------:R-:W-:Y:S01]  /*24e70*/  FFMA R21, RZ, R5.reuse, -R2.reuse ;  /* 0x00000005ff157223 */ /* 0x180fe20000000802 */
[--C-:B------:R-:W-:Y:S01]  /*24e80*/  FFMA R22, RZ, R5, R2.reuse ;  /* 0x00000005ff167223 */ /* 0x100fe20000000002 */
[C---:B------:R-:W-:Y:S01]  /*24e90*/  FADD R24, R5.reuse, R2 ;  /* 0x0000000205187221 */ /* 0x040fe20000000000 */
[-C--:B------:R-:W-:Y:S01]  /*24ea0*/  FMUL R8, RZ, R6.reuse ;  /* 0x00000006ff087220 */ /* 0x080fe20000400000 */
[----:B------:R-:W-:Y:S01]  /*24eb0*/  FMUL R7, R5, R6 ;  /* 0x0000000605077220 */ /* 0x000fe20000400000 */
[----:B------:R-:W-:-:S02]  /*24ec0*/  MOV R6, R11 ;  /* 0x0000000b00067202 */ /* 0x000fc40000000f00 */
[----:B------:R-:W-:Y:S01]  /*24ed0*/  FMUL R8, R5, R8 ;  /* 0x0000000805087220 */ /* 0x000fe20000400000 */
[C---:B------:R-:W-:Y:S01]  /*24ee0*/  FFMA R21, R26.reuse, R21, -R7 ;  /* 0x000000151a157223 */ /* 0x040fe20000000807 */
[----:B------:R-:W-:Y:S02]  /*24ef0*/  IMAD.MOV.U32 R7, RZ, RZ, R16 ;  /* 0x000000ffff077224 */ /* 0x000fe400078e0010 */
[----:B------:R-:W-:Y:S01]  /*24f00*/  FFMA R20, R26, R19, -R8 ;  /* 0x000000131a147223 */ /* 0x000fe20000000808 */
        /* <DEDUP_REMOVED lines=12> */
.L_x_422:
        /* <DEDUP_REMOVED lines=44> */
.L_x_421:
[----:B------:R-:W-:Y:S05]  /*25290*/  BSYNC.RECONVERGENT B0 ;  /* 0x0000000000007941 */ /* 0x000fea0003800200 */
.L_x_420:
        /* <DEDUP_REMOVED lines=30> */
.L_x_425:
        /* <DEDUP_REMOVED lines=44> */
.L_x_424:
[----:B------:R-:W-:Y:S05]  /*25740*/  BSYNC.RECONVERGENT B0 ;  /* 0x0000000000007941 */ /* 0x000fea0003800200 */
.L_x_423:
        /* <DEDUP_REMOVED lines=16> */
[----:B------:R-:W-:Y:S02]  /*25850*/  MOV R6, R11 ;  /* 0x0000000b00067202 */ /* 0x000fe40000000f00 */
[----:B------:R-:W-:Y:S01]  /*25860*/  MOV R2, R16 ;  /* 0x0000001000027202 */ /* 0x000fe20000000f00 */
[----:B------:R-:W-:-:S04]  /*25870*/  @P1 FADD R19, RZ, -R19 ;  /* 0x80000013ff131221 */ /* 0x000fc80000000000 */
[-C--:B------:R-:W-:Y:S01]  /*25880*/  FMUL R7, RZ, R19.reuse ;  /* 0x00000013ff077220 */ /* 0x080fe20000400000 */
[----:B------:R-:W-:-:S03]  /*25890*/  FMUL R19, R4, R19 ;  /* 0x0000001304137220 */ /* 0x000fc60000400000 */
[----:B------:R-:W-:Y:S01]  /*258a0*/  FMUL R7, R4, R7 ;  /* 0x0000000704077220 */ /* 0x000fe20000400000 */
[----:B------:R-:W-:-:S03]  /*258b0*/  FFMA R19, R22, R27, -R19 ;  /* 0x0000001b16137223 */ /* 0x000fc60000000813 */
[----:B------:R-:W-:Y:S01]  /*258c0*/  FFMA R18, R24, R27, -R7 ;  /* 0x0000001b18127223 */ /* 0x000fe20000000807 */
        /* <DEDUP_REMOVED lines=12> */
.L_x_428:
        /* <DEDUP_REMOVED lines=44> */
.L_x_427:
[----:B------:R-:W-:Y:S05]  /*25c50*/  BSYNC.RECONVERGENT B0 ;  /* 0x0000000000007941 */ /* 0x000fea0003800200 */
.L_x_426:
        /* <DEDUP_REMOVED lines=29> */
.L_x_431:
        /* <DEDUP_REMOVED lines=44> */
.L_x_430:
[----:B------:R-:W-:Y:S05]  /*260f0*/  BSYNC.RECONVERGENT B0 ;  /* 0x0000000000007941 */ /* 0x000fea0003800200 */
.L_x_429:
[----:B------:R-:W0:Y:S01]  /*26100*/  F2F.F64.F32 R6, R3 ;  /* 0x0000000300067310 */ /* 0x000e220000201800 */
[----:B------:R-:W-:Y:S01]  /*26110*/  UMOV UR10, 0x54442d18 ;  /* 0x54442d18000a7882 */ /* 0x000fe20000000000 */
[----:B------:R-:W-:Y:S01]  /*26120*/  UMOV UR11, 0x3ff921fb ;  /* 0x3ff921fb000b7882 */ /* 0x000fe20000000000 */
[----:B------:R-:W-:Y:S01]  /*26130*/  FADD R14, -R3, 3.1415927410125732422 ;  /* 0x40490fdb030e7421 */ /* 0x000fe20000000100 */
[----:B------:R-:W-:Y:S01]  /*26140*/  MOV R23, 0x3a2c32e4 ;  /* 0x3a2c32e400177802 */ /* 0x000fe20000000f00 */
[----:B------:R-:W-:Y:S01]  /*26150*/  BSSY.RECONVERGENT B0, `(.L_x_432) ;  /* 0x000005c000007945 */ /* 0x000fe20003800200 */
[----:B0-----:R-:W-:-:S06]  /*26160*/  DSETP.GT.AND P0, PT, R6, UR10, PT ;  /* 0x0000000a06007e2a */ /* 0x001fcc000bf04000 */
[----:B------:R-:W-:-:S04]  /*26170*/  FSEL R14, R14, R3, P0 ;  /* 0x000000030e0e7208 */ /* 0x000fc80000000000 */
[C---:B------:R-:W-:Y:S01]  /*26180*/  FSETP.GEU.AND P1, PT, |R14|.reuse, 1.175494350822287508e-38, PT ;  /* 0x008000000e00780b */ /* 0x040fe20003f2e200 */
[----:B------:R-:W-:-:S05]  /*26190*/  FMUL R7, |R14|, 16777216 ;  /* 0x4b8000000e077820 */ /* 0x000fca0000400200 */
[----:B------:R-:W-:-:S04]  /*261a0*/  FSEL R7, R7, |R14|, !P1 ;  /* 0x4000000e07077208 */ /* 0x000fc80004800000 */
[----:B------:R-:W-:-:S04]  /*261b0*/  IADD3 R2, PT, PT, R7, -0x3f3504f3, RZ ;  /* 0xc0cafb0d07027810 */ /* 0x000fc80007ffe0ff */
[----:B------:R-:W-:Y:S02]  /*261c0*/  LOP3.LUT R6, R2, 0xff800000, RZ, 0xc0, !PT ;  /* 0xff80000002067812 */ /* 0x000fe400078ec0ff */
[----:B------:R-:W-:-:S03]  /*261d0*/  FSEL R2, RZ, -24, P1 ;  /* 0xc1c00000ff027808 */ /* 0x000fc60000800000 */
[----:B------:R-:W-:-:S04]  /*261e0*/  IMAD.IADD R7, R7, 0x1, -R6 ;  /* 0x0000000107077824 */ /* 0x000fc800078e0a06 */
[C---:B------:R-:W-:Y:S01]  /*261f0*/  FADD R10, R7.reuse, 1 ;  /* 0x3f800000070a7421 */ /* 0x040fe20000000000 */
[----:B------:R-:W-:Y:S01]  /*26200*/  FADD R8, R7, -1 ;  /* 0xbf80000007087421 */ /* 0x000fe20000000000 */
[----:B------:R-:W-:-:S03]  /*26210*/  I2FP.F32.S32 R7, R6 ;  /* 0x0000000600077245 */ /* 0x000fc60000201400 */
        /* <DEDUP_REMOVED lines=20> */
[----:B------:R-:W-:-:S03]  /*26360*/  LOP3.LUT R2, R11, 0x1, RZ, 0xc0, !PT ;  /* 0x000000010b027812 */ /* 0x000fc600078ec0ff */
[----:B------:R-:W-:Y:S01]  /*26370*/  FFMA R17, R17, R6, R7 ;  /* 0x0000000611117223 */ /* 0x000fe20000000007 */
[----:B------:R-:W-:Y:S01]  /*26380*/  ISETP.NE.U32.AND P2, PT, R2, 0x1, PT ;  /* 0x000000010200780c */ /* 0x000fe20003f45070 */
[----:B------:R-:W-:Y:S02]  /*26390*/  HFMA2 R2, -RZ, RZ, 0.64013671875, -15.109375 ;  /* 0x391fcb8eff027431 */ /* 0x000fe400000001ff */
[----:B------:R-:W-:-:S04]  /*263a0*/  FADD R7, R22, R17 ;  /* 0x0000001116077221 */ /* 0x000fc80000000000 */
[----:B------:R-:W-:Y:S01]  /*263b0*/  FMUL R10, R7, 3 ;  /* 0x40400000070a7820 */ /* 0x000fe20000400000 */
[----:B------:R-:W-:-:S03]  /*263c0*/  FADD R6, -R22, R7 ;  /* 0x0000000716067221 */ /* 0x000fc60000000100 */
[----:B------:R-:W0:Y:S01]  /*263d0*/  FRND R29, R10 ;  /* 0x0000000a001d7307 */ /* 0x000e220000201000 */
[----:B------:R-:W-:Y:S01]  /*263e0*/  FADD R6, R17, -R6 ;  /* 0x8000000611067221 */ /* 0x000fe20000000000 */
[----:B------:R-:W-:Y:S01]  /*263f0*/  FFMA R23, R7, 3, -R10 ;  /* 0x4040000007177823 */ /* 0x000fe2000000080a */
[----:B------:R-:W-:Y:S01]  /*26400*/  FMUL R17, R16, R16 ;  /* 0x0000001010117220 */ /* 0x000fe20000400000 */
[----:B------:R-:W-:Y:S02]  /*26410*/  FSETP.GEU.AND P3, PT, R10, RZ, PT ;  /* 0x000000ff0a00720b */ /* 0x000fe40003f6e000 */
[----:B------:R-:W-:Y:S01]  /*26420*/  FFMA R23, R6, 3, R23 ;  /* 0x4040000006177823 */ /* 0x000fe20000000017 */
[----:B------:R-:W-:-:S05]  /*26430*/  FFMA R12, R17, R12, -0.0013887860113754868507 ;  /* 0xbab607ed110c7423 */ /* 0x000fca000000000c */
[----:B------:R-:W-:Y:S01]  /*26440*/  FSEL R12, R12, -0.00019574658654164522886, !P2 ;  /* 0xb94d41530c0c7808 */ /* 0x000fe20005000000 */
[----:B0-----:R-:W-:Y:S01]  /*26450*/  FADD R8, R10, -R29 ;  /* 0x8000001d0a087221 */ /* 0x001fe20000000000 */
[----:B------:R-:W-:-:S03]  /*26460*/  FSETP.GT.AND P1, PT, R29, RZ, PT ;  /* 0x000000ff1d00720b */ /* 0x000fc60003f24000 */
[----:B------:R-:W-:-:S04]  /*26470*/  FADD R23, R23, R8 ;  /* 0x0000000817177221 */ /* 0x000fc80000000000 */
[----:B------:R-:W-:Y:S01]  /*26480*/  FFMA R8, R23, R2, 0.0013391353422775864601 ;  /* 0x3aaf85ed17087423 */ /* 0x000fe20000000002 */
[----:B------:R-:W-:Y:S02]  /*26490*/  FSEL R2, R13, 0.0083327032625675201416, !P2 ;  /* 0x3c0885e40d027808 */ /* 0x000fe40005000000 */
[----:B------:R-:W0:Y:S01]  /*264a0*/  F2I.NTZ R13, R10 ;  /* 0x0000000a000d7305 */ /* 0x000e220000203100 */
[----:B------:R-:W-:Y:S02]  /*264b0*/  FFMA R8, R23, R8, 0.0096188392490148544312 ;  /* 0x3c1d985617087423 */ /* 0x000fe40000000008 */
[----:B------:R-:W-:Y:S01]  /*264c0*/  FFMA R12, R17, R12, R2 ;  /* 0x0000000c110c7223 */ /* 0x000fe20000000002 */
[----:B------:R-:W-:Y:S01]  /*264d0*/  FSEL R2, R16, 1, P2 ;  /* 0x3f80000010027808 */ /* 0x000fe20001000000 */
[----:B------:R-:W-:Y:S01]  /*264e0*/  FFMA R22, R23, R8, 0.055503588169813156128 ;  /* 0x3d6357bb17167423 */ /* 0x000fe20000000008 */
[----:B------:R-:W-:Y:S02]  /*264f0*/  FSEL R8, -R15, -0.16666662693023681641, !P2 ;  /* 0xbe2aaaa80f087808 */ /* 0x000fe40005000100 */
[----:B------:R-:W-:Y:S01]  /*26500*/  LOP3.LUT P2, RZ, R11, 0x2, RZ, 0xc0, !PT ;  /* 0x000000020bff7812 */ /* 0x000fe2000784c0ff */
[----:B------:R-:W-:Y:S01]  /*26510*/  FFMA R22, R23, R22, 0.24022644758224487305 ;  /* 0x3e75fdec17167423 */ /* 0x000fe20000000016 */
[----:B------:R-:W-:Y:S01]  /*26520*/  MOV R15, 0x3f800000 ;  /* 0x3f800000000f7802 */ /* 0x000fe20000000f00 */
[C---:B------:R-:W-:Y:S01]  /*26530*/  FFMA R8, R17.reuse, R12, R8 ;  /* 0x0000000c11087223 */ /* 0x040fe20000000008 */
[----:B------:R-:W-:Y:S01]  /*26540*/  FFMA R17, R17, R2, RZ ;  /* 0x0000000211117223 */ /* 0x000fe200000000ff */
[----:B------:R-:W-:Y:S01]  /*26550*/  SEL R12, RZ, 0x83000000, P1 ;  /* 0x83000000ff0c7807 */ /* 0x000fe20000800000 */
[----:B------:R-:W-:Y:S01]  /*26560*/  FFMA R22, R23, R22, 0.69314718246459960938 ;  /* 0x3f31721817167423 */ /* 0x000fe20000000016 */
[----:B------:R-:W-:Y:S01]  /*26570*/  FSETP.GT.AND P1, PT, |R10|, 152, PT ;  /* 0x431800000a00780b */ /* 0x000fe20003f24200 */
[----:B------:R-:W-:Y:S01]  /*26580*/  FFMA R17, R17, R8, R2 ;  /* 0x0000000811117223 */ /* 0x000fe20000000002 */
[----:B------:R-:W-:Y:S01]  /*26590*/  IADD3 R11, PT, PT, R12, 0x7f000000, RZ ;  /* 0x7f0000000c0b7810 */ /* 0x000fe20007ffe0ff */
[----:B------:R-:W-:Y:S01]  /*265a0*/  FFMA R22, R23, R22, 1 ;  /* 0x3f80000017167423 */ /* 0x000fe20000000016 */
[----:B0-----:R-:W-:-:S02]  /*265b0*/  IMAD R12, R13, 0x800000, -R12 ;  /* 0x008000000d0c7824 */ /* 0x001fc400078e0a0c */
[----:B------:R-:W-:Y:S02]  /*265c0*/  HFMA2 R23, -RZ, RZ, 1.875, 0 ;  /* 0x3f800000ff177431 */ /* 0x000fe400000001ff */
[----:B------:R-:W-:Y:S01]  /*265d0*/  @P2 FADD R17, RZ, -R17 ;  /* 0x80000011ff112221 */ /* 0x000fe20000000000 */
[----:B------:R-:W-:Y:S01]  /*265e0*/  FSETP.NEU.AND P2, PT, R14, 1, PT ;  /* 0x3f8000000e00780b */ /* 0x000fe20003f4d000 */
[----:B------:R-:W-:Y:S01]  /*265f0*/  FMUL R11, R22, R11 ;  /* 0x0000000b160b7220 */ /* 0x000fe20000400000 */
[----:B------:R-:W-:-:S03]  /*26600*/  FSEL R15, -R15, 1, P0 ;  /* 0x3f8000000f0f7808 */ /* 0x000fc60000000100 */
[----:B------:R-:W-:Y:S01]  /*26610*/  FMUL R12, R11, R12 ;  /* 0x0000000c0b0c7220 */ /* 0x000fe20000400000 */
[----:B------:R-:W-:Y:S01]  /*26620*/  FMUL R11, RZ, R17 ;  /* 0x00000011ff0b7220 */ /* 0x000fe20000400000 */
[-C--:B------:R-:W-:Y:S01]  /*26630*/  FFMA R17, RZ, R24.reuse, R17 ;  /* 0x00000018ff117223 */ /* 0x080fe20000000011 */
[----:B------:R-:W-:Y:S02]  /*26640*/  @P1 FSEL R12, RZ, +INF , !P3 ;  /* 0x7f800000ff0c1808 */ /* 0x000fe40005800000 */
[----:B------:R-:W-:-:S03]  /*26650*/  FFMA R16, RZ, R24, R11 ;  /* 0x00000018ff107223 */ /* 0x000fc6000000000b */
[----:B------:R-:W-:Y:S05]  /*26660*/  @!P2 BRA `(.L_x_433) ;  /* 0x000000000028a947 */ /* 0x000fea0003800000 */
        /* <DEDUP_REMOVED lines=10> */
.L_x_433:
[----:B------:R-:W-:Y:S05]  /*26710*/  BSYNC.RECONVERGENT B0 ;  /* 0x0000000000007941 */ /* 0x000fea0003800200 */
.L_x_432:
        /* <DEDUP_REMOVED lines=16> */
.L_x_436:
[----:B------:R-:W-:Y:S05]  /*26820*/  BSYNC.RECONVERGENT B3 ;  /* 0x0000000000037941 */ /* 0x000fea0003800200 */
.L_x_435:
[----:B------:R-:W-:Y:S05]  /*26830*/  BSYNC.RECONVERGENT B2 ;  /* 0x0000000000027941 */ /* 0x000fea0003800200 */
.L_x_434:
[C---:B------:R-:W-:Y:S01]  /*26840*/  FMUL R8, R7.reuse, 2 ;  /* 0x4000000007087820 */ /* 0x040fe20000400000 */
[----:B------:R-:W-:Y:S01]  /*26850*/  HFMA2 R13, -RZ, RZ, 0.64013671875, -15.109375 ;  /* 0x391fcb8eff0d7431 */ /* 0x000fe200000001ff */
[----:B------:R-:W0:Y:S01]  /*26860*/  LDC R36, c[0x0][0x380] ;  /* 0x0000e000ff247b82 */ /* 0x000e220000000800 */
[----:B------:R-:W-:Y:S01]  /*26870*/  FSETP.NEU.AND P2, PT, R14, 1, PT ;  /* 0x3f8000000e00780b */ /* 0x000fe20003f4d000 */
[----:B------:R-:W1:Y:S01]  /*26880*/  FRND R11, R8 ;  /* 0x00000008000b7307 */ /* 0x000e620000201000 */
[----:B------:R-:W-:Y:S01]  /*26890*/  FFMA R7, R7, 2, -R8 ;  /* 0x4000000007077823 */ /* 0x000fe20000000808 */
[----:B------:R-:W-:Y:S01]  /*268a0*/  FSETP.GEU.AND P1, PT, R8, RZ, PT ;  /* 0x000000ff0800720b */ /* 0x000fe20003f2e000 */
[----:B------:R-:W-:Y:S01]  /*268b0*/  BSSY.RECONVERGENT B0, `(.L_x_437) ;  /* 0x000001e000007945 */ /* 0x000fe20003800200 */
[----:B------:R-:W-:Y:S01]  /*268c0*/  FSETP.NEU.AND P3, PT, R14, RZ, PT ;  /* 0x000000ff0e00720b */ /* 0x000fe20003f6d000 */
[----:B------:R-:W-:Y:S01]  /*268d0*/  FFMA R7, R6, 2, R7 ;  /* 0x4000000006077823 */ /* 0x000fe20000000007 */
[----:B------:R-:W-:-:S02]  /*268e0*/  IMAD.MOV.U32 R22, RZ, RZ, 0x3f800000 ;  /* 0x3f800000ff167424 */ /* 0x000fc400078e00ff */
[----:B------:R-:W2:Y:S01]  /*268f0*/  F2I.NTZ R10, R8 ;  /* 0x00000008000a7305 */ /* 0x000ea20000203100 */
[----:B-1----:R-:W-:Y:S01]  /*26900*/  FADD R6, R8, -R11 ;  /* 0x8000000b08067221 */ /* 0x002fe20000000000 */
[----:B------:R-:W-:-:S03]  /*26910*/  FSETP.GT.AND P0, PT, R11, RZ, PT ;  /* 0x000000ff0b00720b */ /* 0x000fc60003f04000 */
[----:B------:R-:W-:Y:S01]  /*26920*/  FADD R6, R7, R6 ;  /* 0x0000000607067221 */ /* 0x000fe20000000000 */
[----:B------:R-:W-:Y:S02]  /*26930*/  SEL R11, RZ, 0x83000000, P0 ;  /* 0x83000000ff0b7807 */ /* 0x000fe40000000000 */
[----:B------:R-:W-:Y:S01]  /*26940*/  FSETP.GT.AND P0, PT, |R8|, 152, PT ;  /* 0x431800000800780b */ /* 0x000fe20003f04200 */
[----:B------:R-:W-:-:S04]  /*26950*/  FFMA R7, R6, R13, 0.0013391353422775864601 ;  /* 0x3aaf85ed06077423 */ /* 0x000fc8000000000d */
[----:B------:R-:W-:-:S04]  /*26960*/  FFMA R7, R6, R7, 0.0096188392490148544312 ;  /* 0x3c1d985606077423 */ /* 0x000fc80000000007 */
[----:B------:R-:W-:-:S04]  /*26970*/  FFMA R7, R6, R7, 0.055503588169813156128 ;  /* 0x3d6357bb06077423 */ /* 0x000fc80000000007 */
[----:B------:R-:W-:-:S04]  /*26980*/  FFMA R7, R6, R7, 0.24022644758224487305 ;  /* 0x3e75fdec06077423 */ /* 0x000fc80000000007 */
[----:B------:R-:W-:-:S04]  /*26990*/  FFMA R7, R6, R7, 0.69314718246459960938 ;  /* 0x3f31721806077423 */ /* 0x000fc80000000007 */
[----:B------:R-:W-:Y:S01]  /*269a0*/  FFMA R7, R6, R7, 1 ;  /* 0x3f80000006077423 */ /* 0x000fe20000000007 */
[----:B------:R-:W-:Y:S02]  /*269b0*/  IADD3 R6, PT, PT, R11, 0x7f000000, RZ ;  /* 0x7f0000000b067810 */ /* 0x000fe40007ffe0ff */
[----:B--2---:R-:W-:-:S03]  /*269c0*/  LEA R11, R10, -R11, 0x17 ;  /* 0x8000000b0a0b7211 */ /* 0x004fc600078eb8ff */
[----:B------:R-:W-:-:S04]  /*269d0*/  FMUL R6, R7, R6 ;  /* 0x0000000607067220 */ /* 0x000fc80000400000 */
[----:B------:R-:W-:Y:S01]  /*269e0*/  FMUL R6, R6, R11 ;  /* 0x0000000b06067220 */ /* 0x000fe20000400000 */
[----:B------:R-:W-:Y:S01]  /*269f0*/  @P0 FSEL R6, RZ, +INF , !P1 ;  /* 0x7f800000ff060808 */ /* 0x000fe20004800000 */
[----:B0-----:R-:W-:Y:S06]  /*26a00*/  @!P2 BRA `(.L_x_438) ;  /* 0x000000000020a947 */ /* 0x001fec0003800000 */
        /* <DEDUP_REMOVED lines=8> */
.L_x_438:
[----:B------:R-:W-:Y:S05]  /*26a90*/  BSYNC.RECONVERGENT B0 ;  /* 0x0000000000007941 */ /* 0x000fea0003800200 */
.L_x_437:
[----:B------:R-:W-:Y:S01]  /*26aa0*/  FMUL R6, R15, R2 ;  /* 0x000000020f067220 */ /* 0x000fe20000400000 */
[----:B------:R-:W-:Y:S01]  /*26ab0*/  BSSY.RECONVERGENT B2, `(.L_x_439) ;  /* 0x0000012000027945 */ /* 0x000fe20003800200 */
[----:B------:R-:W-:Y:S02]  /*26ac0*/  HFMA2 R2, -RZ, RZ, 0, 0 ;  /* 0x00000000ff027431 */ /* 0x000fe400000001ff */
[----:B------:R-:W-:Y:S01]  /*26ad0*/  FMUL R13, RZ, R23 ;  /* 0x00000017ff0d7220 */ /* 0x000fe20000400000 */
[----:B------:R-:W-:Y:S01]  /*26ae0*/  FADD R36, R36, -11 ;  /* 0xc130000024247421 */ /* 0x000fe20000000000 */
        /* <DEDUP_REMOVED lines=13> */
.L_x_441:
[----:B------:R-:W-:Y:S05]  /*26bc0*/  BSYNC.RECONVERGENT B3 ;  /* 0x0000000000037941 */ /* 0x000fea0003800200 */
.L_x_440:
[----:B------:R-:W-:Y:S05]  /*26bd0*/  BSYNC.RECONVERGENT B2 ;  /* 0x0000000000027941 */ /* 0x000fea0003800200 */
.L_x_439:
[----:B------:R-:W-:Y:S01]  /*26be0*/  FSETP.NEU.AND P0, PT, R14, RZ, PT ;  /* 0x000000ff0e00720b */ /* 0x000fe20003f0d000 */
[----:B------:R-:W-:Y:S01]  /*26bf0*/  FMUL R2, R15, R2 ;  /* 0x000000020f027220 */ /* 0x000fe20000400000 */
[----:B------:R-:W-:Y:S01]  /*26c00*/  FMUL R11, RZ, R22 ;  /* 0x00000016ff0b7220 */ /* 0x000fe20000400000 */
[----:B------:R-:W-:Y:S01]  /*26c10*/  FMUL R7, R23, 0.51602452993392944336 ;  /* 0x3f041a2f17077820 */ /* 0x000fe20000400000 */
[----:B------:R-:W-:Y:S01]  /*26c20*/  FFMA R29, R6, -0.51602452993392944336, R13 ;  /* 0xbf041a2f061d7823 */ /* 0x000fe2000000000d */
[----:B------:R-:W-:Y:S01]  /*26c30*/  FADD R8, -R36, 1 ;  /* 0x3f80000024087421 */ /* 0x000fe20000000100 */
[----:B------:R-:W-:Y:S01]  /*26c40*/  FFMA R2, R2, 1.2158541679382324219, R11 ;  /* 0x3f9ba11c02027823 */ /* 0x000fe2000000000b */
[----:B------:R-:W-:Y:S01]  /*26c50*/  FFMA R10, R22, 1.2158541679382324219, -R7 ;  /* 0x3f9ba11c160a7823 */ /* 0x000fe20000000807 */
[----:B------:R-:W-:Y:S01]  /*26c60*/  BSSY.RECONVERGENT B2, `(.L_x_442) ;  /* 0x0000015000027945 */ /* 0x000fe20003800200 */
[----:B------:R-:W-:Y:S01]  /*26c70*/  MOV R12, RZ ;  /* 0x000000ff000c7202 */ /* 0x000fe20000000f00 */
[----:B------:R-:W-:Y:S01]  /*26c80*/  FADD R2, R2, R29 ;  /* 0x0000001d02027221 */ /* 0x000fe20000000000 */
[----:B------:R-:W-:-:S04]  /*26c90*/  FMUL R7, RZ, R10 ;  /* 0x0000000aff077220 */ /* 0x000fc80000400000 */
[C---:B------:R-:W-:Y:S01]  /*26ca0*/  FFMA R6, R8.reuse, R2, R7 ;  /* 0x0000000208067223 */ /* 0x040fe20000000007 */
[----:B------:R-:W-:Y:S01]  /*26cb0*/  FMUL R8, R8, R10 ;  /* 0x0000000a08087220 */ /* 0x000fe20000400000 */
        /* <DEDUP_REMOVED lines=13> */
.L_x_445:
[----:B------:R-:W-:Y:S05]  /*26d90*/  BSYNC.RECONVERGENT B3 ;  /* 0x0000000000037941 */ /* 0x000fea0003800200 */
.L_x_444:
[----:B------:R-:W-:-:S07]  /*26da0*/  IMAD.MOV.U32 R12, RZ, RZ, R2 ;  /* 0x000000ffff0c7224 */ /* 0x000fce00078e0002 */
.L_x_443:
[----:B------:R-:W-:Y:S05]  /*26db0*/  BSYNC.RECONVERGENT B2 ;  /* 0x0000000000027941 */ /* 0x000fea0003800200 */
.L_x_442:
[----:B------:R-:W-:Y:S01]  /*26dc0*/  FSETP.NEU.AND P0, PT, R14, RZ, PT ;  /* 0x000000ff0e00720b */ /* 0x000fe20003f0d000 */
[----:B------:R-:W-:Y:S01]  /*26dd0*/  FMUL R12, R15, R12 ;  /* 0x0000000c0f0c7220 */ /* 0x000fe20000400000 */
[----:B------:R-:W-:Y:S01]  /*26de0*/  BSSY.RECONVERGENT B2, `(.L_x_446) ;  /* 0x0000011000027945 */ /* 0x000fe20003800200 */
[----:B------:R-:W-:Y:S02]  /*26df0*/  HFMA2 R2, -RZ, RZ, 0, 0 ;  /* 0x00000000ff027431 */ /* 0x000fe400000001ff */
        /* <DEDUP_REMOVED lines=14> */
.L_x_448:
[----:B------:R-:W-:Y:S05]  /*26ee0*/  BSYNC.RECONVERGENT B3 ;  /* 0x0000000000037941 */ /* 0x000fea0003800200 */
.L_x_447:
[----:B------:R-:W-:Y:S05]  /*26ef0*/  BSYNC.RECONVERGENT B2 ;  /* 0x0000000000027941 */ /* 0x000fea0003800200 */
.L_x_446:
[----:B------:R-:W-:Y:S01]  /*26f00*/  FMUL R2, R15, R2 ;  /* 0x000000020f027220 */ /* 0x000fe20000400000 */
[----:B------:R-:W-:Y:S01]  /*26f10*/  FMUL R12, R19, R19 ;  /* 0x00000013130c7220 */ /* 0x000fe20000400000 */
[----:B------:R-:W-:Y:S02]  /*26f20*/  BSSY.RECONVERGENT B0, `(.L_x_449) ;  /* 0x0000050000007945 */ /* 0x000fe40003800200 */
[----:B------:R-:W-:Y:S01]  /*26f30*/  FFMA R2, R2, 1.2158541679382324219, R11 ;  /* 0x3f9ba11c02027823 */ /* 0x000fe2000000000b */
[----:B------:R-:W-:-:S03]  /*26f40*/  FFMA R14, R21, R21, R12 ;  /* 0x00000015150e7223 */ /* 0x000fc6000000000c */
[----:B------:R-:W-:Y:S01]  /*26f50*/  FADD R12, R13, R2 ;  /* 0x000000020d0c7221 */ /* 0x000fe20000000000 */
[----:B------:R-:W-:-:S03]  /*26f60*/  FFMA R2, R17, R17, R14 ;  /* 0x0000001111027223 */ /* 0x000fc6000000000e */
[----:B------:R-:W-:Y:S01]  /*26f70*/  FFMA R11, R12, -0.20000000298023223877, R7 ;  /* 0xbe4ccccd0c0b7823 */ /* 0x000fe20000000007 */
[----:B------:R-:W-:Y:S01]  /*26f80*/  FMUL R7, R10, -0.20000000298023223877 ;  /* 0xbe4ccccd0a077820 */ /* 0x000fe20000400000 */
[----:B------:R-:W-:Y:S02]  /*26f90*/  FSETP.GT.AND P0, PT, R2, RZ, PT ;  /* 0x000000ff0200720b */ /* 0x000fe40003f04000 */
[----:B------:R-:W-:Y:S01]  /*26fa0*/  FMUL R11, R8, R11 ;  /* 0x0000000b080b7220 */ /* 0x000fe20000400000 */
[----:B------:R-:W-:-:S03]  /*26fb0*/  MOV R12, RZ ;  /* 0x000000ff000c7202 */ /* 0x000fc60000000f00 */
        /* <DEDUP_REMOVED lines=70> */
.L_x_450:
[----:B------:R-:W-:Y:S05]  /*27420*/  BSYNC.RECONVERGENT B0 ;  /* 0x0000000000007941 */ /* 0x000fea0003800200 */
.L_x_449:
[----:B------:R-:W-:Y:S01]  /*27430*/  FMUL R11, R18, R18 ;  /* 0x00000012120b7220 */ /* 0x000fe20000400000 */
[----:B------:R-:W-:Y:S01]  /*27440*/  BSSY.RECONVERGENT B0, `(.L_x_451) ;  /* 0x000004d000007945 */ /* 0x000fe20003800200 */
[-C--:B------:R-:W-:Y:S01]  /*27450*/  FMUL R21, R21, R12.reuse ;  /* 0x0000000c15157220 */ /* 0x080fe20000400000 */
[----:B------:R-:W-:Y:S01]  /*27460*/  FMUL R2, R19, R12 ;  /* 0x0000000c13027220 */ /* 0x000fe20000400000 */
[----:B------:R-:W-:Y:S01]  /*27470*/  FFMA R11, R20, R20, R11 ;  /* 0x00000014140b7223 */ /* 0x000fe2000000000b */
[----:B------:R-:W-:-:S03]  /*27480*/  FMUL R17, R17, R12 ;  /* 0x0000000c11117220 */ /* 0x000fc60000400000 */
[----:B------:R-:W-:Y:S01]  /*27490*/  FFMA R10, R16, R16, R11 ;  /* 0x00000010100a7223 */ /* 0x000fe2000000000b */
[----:B------:R-:W-:-:S04]  /*274a0*/  MOV R11, RZ ;  /* 0x000000ff000b7202 */ /* 0x000fc80000000f00 */
        /* <DEDUP_REMOVED lines=70> */
.L_x_452:
[----:B------:R-:W-:Y:S05]  /*27910*/  BSYNC.RECONVERGENT B0 ;  /* 0x0000000000007941 */ /* 0x000fea0003800200 */
.L_x_451:
[-C--:B------:R-:W-:Y:S01]  /*27920*/  FMUL R16, R16, R11.reuse ;  /* 0x0000000b10107220 */ /* 0x080fe20000400000 */
[-C--:B------:R-:W-:Y:S01]  /*27930*/  FMUL R20, R20, R11.reuse ;  /* 0x0000000b14147220 */ /* 0x080fe20000400000 */
[----:B------:R-:W-:Y:S01]  /*27940*/  FMUL R12, R18, R11 ;  /* 0x0000000b120c7220 */ /* 0x000fe20000400000 */
[----:B------:R-:W-:Y:S01]  /*27950*/  BSSY.RECONVERGENT B0, `(.L_x_453) ;  /* 0x0000051000007945 */ /* 0x000fe20003800200 */
[----:B------:R-:W-:Y:S01]  /*27960*/  FMUL R10, R21, R16 ;  /* 0x00000010150a7220 */ /* 0x000fe20000400000 */
[----:B------:R-:W-:Y:S01]  /*27970*/  MOV R15, RZ ;  /* 0x000000ff000f7202 */ /* 0x000fe20000000f00 */
[C---:B------:R-:W-:Y:S02]  /*27980*/  FMUL R11, R17.reuse, R12 ;  /* 0x0000000c110b7220 */ /* 0x040fe40000400000 */
[-C--:B------:R-:W-:Y:S01]  /*27990*/  FFMA R10, R17, R20.reuse, -R10 ;  /* 0x00000014110a7223 */ /* 0x080fe2000000080a */
[C---:B------:R-:W-:Y:S01]  /*279a0*/  FMUL R20, R2.reuse, R20 ;  /* 0x0000001402147220 */ /* 0x040fe20000400000 */
[----:B------:R-:W-:-:S02]  /*279b0*/  FFMA R11, R2, R16, -R11 ;  /* 0x00000010020b7223 */ /* 0x000fc4000000080b */
        /* <DEDUP_REMOVED lines=74> */
.L_x_454:
[----:B------:R-:W-:Y:S05]  /*27e60*/  BSYNC.RECONVERGENT B0 ;  /* 0x0000000000007941 */ /* 0x000fea0003800200 */
.L_x_453:
        /* <DEDUP_REMOVED lines=88> */
.L_x_456:
[----:B------:R-:W-:Y:S05]  /*283f0*/  BSYNC.RECONVERGENT B0 ;  /* 0x0000000000007941 */ /* 0x000fea0003800200 */
.L_x_455:
        /* <DEDUP_REMOVED lines=35> */
.L_x_461:
[----:B------:R-:W-:Y:S05]  /*28630*/  BSYNC.RECONVERGENT B1 ;  /* 0x0000000000017941 */ /* 0x000fea0003800200 */
.L_x_460:
[----:B------:R-:W-:Y:S01]  /*28640*/  FADD R17, R17, -R2 ;  /* 0x8000000211117221 */ /* 0x000fe20000000000 */
[----:B------:R-:W-:Y:S06]  /*28650*/  BRA `(.L_x_458) ;  /* 0x0000000000647947 */ /* 0x000fec0003800000 */
.L_x_459:
[C---:B------:R-:W-:Y:S01]  /*28660*/  LOP3.LUT R2, R17.reuse, 0xff800000, RZ, 0xc0, !PT ;  /* 0xff80000011027812 */ /* 0x040fe200078ec0ff */
[----:B------:R-:W-:Y:S01]  /*28670*/  BSSY.RECONVERGENT B1, `(.L_x_462) ;  /* 0x0000015000017945 */ /* 0x000fe20003800200 */
[----:B------:R-:W-:-:S03]  /*28680*/  ISETP.GT.U32.AND P0, PT, R17, 0x7f7fffff, PT ;  /* 0x7f7fffff1100780c */ /* 0x000fc60003f04070 */
[----:B------:R-:W-:Y:S01]  /*28690*/  VIADD R6, R2, 0xc0800000 ;  /* 0xc080000002067836 */ /* 0x000fe20000000000 */
[----:B------:R-:W-:Y:S02]  /*286a0*/  LOP3.LUT R2, R17, 0x7fffff, RZ, 0xc0, !PT ;  /* 0x007fffff11027812 */ /* 0x000fe400078ec0ff */
[----:B------:R-:W-:Y:S02]  /*286b0*/  MOV R17, 0x7fffffff ;  /* 0x7fffffff00117802 */ /* 0x000fe40000000f00 */
[----:B------:R-:W-:Y:S02]  /*286c0*/  ISETP.NE.AND P1, PT, R6, RZ, PT ;  /* 0x000000ff0600720c */ /* 0x000fe40003f25270 */
[----:B------:R-:W-:Y:S02]  /*286d0*/  LOP3.LUT R2, R2, 0x3f800000, RZ, 0xfc, !PT ;  /* 0x3f80000002027812 */ /* 0x000fe400078efcff */
[----:B------:R-:W-:-:S09]  /*286e0*/  FSEL R17, R17, 8388608, P0 ;  /* 0x4b00000011117808 */ /* 0x000fd20000000000 */
[----:B------:R-:W-:Y:S05]  /*286f0*/  @!P1 BRA `(.L_x_463) ;  /* 0x0000000000309947 */ /* 0x000fea0003800000 */
.L_x_464:
[----:B------:R-:W-:-:S04]  /*28700*/  VIMNMX.U32 R7, PT, PT, R6, 0xb800000, PT ;  /* 0x0b80000006077848 */ /* 0x000fc80003fe0000 */
[C---:B------:R-:W-:Y:S02]  /*28710*/  IADD3 R2, PT, PT, R7.reuse, R2, RZ ;  /* 0x0000000207027210 */ /* 0x040fe40007ffe0ff */
[----:B------:R-:W-:-:S03]  /*28720*/  IADD3 R6, PT, PT, -R7, R6, RZ ;  /* 0x0000000607067210 */ /* 0x000fc60007ffe1ff */
        /* <DEDUP_REMOVED lines=9> */
.L_x_463:
[----:B------:R-:W-:Y:S05]  /*287c0*/  BSYNC.RECONVERGENT B1 ;  /* 0x0000000000017941 */ /* 0x000fea0003800200 */
.L_x_462:
[----:B------:R-:W-:-:S04]  /*287d0*/  FMUL R2, R2, 1.1920928955078125e-07 ;  /* 0x3400000002027820 */ /* 0x000fc80000400000 */
[----:B------:R-:W-:-:S07]  /*287e0*/  FMUL R17, R17, R2 ;  /* 0x0000000211117220 */ /* 0x000fce0000400000 */
.L_x_458:
[----:B------:R-:W-:Y:S05]  /*287f0*/  BSYNC.RECONVERGENT B0 ;  /* 0x0000000000007941 */ /* 0x000fea0003800200 */
.L_x_457:
        /* <DEDUP_REMOVED lines=10> */
[----:B0-----:R-:W-:Y:S01]  /*288a0*/  I2FP.F32.S32 R6, R12 ;  /* 0x0000000c00067245 */ /* 0x001fe20000201400 */
[----:B------:R-:W-:-:S04]  /*288b0*/  IMAD.MOV.U32 R34, RZ, RZ, R12 ;  /* 0x000000ffff227224 */ /* 0x000fc800078e000c */
        /* <DEDUP_REMOVED lines=16> */
.L_x_467:
        /* <DEDUP_REMOVED lines=37> */
[----:B0-----:R-:W-:Y:S02]  /*28c10*/  LEA.HI R12, R6, R7, RZ, 0x1 ;  /* 0x00000007060c7211 */ /* 0x001fe400078f08ff */
[----:B------:R-:W-:-:S02]  /*28c20*/  ISETP.GE.AND P1, PT, R2, RZ, PT ;  /* 0x000000ff0200720c */ /* 0x000fc40003f26270 */
[----:B------:R-:W-:-:S05]  /*28c30*/  IADD3 R2, PT, PT, -R12, RZ, RZ ;  /* 0x000000ff0c027210 */ /* 0x000fca0007ffe1ff */
[----:B------:R-:W-:Y:S01]  /*28c40*/  @!P0 IMAD.MOV.U32 R12, RZ, RZ, R2 ;  /* 0x000000ffff0c8224 */ /* 0x000fe200078e0002 */
[----:B-1----:R-:W-:-:S10]  /*28c50*/  DMUL R10, R14, UR10 ;  /* 0x0000000a0e0a7c28 */ /* 0x002fd40008000000 */
[----:B------:R-:W0:Y:S02]  /*28c60*/  F2F.F32.F64 R10, R10 ;  /* 0x0000000a000a7310 */ /* 0x000e240000301000 */
[----:B0-----:R-:W-:-:S07]  /*28c70*/  FSEL R7, -R10, R10, !P1 ;  /* 0x0000000a0a077208 */ /* 0x001fce0004800100 */
.L_x_466:
[----:B------:R-:W-:Y:S05]  /*28c80*/  BSYNC.RECONVERGENT B0 ;  /* 0x0000000000007941 */ /* 0x000fea0003800200 */
.L_x_465:
[----:B------:R-:W-:Y:S01]  /*28c90*/  FFMA R2, RZ, 1.4426950216293334961, RZ ;  /* 0x3fb8aa3bff027823 */ /* 0x000fe200000000ff */
[----:B------:R-:W-:Y:S01]  /*28ca0*/  MOV R13, 0x37cbac00 ;  /* 0x37cbac00000d7802 */ /* 0x000fe20000000f00 */
[----:B------:R-:W-:Y:S02]  /*28cb0*/  HFMA2 R18, -RZ, RZ, 1.0078125, -8.98838043212890625e-05 ;  /* 0x3c0885e4ff127431 */ /* 0x000fe400000001ff */
[----:B------:R-:W-:Y:S01]  /*28cc0*/  FMUL R10, R7, R7 ;  /* 0x00000007070a7220 */ /* 0x000fe20000400000 */
[----:B------:R-:W-:Y:S01]  /*28cd0*/  FADD R2, RZ, R2 ;  /* 0x00000002ff027221 */ /* 0x000fe20000000000 */
[----:B------:R-:W-:Y:S01]  /*28ce0*/  MOV R16, 0x3e2aaaa8 ;  /* 0x3e2aaaa800107802 */ /* 0x000fe20000000f00 */
[----:B------:R-:W-:Y:S01]  /*28cf0*/  IMAD.MOV.U32 R39, RZ, RZ, 0x391fcb8e ;  /* 0x391fcb8eff277424 */ /* 0x000fe200078e00ff */
[----:B------:R-:W-:Y:S01]  /*28d00*/  BSSY.RECONVERGENT B0, `(.L_x_468) ;  /* 0x000006e000007945 */ /* 0x000fe20003800200 */
[----:B------:R-:W-:-:S04]  /*28d10*/  FFMA R2, RZ, RZ, R2 ;  /* 0x000000ffff027223 */ /* 0x000fc80000000002 */
[----:B------:R-:W-:Y:S01]  /*28d20*/  FFMA R11, RZ, RZ, R2 ;  /* 0x000000ffff0b7223 */ /* 0x000fe20000000002 */
[C---:B------:R-:W-:Y:S02]  /*28d30*/  LOP3.LUT R2, R12.reuse, 0x1, RZ, 0xc0, !PT ;  /* 0x000000010c027812 */ /* 0x040fe400078ec0ff */
[----:B------:R-:W-:Y:S01]  /*28d40*/  IADD3 R12, PT, PT, R12, 0x1, RZ ;  /* 0x000000010c0c7810 */ /* 0x000fe20007ffe0ff */
[----:B------:R-:W-:Y:S01]  /*28d50*/  FADD R15, R11, 6 ;  /* 0x40c000000b0f7421 */ /* 0x000fe20000000000 */
[----:B------:R-:W-:Y:S02]  /*28d60*/  ISETP.NE.U32.AND P0, PT, R2, 0x1, PT ;  /* 0x000000010200780c */ /* 0x000fe40003f05070 */
[----:B------:R-:W-:Y:S01]  /*28d70*/  LOP3.LUT P1, RZ, R12, 0x2, RZ, 0xc0, !PT ;  /* 0x000000020cff7812 */ /* 0x000fe2000782c0ff */
[C---:B------:R-:W-:Y:S01]  /*28d80*/  FMUL R6, R15.reuse, -1 ;  /* 0xbf8000000f067820 */ /* 0x040fe20000400000 */
[----:B------:R-:W-:Y:S01]  /*28d90*/  FADD R14, R15, -6 ;  /* 0xc0c000000f0e7421 */ /* 0x000fe20000000000 */
[----:B------:R-:W-:-:S02]  /*28da0*/  FSEL R2, R7, 1, !P0 ;  /* 0x3f80000007027808 */ /* 0x000fc40004000000 */
[----:B------:R-:W0:Y:S01]  /*28db0*/  FRND R35, R6 ;  /* 0x0000000600237307 */ /* 0x000e220000201000 */
[----:B------:R-:W-:Y:S01]  /*28dc0*/  FADD R14, R11, -R14 ;  /* 0x8000000e0b0e7221 */ /* 0x000fe20000000000 */
[C---:B------:R-:W-:Y:S01]  /*28dd0*/  FFMA R11, R10.reuse, R13, -0.0013887860113754868507 ;  /* 0xbab607ed0a0b7423 */ /* 0x040fe2000000000d */
[----:B------:R-:W-:Y:S01]  /*28de0*/  FADD R15, -R15, -R6 ;  /* 0x800000060f0f7221 */ /* 0x000fe20000000100 */
[----:B------:R-:W-:-:S03]  /*28df0*/  FFMA R7, R10, R2, RZ ;  /* 0x000000020a077223 */ /* 0x000fc600000000ff */
[----:B------:R-:W-:Y:S01]  /*28e00*/  FADD R14, -R14, R15 ;  /* 0x0000000f0e0e7221 */ /* 0x000fe20000000100 */
[----:B------:R-:W-:Y:S02]  /*28e10*/  FSEL R11, R11, -0.00019574658654164522886, P0 ;  /* 0xb94d41530b0b7808 */ /* 0x000fe40000000000 */
[----:B------:R-:W-:Y:S01]  /*28e20*/  FSEL R15, R18, 0.041666727513074874878, !P0 ;  /* 0x3d2aaabb120f7808 */ /* 0x000fe20004000000 */
[----:B0-----:R-:W-:-:S04]  /*28e30*/  FADD R37, R6, -R35 ;  /* 0x8000002306257221 */ /* 0x001fc80000000000 */
[----:B------:R-:W-:Y:S01]  /*28e40*/  FFMA R11, R10, R11, R15 ;  /* 0x0000000b0a0b7223 */ /* 0x000fe2000000000f */
[----:B------:R-:W-:Y:S01]  /*28e50*/  FSEL R15, -R16, -0.4999999701976776123, !P0 ;  /* 0xbeffffff100f7808 */ /* 0x000fe20004000100 */
[----:B------:R-:W-:Y:S01]  /*28e60*/  FADD R14, R14, R37 ;  /* 0x000000250e0e7221 */ /* 0x000fe20000000000 */
[----:B------:R-:W-:-:S03]  /*28e70*/  FSETP.GT.AND P2, PT, R35, RZ, PT ;  /* 0x000000ff2300720b */ /* 0x000fc60003f44000 */
[----:B------:R-:W-:Y:S01]  /*28e80*/  FFMA R11, R10, R11, R15 ;  /* 0x0000000b0a0b7223 */ /* 0x000fe2000000000f */
[C---:B------:R-:W-:Y:S01]  /*28e90*/  FFMA R39, R14.reuse, R39, 0.0013391353422775864601 ;  /* 0x3aaf85ed0e277423 */ /* 0x040fe20000000027 */
[----:B------:R-:W0:Y:S01]  /*28ea0*/  F2I.NTZ R10, R6 ;  /* 0x00000006000a7305 */ /* 0x000e220000203100 */
[----:B------:R-:W-:Y:S01]  /*28eb0*/  FSETP.GT.AND P0, PT, R17, 0.25, PT ;  /* 0x3e8000001100780b */ /* 0x000fe20003f04000 */
[----:B------:R-:W-:Y:S01]  /*28ec0*/  FFMA R2, R7, R11, R2 ;  /* 0x0000000b07027223 */ /* 0x000fe20000000002 */
[C---:B------:R-:W-:Y:S01]  /*28ed0*/  FFMA R39, R14.reuse, R39, 0.0096188392490148544312 ;  /* 0x3c1d98560e277423 */ /* 0x040fe20000000027 */
[----:B------:R-:W-:Y:S02]  /*28ee0*/  SEL R11, RZ, 0x83000000, P2 ;  /* 0x83000000ff0b7807 */ /* 0x000fe40001000000 */
[----:B------:R-:W-:Y:S01]  /*28ef0*/  @P1 FADD R2, RZ, -R2 ;  /* 0x80000002ff021221 */ /* 0x000fe20000000000 */
[----:B------:R-:W-:Y:S01]  /*28f00*/  FFMA R39, R14, R39, 0.055503588169813156128 ;  /* 0x3d6357bb0e277423 */ /* 0x000fe20000000027 */
[----:B------:R-:W-:-:S02]  /*28f10*/  FSETP.GT.AND P2, PT, |R6|, 152, PT ;  /* 0x431800000600780b */ /* 0x000fc40003f44200 */
[----:B------:R-:W-:Y:S01]  /*28f20*/  FADD R2, -R2, 1 ;  /* 0x3f80000002027421 */ /* 0x000fe20000000100 */
[----:B------:R-:W-:Y:S01]  /*28f30*/  FFMA R39, R14, R39, 0.24022644758224487305 ;  /* 0x3e75fdec0e277423 */ /* 0x000fe20000000027 */
[----:B------:R-:W-:Y:S02]  /*28f40*/  IADD3 R12, PT, PT, R11, 0x7f000000, RZ ;  /* 0x7f0000000b0c7810 */ /* 0x000fe40007ffe0ff */
[----:B------:R-:W-:Y:S01]  /*28f50*/  FADD R7, -R2, 4 ;  /* 0x4080000002077421 */ /* 0x000fe20000000100 */
[----:B------:R-:W-:Y:S01]  /*28f60*/  FFMA R39, R14, R39, 0.69314718246459960938 ;  /* 0x3f3172180e277423 */ /* 0x000fe20000000027 */
[----:B------:R-:W-:Y:S02]  /*28f70*/  FSETP.GEU.AND P1, PT, R17, 0.75, PT ;  /* 0x3f4000001100780b */ /* 0x000fe40003f2e000 */
[----:B0-----:R-:W-:Y:S01]  /*28f80*/  LEA R11, R10, -R11, 0x17 ;  /* 0x8000000b0a0b7211 */ /* 0x001fe200078eb8ff */
[----:B------:R-:W-:Y:S01]  /*28f90*/  FFMA R39, R14, R39, 1 ;  /* 0x3f8000000e277423 */ /* 0x000fe20000000027 */
[----:B------:R-:W-:-:S02]  /*28fa0*/  @P0 FSEL R2, R7, R2, !P1 ;  /* 0x0000000207020208 */ /* 0x000fc40004800000 */
[----:B------:R-:W-:Y:S01]  /*28fb0*/  FSETP.GEU.AND P0, PT, R6, RZ, PT ;  /* 0x000000ff0600720b */ /* 0x000fe20003f0e000 */
[----:B------:R-:W-:-:S04]  /*28fc0*/  FMUL R12, R39, R12 ;  /* 0x0000000c270c7220 */ /* 0x000fc80000400000 */
[----:B------:R-:W-:Y:S01]  /*28fd0*/  FMUL R7, R12, R11 ;  /* 0x0000000b0c077220 */ /* 0x000fe20000400000 */
[----:B------:R-:W-:Y:S01]  /*28fe0*/  @P2 FSEL R7, RZ, +INF , !P0 ;  /* 0x7f800000ff072808 */ /* 0x000fe20004000000 */
[----:B------:R-:W-:Y:S01]  /*28ff0*/  FMUL R11, R2, 0.60000002384185791016 ;  /* 0x3f19999a020b7820 */ /* 0x000fe20000400000 */
[----:B------:R-:W-:-:S03]  /*29000*/  FSETP.GE.AND P0, PT, |R19|, 105615, PT ;  /* 0x47ce47801300780b */ /* 0x000fc60003f06200 */
        /* <DEDUP_REMOVED lines=17> */
.L_x_470:
        /* <DEDUP_REMOVED lines=44> */
.L_x_469:
[----:B------:R-:W-:Y:S05]  /*293e0*/  BSYNC.RECONVERGENT B0 ;  /* 0x0000000000007941 */ /* 0x000fea0003800200 */
.L_x_468:
[----:B------:R-:W-:Y:S01]  /*293f0*/  FMUL R31, R17, 6.2831850051879882812 ;  /* 0x40c90fda111f7820 */ /* 0x000fe20000400000 */
[----:B------:R-:W-:Y:S01]  /*29400*/  LOP3.LUT R2, R34, 0x1, RZ, 0xc0, !PT ;  /* 0x0000000122027812 */ /* 0x000fe200078ec0ff */
[----:B------:R-:W-:Y:S02]  /*29410*/  HFMA2 R19, -RZ, RZ, 1.291015625, -0.052581787109375 ;  /* 0x3d2aaabbff137431 */ /* 0x000fe400000001ff */
[----:B------:R-:W-:Y:S01]  /*29420*/  FMUL R6, R33, R33 ;  /* 0x0000002121067220 */ /* 0x000fe20000400000 */
[----:B------:R-:W-:Y:S01]  /*29430*/  FMUL R10, R31, 0.63661974668502807617 ;  /* 0x3f22f9831f0a7820 */ /* 0x000fe20000400000 */
[----:B------:R-:W-:Y:S01]  /*29440*/  ISETP.NE.U32.AND P0, PT, R2, 0x1, PT ;  /* 0x000000010200780c */ /* 0x000fe20003f05070 */
[----:B------:R-:W-:Y:S02]  /*29450*/  IMAD.MOV.U32 R17, RZ, RZ, 0x3effffff ;  /* 0x3effffffff117424 */ /* 0x000fe400078e00ff */
[----:B------:R-:W-:Y:S01]  /*29460*/  FFMA R2, R6, R13, -0.0013887860113754868507 ;  /* 0xbab607ed06027423 */ /* 0x000fe2000000000d */
[----:B------:R-:W-:Y:S01]  /*29470*/  LOP3.LUT P1, RZ, R34, 0x2, RZ, 0xc0, !PT ;  /* 0x0000000222ff7812 */ /* 0x000fe2000782c0ff */
[----:B------:R-:W-:Y:S01]  /*29480*/  BSSY.RECONVERGENT B0, `(.L_x_471) ;  /* 0x000004b000007945 */ /* 0x000fe20003800200 */
[----:B------:R-:W0:Y:S02]  /*29490*/  F2I.NTZ R10, R10 ;  /* 0x0000000a000a7305 */ /* 0x000e240000203100 */
[----:B------:R-:W-:-:S02]  /*294a0*/  FSEL R7, R2, -0.00019574658654164522886, !P0 ;  /* 0xb94d415302077808 */ /* 0x000fc40004000000 */
[----:B------:R-:W-:Y:S02]  /*294b0*/  FSEL R15, R19, 0.0083327032625675201416, !P0 ;  /* 0x3c0885e4130f7808 */ /* 0x000fe40004000000 */
[----:B------:R-:W-:-:S03]  /*294c0*/  FSEL R2, R33, 1, P0 ;  /* 0x3f80000021027808 */ /* 0x000fc60000000000 */
[C---:B------:R-:W-:Y:S01]  /*294d0*/  FFMA R7, R6.reuse, R7, R15 ;  /* 0x0000000706077223 */ /* 0x040fe2000000000f */
        /* <DEDUP_REMOVED lines=25> */
.L_x_473:
        /* <DEDUP_REMOVED lines=44> */
.L_x_472:
[----:B------:R-:W-:Y:S05]  /*29930*/  BSYNC.RECONVERGENT B0 ;  /* 0x0000000000007941 */ /* 0x000fea0003800200 */
.L_x_471:
        /* <DEDUP_REMOVED lines=9> */
[----:B------:R-:W-:Y:S02]  /*299d0*/  FSEL R10, -R16, -0.4999999701976776123, !P0 ;  /* 0xbeffffff100a7808 */ /* 0x000fe40004000100 */
[----:B------:R-:W-:Y:S01]  /*299e0*/  FSEL R2, R2, 1, !P0 ;  /* 0x3f80000002027808 */ /* 0x000fe20004000000 */
[----:B------:R-:W-:Y:S01]  /*299f0*/  FFMA R15, R6, R7, R15 ;  /* 0x00000007060f7223 */ /* 0x000fe2000000000f */
[----:B------:R-:W-:-:S03]  /*29a00*/  FMUL R7, R25, 0.5 ;  /* 0x3f00000019077820 */ /* 0x000fc60000400000 */
[C---:B------:R-:W-:Y:S01]  /*29a10*/  FFMA R10, R6.reuse, R15, R10 ;  /* 0x0000000f060a7223 */ /* 0x040fe2000000000a */
[C---:B------:R-:W-:Y:S01]  /*29a20*/  FMUL R12, R7.reuse, 0.63661974668502807617 ;  /* 0x3f22f983070c7820 */ /* 0x040fe20000400000 */
[----:B------:R-:W-:Y:S01]  /*29a30*/  FFMA R15, R6, R2, RZ ;  /* 0x00000002060f7223 */ /* 0x000fe200000000ff */
[----:B------:R-:W-:Y:S02]  /*29a40*/  FSETP.GE.AND P0, PT, |R7|, 105615, PT ;  /* 0x47ce47800700780b */ /* 0x000fe40003f06200 */
[----:B------:R-:W0:Y:S01]  /*29a50*/  F2I.NTZ R30, R12 ;  /* 0x0000000c001e7305 */ /* 0x000e220000203100 */
        /* <DEDUP_REMOVED lines=10> */
[C---:B------:R-:W-:Y:S02]  /*29b00*/  FFMA R15, R6.reuse, -1.5707962512969970703, R7 ;  /* 0xbfc90fda060f7823 */ /* 0x040fe40000000007 */
[----:B------:R-:W-:Y:S02]  /*29b10*/  FFMA R2, R11, R8, R2 ;  /* 0x000000080b027223 */ /* 0x000fe40000000002 */
[----:B------:R-:W-:Y:S02]  /*29b20*/  FFMA R15, R6, -7.5497894158615963534e-08, R15 ;  /* 0xb3a22168060f7823 */ /* 0x000fe4000000000f */
[-C--:B------:R-:W-:Y:S01]  /*29b30*/  FFMA R22, R23, R2.reuse, R22 ;  /* 0x0000000217167223 */ /* 0x080fe20000000016 */
[-C--:B------:R-:W-:Y:S01]  /*29b40*/  FFMA R21, R28, R2.reuse, R21 ;  /* 0x000000021c157223 */ /* 0x080fe20000000015 */
[----:B------:R-:W-:Y:S01]  /*29b50*/  FFMA R29, R29, R2, R20 ;  /* 0x000000021d1d7223 */ /* 0x000fe20000000014 */
[----:B------:R-:W-:Y:S01]  /*29b60*/  FFMA R12, R6, -5.3903029534742383927e-15, R15 ;  /* 0xa7c234c5060c7823 */ /* 0x000fe2000000000f */
[----:B------:R-:W-:Y:S01]  /*29b70*/  FFMA R26, -R5, R26, R22 ;  /* 0x0000001a051a7223 */ /* 0x000fe20000000116 */
[----:B------:R-:W-:Y:S01]  /*29b80*/  FFMA R27, -R4, R27, R21 ;  /* 0x0000001b041b7223 */ /* 0x000fe20000000115 */
[----:B------:R-:W-:-:S02]  /*29b90*/  FADD R24, -R24, R29 ;  /* 0x0000001d18187221 */ /* 0x000fc40000000100 */
        /* <DEDUP_REMOVED lines=13> */
.L_x_476:
        /* <DEDUP_REMOVED lines=44> */
.L_x_475:
[----:B------:R-:W-:Y:S05]  /*29f30*/  BSYNC.RECONVERGENT B0 ;  /* 0x0000000000007941 */ /* 0x000fea0003800200 */
.L_x_474:
        /* <DEDUP_REMOVED lines=29> */
.L_x_479:
        /* <DEDUP_REMOVED lines=44> */
.L_x_478:
[----:B------:R-:W-:Y:S05]  /*2a3d0*/  BSYNC.RECONVERGENT B0 ;  /* 0x0000000000007941 */ /* 0x000fea0003800200 */
.L_x_477:
[----:B------:R-:W-:Y:S01]  /*2a3e0*/  FMUL R4, R12, R12 ;  /* 0x0000000c0c047220 */ /* 0x000fe20000400000 */
[----:B------:R-:W-:Y:S01]  /*2a3f0*/  LOP3.LUT R2, R14, 0x1, RZ, 0xc0, !PT ;  /* 0x000000010e027812 */ /* 0x000fe200078ec0ff */
[----:B------:R-:W-:Y:S01]  /*2a400*/  FADD R46, R46, UR8 ;  /* 0x000000082e2e7e21 */ /* 0x000fe20008000000 */
[----:B------:R-:W-:Y:S01]  /*2a410*/  LOP3.LUT P1, RZ, R14, 0x2, RZ, 0xc0, !PT ;  /* 0x000000020eff7812 */ /* 0x000fe2000782c0ff */
[----:B------:R-:W-:Y:S01]  /*2a420*/  FFMA R13, R4, R13, -0.0013887860113754868507 ;  /* 0xbab607ed040d7423 */ /* 0x000fe2000000000d */
[----:B------:R-:W-:Y:S02]  /*2a430*/  ISETP.NE.U32.AND P0, PT, R2, 0x1, PT ;  /* 0x000000010200780c */ /* 0x000fe40003f05070 */
[----:B------:R-:W-:Y:S02]  /*2a440*/  MOV R14, R46 ;  /* 0x0000002e000e7202 */ /* 0x000fe40000000f00 */
[----:B------:R-:W-:Y:S02]  /*2a450*/  FSEL R19, R19, 0.0083327032625675201416, !P0 ;  /* 0x3c0885e413137808 */ /* 0x000fe40004000000 */
[----:B------:R-:W-:-:S02]  /*2a460*/  FSEL R13, R13, -0.00019574658654164522886, !P0 ;  /* 0xb94d41530d0d7808 */ /* 0x000fc40004000000 */
        /* <DEDUP_REMOVED lines=31> */
[C---:B------:R-:W-:Y:S01]  /*2a660*/  FFMA R4, -R7.reuse, R2, R4 ;  /* 0x0000000207047223 */ /* 0x040fe20000000104 */
[----:B------:R-:W-:Y:S01]  /*2a670*/  MOV R26, 0x2a6c0 ;  /* 0x0002a6c0001a7802 */ /* 0x000fe20000000f00 */
[CC--:B------:R-:W-:Y:S01]  /*2a680*/  FFMA R8, -R7.reuse, R24.reuse, R11 ;  /* 0x0000001807087223 */ /* 0x0c0fe2000000010b */
[-C--:B------:R-:W-:Y:S01]  /*2a690*/  FFMA R7, R7, R24.reuse, R6 ;  /* 0x0000001807077223 */ /* 0x080fe20000000006 */
[----:B------:R-:W-:-:S07]  /*2a6a0*/  FFMA R6, R15, R24, R4 ;  /* 0x000000180f067223 */ /* 0x000fce0000000004 */
[----:B------:R-:W-:Y:S05]  /*2a6b0*/  CALL.REL.NOINC `($_Z15ker_mesh_shaderfjjP10triangle_t$_Z14ev_uncorrugate3jetS_f) ;  /* 0x0000000c00c87944 */ /* 0x000fea0003c00000 */
[----:B------:R-:W-:Y:S01]  /*2a6c0*/  MOV R14, R3 ;  /* 0x00000003000e7202 */ /* 0x000fe20000000f00 */
[----:B------:R-:W-:Y:S01]  /*2a6d0*/  FADD R25, R0, UR5 ;  /* 0x0000000500197e21 */ /* 0x000fe20008000000 */
[----:B------:R-:W-:Y:S01]  /*2a6e0*/  IMAD.MOV.U32 R5, RZ, RZ, R18 ;  /* 0x000000ffff057224 */ /* 0x000fe200078e0012 */
[----:B------:R-:W-:Y:S02]  /*2a6f0*/  MOV R4, R17 ;  /* 0x0000001100047202 */ /* 0x000fe40000000f00 */
[----:B------:R-:W-:Y:S02]  /*2a700*/  MOV R3, R16 ;  /* 0x0000001000037202 */ /* 0x000fe40000000f00 */
[----:B------:R-:W-:-:S07]  /*2a710*/  MOV R26, 0x2a730 ;  /* 0x0002a730001a7802 */ /* 0x000fce0000000f00 */
[----:B------:R-:W-:Y:S05]  /*2a720*/  CALL.REL.NOINC `($_Z15ker_mesh_shaderfjjP10triangle_t$_Z14ev_uncorrugate3jetS_f) ;  /* 0x0000000c00ac7944 */ /* 0x000fea0003c00000 */
[----:B------:R-:W-:Y:S01]  /*2a730*/  MOV R14, R46 ;  /* 0x0000002e000e7202 */ /* 0x000fe20000000f00 */
[----:B------:R-:W-:Y:S01]  /*2a740*/  IMAD.MOV.U32 R55, RZ, RZ, R18 ;  /* 0x000000ffff377224 */ /* 0x000fe200078e0012 */
[----:B------:R-:W-:Y:S02]  /*2a750*/  MOV R56, R17 ;  /* 0x0000001100387202 */ /* 0x000fe40000000f00 */
[----:B------:R-:W-:Y:S02]  /*2a760*/  MOV R57, R16 ;  /* 0x0000001000397202 */ /* 0x000fe40000000f00 */
[----:B------:R-:W-:-:S07]  /*2a770*/  MOV R26, 0x2a790 ;  /* 0x0002a790001a7802 */ /* 0x000fce0000000f00 */
[----:B------:R-:W-:Y:S05]  /*2a780*/  CALL.REL.NOINC `($_Z15ker_mesh_shaderfjjP10triangle_t$_Z14ev_uncorrugate3jetS_f) ;  /* 0x0000000c00947944 */ /* 0x000fea0003c00000 */
.L_x_269:
[C---:B------:R-:W-:Y:S01]  /*2a790*/  FMUL R2, R0.reuse, 0.63661974668502807617 ;  /* 0x3f22f98300027820 */ /* 0x040fe20000400000 */
[----:B------:R-:W-:Y:S01]  /*2a7a0*/  FSETP.GE.AND P0, PT, |R0|, 105615, PT ;  /* 0x47ce47800000780b */ /* 0x000fe20003f06200 */
[----:B------:R-:W-:Y:S04]  /*2a7b0*/  BSSY.RECONVERGENT B0, `(.L_x_480) ;  /* 0x0000040000007945 */ /* 0x000fe80003800200 */
        /* <DEDUP_REMOVED lines=19> */
.L_x_482:
        /* <DEDUP_REMOVED lines=39> */
[----:B------:R-:W-:-:S04]  /*2ab60*/  IADD3 R12, PT, PT, -R2, RZ, RZ ;  /* 0x000000ff020c7210 */ /* 0x000fc80007ffe1ff */
[----:B------:R-:W-:Y:S01]  /*2ab70*/  @!P0 MOV R2, R12 ;  /* 0x0000000c00028202 */ /* 0x000fe20000000f00 */
[----:B0-----:R-:W-:-:S10]  /*2ab80*/  DMUL R10, R14, UR4 ;  /* 0x000000040e0a7c28 */ /* 0x001fd40008000000 */
[----:B------:R-:W0:Y:S02]  /*2ab90*/  F2F.F32.F64 R10, R10 ;  /* 0x0000000a000a7310 */ /* 0x000e240000301000 */
[----:B0-----:R-:W-:-:S07]  /*2aba0*/  FSEL R12, -R10, R10, !P1 ;  /* 0x0000000a0a0c7208 */ /* 0x001fce0004800100 */
.L_x_481:
[----:B------:R-:W-:Y:S05]  /*2abb0*/  BSYNC.RECONVERGENT B0 ;  /* 0x0000000000007941 */ /* 0x000fea0003800200 */
.L_x_480:
[----:B------:R-:W-:Y:S02]  /*2abc0*/  HFMA2 R23, -RZ, RZ, 1.291015625, -0.052581787109375 ;  /* 0x3d2aaabbff177431 */ /* 0x000fe400000001ff */
[----:B------:R-:W-:Y:S02]  /*2abd0*/  IMAD.MOV.U32 R24, RZ, RZ, 0x37cbac00 ;  /* 0x37cbac00ff187424 */ /* 0x000fe400078e00ff */
[----:B------:R-:W-:Y:S01]  /*2abe0*/  FMUL R11, R12, R12 ;  /* 0x0000000c0c0b7220 */ /* 0x000fe20000400000 */
[C---:B------:R-:W-:Y:S01]  /*2abf0*/  LOP3.LUT R13, R2.reuse, 0x1, RZ, 0xc0, !PT ;  /* 0x00000001020d7812 */ /* 0x040fe200078ec0ff */
        /* <DEDUP_REMOVED lines=27> */
.L_x_485:
        /* <DEDUP_REMOVED lines=44> */
.L_x_484:
[----:B------:R-:W-:Y:S05]  /*2b070*/  BSYNC.RECONVERGENT B0 ;  /* 0x0000000000007941 */ /* 0x000fea0003800200 */
.L_x_483:
[----:B------:R-:W-:Y:S01]  /*2b080*/  FMUL R25, R19, R19 ;  /* 0x0000001313197220 */ /* 0x000fe20000400000 */
[C---:B------:R-:W-:Y:S01]  /*2b090*/  LOP3.LUT R0, R20.reuse, 0x1, RZ, 0xc0, !PT ;  /* 0x0000000114007812 */ /* 0x040fe200078ec0ff */
[----:B------:R-:W-:Y:S01]  /*2b0a0*/  HFMA2 R10, -RZ, RZ, 0, 0 ;  /* 0x00000000ff0a7431 */ /* 0x000fe200000001ff */
[----:B------:R-:W-:Y:S01]  /*2b0b0*/  LOP3.LUT P1, RZ, R20, 0x2, RZ, 0xc0, !PT ;  /* 0x0000000214ff7812 */ /* 0x000fe2000782c0ff */
[----:B------:R-:W-:Y:S01]  /*2b0c0*/  FFMA R24, R25, R24, -0.0013887860113754868507 ;  /* 0xbab607ed19187423 */ /* 0x000fe20000000018 */
[----:B------:R-:W-:Y:S01]  /*2b0d0*/  ISETP.NE.U32.AND P0, PT, R0, 0x1, PT ;  /* 0x000000010000780c */ /* 0x000fe20003f05070 */
[----:B------:R-:W-:Y:S01]  /*2b0e0*/  HFMA2 R13, -RZ, RZ, 1.96875, 0 ;  /* 0x3fe00000ff0d7431 */ /* 0x000fe200000001ff */
[----:B------:R-:W-:Y:S01]  /*2b0f0*/  MOV R11, 0x406fe000 ;  /* 0x406fe000000b7802 */ /* 0x000fe20000000f00 */
[----:B------:R-:W-:Y:S01]  /*2b100*/  IMAD.MOV.U32 R12, RZ, RZ, 0x0 ;  /* 0x00000000ff0c7424 */ /* 0x000fe200078e00ff */
[----:B------:R-:W-:Y:S01]  /*2b110*/  FSEL R0, R23, 0.0083327032625675201416, !P0 ;  /* 0x3c0885e417007808 */ /* 0x000fe20004000000 */
[----:B------:R-:W-:Y:S01]  /*2b120*/  FADD R22, R22, 1 ;  /* 0x3f80000016167421 */ /* 0x000fe20000000000 */
[----:B------:R-:W-:Y:S01]  /*2b130*/  FSEL R24, R24, -0.00019574658654164522886, !P0 ;  /* 0xb94d415318187808 */ /* 0x000fe20004000000 */
[----:B------:R-:W-:Y:S01]  /*2b140*/  UMOV UR4, 0xa0000000 ;  /* 0xa000000000047882 */ /* 0x000fe20000000000 */
[----:B------:R-:W-:Y:S01]  /*2b150*/  FSEL R21, -R21, -0.16666662693023681641, !P0 ;  /* 0xbe2aaaa815157808 */ /* 0x000fe20004000100 */
[----:B------:R-:W-:Y:S01]  /*2b160*/  DFMA R14, R10, 1, R12 ;  /* 0x3ff000000a0e782b */ /* 0x000fe2000000000c */
[----:B------:R-:W-:Y:S01]  /*2b170*/  MOV R23, 0x3e99999a ;  /* 0x3e99999a00177802 */ /* 0x000fe20000000f00 */
[----:B------:R-:W-:Y:S01]  /*2b180*/  FFMA R24, R25, R24, R0 ;  /* 0x0000001819187223 */ /* 0x000fe20000000000 */
[----:B------:R-:W-:Y:S01]  /*2b190*/  FSEL R0, R19, 1, P0 ;  /* 0x3f80000013007808 */ /* 0x000fe20000000000 */
[----:B------:R-:W-:Y:S01]  /*2b1a0*/  UMOV UR5, 0x3fd99999 ;  /* 0x3fd9999900057882 */ /* 0x000fe20000000000 */
[----:B------:R-:W-:-:S02]  /*2b1b0*/  IMAD.SHL.U32 R9, R9, 0x2, RZ ;  /* 0x0000000209097824 */ /* 0x000fc400078e00ff */
[C---:B------:R-:W-:Y:S01]  /*2b1c0*/  FFMA R21, R25.reuse, R24, R21 ;  /* 0x0000001819157223 */ /* 0x040fe20000000015 */
[----:B------:R-:W-:Y:S01]  /*2b1d0*/  F2I.U32.F64.TRUNC R2, R14 ;  /* 0x0000000e00027311 */ /* 0x000fe2000030d000 */
[----:B------:R-:W-:Y:S01]  /*2b1e0*/  FFMA R25, R25, R0, RZ ;  /* 0x0000000019197223 */ /* 0x000fe200000000ff */
[----:B------:R-:W-:Y:S01]  /*2b1f0*/  FADD R27, R57, -R6 ;  /* 0x80000006391b7221 */ /* 0x000fe20000000000 */
[----:B------:R-:W-:Y:S02]  /*2b200*/  FADD R57, -R16, R57 ;  /* 0x0000003910397221 */ /* 0x000fe40000000100 */
[----:B------:R-:W-:Y:S01]  /*2b210*/  FFMA R0, R25, R21, R0 ;  /* 0x0000001519007223 */ /* 0x000fe20000000000 */
[----:B------:R-:W-:Y:S01]  /*2b220*/  HFMA2 R25, -RZ, RZ, 1.5244140625, -0.002735137939453125 ;  /* 0x3e19999aff197431 */ /* 0x000fe200000001ff */
[----:B------:R-:W-:Y:S01]  /*2b230*/  DFMA R20, R10, UR4, R12 ;  /* 0x000000040a147c2b */ /* 0x000fe2000800000c */
[----:B------:R-:W-:Y:S01]  /*2b240*/  UMOV UR4, 0x20000000 ;  /* 0x2000000000047882 */ /* 0x000fe20000000000 */
[----:B------:R-:W-:Y:S01]  /*2b250*/  @P1 FADD R0, RZ, -R0 ;  /* 0x80000000ff001221 */ /* 0x000fe20000000000 */
[----:B------:R-:W-:-:S02]  /*2b260*/  UMOV UR5, 0x3fe11111 ;  /* 0x3fe1111100057882 */ /* 0x000fc40000000000 */
[----:B------:R-:W-:Y:S01]  /*2b270*/  DFMA R12, R10, UR4, R12 ;  /* 0x000000040a0c7c2b */ /* 0x000fe2000800000c */
[----:B------:R-:W-:Y:S01]  /*2b280*/  FADD R0, R0, 1 ;  /* 0x3f80000000007421 */ /* 0x000fe20000000000 */
[----:B------:R0:W1:Y:S03]  /*2b290*/  F2I.U32.F64.TRUNC R19, R20 ;  /* 0x0000001400137311 */ /* 0x000066000030d000 */
[----:B------:R-:W-:-:S04]  /*2b2a0*/  FMUL R0, R0, 0.5 ;  /* 0x3f00000000007820 */ /* 0x000fc80000400000 */
[----:B------:R-:W-:Y:S01]  /*2b2b0*/  FFMA.SAT R24, R0, R23, 0.066666670143604278564 ;  /* 0x3d88888900187423 */ /* 0x000fe20000002017 */
[----:B------:R-:W-:Y:S01]  /*2b2c0*/  FMUL R0, R22, 0.5 ;  /* 0x3f00000016007820 */ /* 0x000fe20000400000 */
[----:B------:R2:W-:Y:S01]  /*2b2d0*/  F2I.U32.F64.TRUNC R12, R12 ;  /* 0x0000000c000c7311 */ /* 0x0005e2000030d000 */
[----:B0-----:R-:W0:Y:S02]  /*2b2e0*/  LDC.64 R20, c[0x0][0x390] ;  /* 0x0000e400ff147b82 */ /* 0x001e240000000a00 */
[----:B------:R-:W-:Y:S01]  /*2b2f0*/  FFMA.SAT R0, R0, R25, 0.40000000596046447754 ;  /* 0x3ecccccd00007423 */ /* 0x000fe20000002019 */
[----:B------:R-:W-:Y:S01]  /*2b300*/  FADD R25, R56, -R7 ;  /* 0x8000000738197221 */ /* 0x000fe20000000000 */
[----:B-1----:R-:W-:-:S03]  /*2b310*/  SHF.L.U32 R19, R19, 0x8, RZ ;  /* 0x0000000813137819 */ /* 0x002fc600000006ff */
[----:B------:R-:W1:Y:S01]  /*2b320*/  F2F.F64.F32 R22, R24 ;  /* 0x0000001800167310 */ /* 0x000e620000201800 */
[----:B--2---:R-:W-:-:S07]  /*2b330*/  FADD R13, R4, -R7 ;  /* 0x80000007040d7221 */ /* 0x004fce0000000000 */
[----:B------:R2:W3:Y:S01]  /*2b340*/  F2F.F64.F32 R14, R0 ;  /* 0x00000000000e7310 */ /* 0x0004e20000201800 */
[-C--:B-1----:R-:W-:Y:S01]  /*2b350*/  DFMA R22, R22, R10.reuse, 0.5 ;  /* 0x3fe000001616742b */ /* 0x082fe2000000000a */
[----:B--2---:R-:W-:Y:S01]  /*2b360*/  SHF.L.U32 R0, R2, 0x10, RZ ;  /* 0x0000001002007819 */ /* 0x004fe200000006ff */
[----:B---3--:R-:W-:-:S08]  /*2b370*/  DFMA R14, R14, R10, 0.5 ;  /* 0x3fe000000e0e742b */ /* 0x008fd0000000000a */
[----:B------:R1:W2:Y:S01]  /*2b380*/  F2I.U32.F64.TRUNC R22, R22 ;  /* 0x0000001600167311 */ /* 0x0002a2000030d000 */
[----:B0-----:R-:W-:-:S04]  /*2b390*/  IMAD.WIDE.U32 R10, R9, 0x2c, R20 ;  /* 0x0000002c090a7825 */ /* 0x001fc800078e0014 */
[--C-:B------:R-:W-:Y:S01]  /*2b3a0*/  FADD R21, R5, -R8.reuse ;  /* 0x8000000805157221 */ /* 0x100fe20000000000 */
[----:B------:R-:W-:Y:S01]  /*2b3b0*/  SHF.L.U32 R20, R12, 0x8, RZ ;  /* 0x000000080c147819 */ /* 0x000fe200000006ff */
[----:B------:R0:W-:Y:S01]  /*2b3c0*/  STG.E desc[UR6][R10.64+0x10], R13 ;  /* 0x0000100d0a007986 */ /* 0x0001e2000c101906 */
[----:B------:R3:W4:Y:S03]  /*2b3d0*/  F2I.U32.F64.TRUNC R14, R14 ;  /* 0x0000000e000e7311 */ /* 0x000726000030d000 */
[----:B------:R5:W-:Y:S01]  /*2b3e0*/  STG.E desc[UR6][R10.64+0xc], R21 ;  /* 0x00000c150a007986 */ /* 0x000be2000c101906 */
[----:B-1----:R-:W-:Y:S01]  /*2b3f0*/  FADD R23, R55, -R8 ;  /* 0x8000000837177221 */ /* 0x002fe20000000000 */
[----:B------:R-:W-:Y:S02]  /*2b400*/  FADD R55, -R18, R55 ;  /* 0x0000003712377221 */ /* 0x000fe40000000100 */
[----:B------:R-:W-:Y:S01]  /*2b410*/  STG.E desc[UR6][R10.64], R8 ;  /* 0x000000080a007986 */ /* 0x000fe2000c101906 */
[----:B--2---:R-:W-:-:S02]  /*2b420*/  IMAD.U32 R9, R22, 0x10000, RZ ;  /* 0x0001000016097824 */ /* 0x004fc400078e00ff */
[----:B---3--:R-:W-:Y:S01]  /*2b430*/  FADD R15, R3, -R6 ;  /* 0x80000006030f7221 */ /* 0x008fe20000000000 */
[C---:B0-----:R-:W-:Y:S02]  /*2b440*/  FADD R13, -R17.reuse, R4 ;  /* 0x00000004110d7221 */ /* 0x041fe40000000100 */
[----:B------:R-:W-:Y:S01]  /*2b450*/  LOP3.LUT R9, R2, R20, R9, 0xfe, !PT ;  /* 0x0000001402097212 */ /* 0x000fe200078efe09 */
[----:B------:R-:W-:Y:S01]  /*2b460*/  FADD R3, -R16, R3 ;  /* 0x0000000310037221 */ /* 0x000fe20000000100 */
[----:B-----5:R-:W-:Y:S01]  /*2b470*/  FADD R21, -R18, R5 ;  /* 0x0000000512157221 */ /* 0x020fe20000000100 */
[----:B----4-:R-:W-:Y:S01]  /*2b480*/  LOP3.LUT R19, R14, R0, R19, 0xfe, !PT ;  /* 0x000000000e137212 */ /* 0x010fe200078efe13 */
[----:B------:R-:W-:Y:S01]  /*2b490*/  FADD R5, -R17, R56 ;  /* 0x0000003811057221 */ /* 0x000fe20000000100 */
[----:B------:R-:W-:Y:S04]  /*2b4a0*/  STG.E desc[UR6][R10.64+0x18], R23 ;  /* 0x000018170a007986 */ /* 0x000fe8000c101906 */
        /* <DEDUP_REMOVED lines=17> */
[----:B------:R-:W-:Y:S01]  /*2b5c0*/  STG.E desc[UR6][R10.64+0x54], R9 ;  /* 0x000054090a007986 */ /* 0x000fe2000c101906 */
[----:B------:R-:W-:Y:S05]  /*2b5d0*/  EXIT ;  /* 0x000000000000794d */ /* 0x000fea0003800000 */
        .type           $_Z15ker_mesh_shaderfjjP10triangle_t$_Z14ev_uncorrugate3jetS_f,@function
        .size           $_Z15ker_mesh_shaderfjjP10triangle_t$_Z14ev_uncorrugate3jetS_f,($_Z15ker_mesh_shaderfjjP10triangle_t$_Z7ev_push3jetS_f - $_Z15ker_mesh_shaderfjjP10triangle_t$_Z14ev_uncorrugate3jetS_f)
$_Z15ker_mesh_shaderfjjP10triangle_t$_Z14ev_uncorrugate3jetS_f:
[C---:B------:R-:W-:Y:S01]  /*2b5e0*/  FMUL R2, R14.reuse, 0.63661974668502807617 ;  /* 0x3f22f9830e027820 */ /* 0x040fe20000400000 */
[----:B------:R-:W-:Y:S01]  /*2b5f0*/  FSETP.GE.AND P0, PT, |R14|, 105615, PT ;  /* 0x47ce47800e00780b */ /* 0x000fe20003f06200 */
[----:B------:R-:W0:Y:S01]  /*2b600*/  LDCU.64 UR10, c[0x0][0x358] ;  /* 0x00006b00ff0a77ac */ /* 0x000e220008000a00 */
[----:B------:R-:W-:Y:S01]  /*2b610*/  BSSY.RECONVERGENT B0, `(.L_x_486) ;  /* 0x0000041000007945 */ /* 0x000fe20003800200 */
[----:B------:R-:W1:Y:S01]  /*2b620*/  F2I.NTZ R13, R2 ;  /* 0x00000002000d7305 */ /* 0x000e620000203100 */
[----:B------:R-:W-:Y:S02]  /*2b630*/  IADD3 R35, PT, PT, R1, 0x1c, RZ ;  /* 0x0000001c01237810 */ /* 0x000fe40007ffe0ff */
[-C--:B-1----:R-:W-:Y:S02]  /*2b640*/  I2FP.F32.S32 R17, R13.reuse ;  /* 0x0000000d00117245 */ /* 0x082fe40000201400 */
[----:B------:R-:W-:-:S03]  /*2b650*/  MOV R18, R13 ;  /* 0x0000000d00127202 */ /* 0x000fc60000000f00 */
[----:B------:R-:W-:-:S04]  /*2b660*/  FFMA R10, R17, -1.5707962512969970703, R14 ;  /* 0xbfc90fda110a7823 */ /* 0x000fc8000000000e */
[----:B------:R-:W-:-:S04]  /*2b670*/  FFMA R10, R17, -7.5497894158615963534e-08, R10 ;  /* 0xb3a22168110a7823 */ /* 0x000fc8000000000a */
[----:B------:R-:W-:-:S05]  /*2b680*/  FFMA R17, R17, -5.3903029534742383927e-15, R10 ;  /* 0xa7c234c511117823 */ /* 0x000fca000000000a */
[----:B------:R-:W-:Y:S01]  /*2b690*/  MOV R12, R17 ;  /* 0x00000011000c7202 */ /* 0x000fe20000000f00 */
[----:B0-----:R-:W-:Y:S06]  /*2b6a0*/  @!P0 BRA `(.L_x_487) ;  /* 0x0000000000dc8947 */ /* 0x001fec0003800000 */
        /* <DEDUP_REMOVED lines=11> */
.L_x_488:
        /* <DEDUP_REMOVED lines=33> */
[C---:B0-----:R-:W-:Y:S02]  /*2b970*/  LOP3.LUT R12, R13.reuse, R14, RZ, 0x3c, !PT ;  /* 0x0000000e0d0c7212 */ /* 0x041fe400078e3cff */
        /* <DEDUP_REMOVED lines=10> */
.L_x_487:
[----:B------:R-:W-:Y:S05]  /*2ba20*/  BSYNC.RECONVERGENT B0 ;  /* 0x0000000000007941 */ /* 0x000fea0003800200 */
.L_x_486:
[----:B------:R-:W-:Y:S01]  /*2ba30*/  HFMA2 R2, -RZ, RZ, 0.487060546875, -0.0625 ;  /* 0x37cbac00ff027431 */ /* 0x000fe200000001ff */
[----:B------:R-:W-:Y:S01]  /*2ba40*/  LOP3.LUT R15, R13, 0x1, RZ, 0xc0, !PT ;  /* 0x000000010d0f7812 */ /* 0x000fe200078ec0ff */
[C---:B------:R-:W-:Y:S01]  /*2ba50*/  FMUL R11, R12.reuse, R12 ;  /* 0x0000000c0c0b7220 */ /* 0x040fe20000400000 */
[----:B------:R-:W-:Y:S01]  /*2ba60*/  MOV R16, 0x3effffff ;  /* 0x3effffff00107802 */ /* 0x000fe20000000f00 */
[----:B------:R-:W-:Y:S01]  /*2ba70*/  FFMA R27, RZ, RZ, RZ ;  /* 0x000000ffff1b7223 */ /* 0x000fe200000000ff */
[----:B------:R-:W-:Y:S01]  /*2ba80*/  ISETP.NE.U32.AND P0, PT, R15, 0x1, PT ;  /* 0x000000010f00780c */ /* 0x000fe20003f05070 */
[----:B------:R-:W-:Y:S01]  /*2ba90*/  IMAD.MOV.U32 R15, RZ, RZ, 0x3d2aaabb ;  /* 0x3d2aaabbff0f7424 */ /* 0x000fe200078e00ff */
[----:B------:R-:W-:Y:S01]  /*2baa0*/  MOV R19, 0x394d4153 ;  /* 0x394d415300137802 */ /* 0x000fe20000000f00 */
[----:B------:R-:W-:Y:S01]  /*2bab0*/  BSSY.RECONVERGENT B0, `(.L_x_489) ;  /* 0x000004e000007945 */ /* 0x000fe20003800200 */
[----:B------:R-:W-:Y:S01]  /*2bac0*/  FSEL R34, R12, 1, P0 ;  /* 0x3f8000000c227808 */ /* 0x000fe20000000000 */
[-C--:B------:R-:W-:Y:S01]  /*2bad0*/  FFMA R10, R11, R2.reuse, -0.0013887860113754868507 ;  /* 0xbab607ed0b0a7423 */ /* 0x080fe20000000002 */
[----:B------:R-:W-:Y:S01]  /*2bae0*/  FSEL R20, R15, 0.0083327032625675201416, !P0 ;  /* 0x3c0885e40f147808 */ /* 0x000fe20004000000 */
[----:B------:R-:W-:Y:S01]  /*2baf0*/  FFMA R19, RZ, -R19, 0.0083327032625675201416 ;  /* 0x3c0885e4ff137423 */ /* 0x000fe20000000813 */
[----:B------:R-:W-:Y:S01]  /*2bb00*/  LOP3.LUT P1, RZ, R13, 0x2, RZ, 0xc0, !PT ;  /* 0x000000020dff7812 */ /* 0x000fe2000782c0ff */
[----:B------:R-:W-:Y:S01]  /*2bb10*/  FFMA R13, RZ, R2, -0.0013887860113754868507 ;  /* 0xbab607edff0d7423 */ /* 0x000fe20000000002 */
[----:B------:R-:W-:Y:S01]  /*2bb20*/  FSEL R10, R10, -0.00019574658654164522886, !P0 ;  /* 0xb94d41530a0a7808 */ /* 0x000fe20004000000 */
[----:B------:R-:W-:-:S02]  /*2bb30*/  FFMA R12, RZ, R19, -0.16666662693023681641 ;  /* 0xbe2aaaa8ff0c7423 */ /* 0x000fc40000000013 */
[----:B------:R-:W-:Y:S02]  /*2bb40*/  FFMA R13, RZ, R13, 0.041666727513074874878 ;  /* 0x3d2aaabbff0d7423 */ /* 0x000fe4000000000d */
[----:B------:R-:W-:Y:S01]  /*2bb50*/  FFMA R10, R11, R10, R20 ;  /* 0x0000000a0b0a7223 */ /* 0x000fe20000000014 */
[----:B------:R-:W-:Y:S01]  /*2bb60*/  FSEL R20, -R16, -0.16666662693023681641, !P0 ;  /* 0xbe2aaaa810147808 */ /* 0x000fe20004000100 */
[----:B------:R-:W-:Y:S01]  /*2bb70*/  FFMA R28, RZ, R13, -0.4999999701976776123 ;  /* 0xbeffffffff1c7423 */ /* 0x000fe2000000000d */
[----:B------:R-:W-:Y:S01]  /*2bb80*/  FSETP.GE.AND P0, PT, |R14|, 105615, PT ;  /* 0x47ce47800e00780b */ /* 0x000fe20003f06200 */
[----:B------:R-:W-:Y:S01]  /*2bb90*/  FFMA R27, R27, R12, RZ ;  /* 0x0000000c1b1b7223 */ /* 0x000fe200000000ff */
[----:B------:R-:W-:Y:S01]  /*2bba0*/  MOV R13, R18 ;  /* 0x00000012000d7202 */ /* 0x000fe20000000f00 */
[C---:B------:R-:W-:Y:S01]  /*2bbb0*/  FFMA R10, R11.reuse, R10, R20 ;  /* 0x0000000a0b0a7223 */ /* 0x040fe20000000014 */
[----:B------:R-:W-:Y:S01]  /*2bbc0*/  FFMA R11, R11, R34, RZ ;  /* 0x000000220b0b7223 */ /* 0x000fe200000000ff */
[----:B------:R-:W-:-:S03]  /*2bbd0*/  FFMA R28, RZ, R28, 1 ;  /* 0x3f800000ff1c7423 */ /* 0x000fc6000000001c */
        /* <DEDUP_REMOVED lines=15> */
.L_x_491:
        /* <DEDUP_REMOVED lines=44> */
.L_x_490:
[----:B------:R-:W-:Y:S05]  /*2bf90*/  BSYNC.RECONVERGENT B0 ;  /* 0x0000000000007941 */ /* 0x000fea0003800200 */
.L_x_489:
[C---:B------:R-:W-:Y:S01]  /*2bfa0*/  LOP3.LUT R19, R13.reuse, 0x1, RZ, 0xc0, !PT ;  /* 0x000000010d137812 */ /* 0x040fe200078ec0ff */
[C---:B------:R-:W-:Y:S01]  /*2bfb0*/  FMUL R11, R10.reuse, R10 ;  /* 0x0000000a0a0b7220 */ /* 0x040fe20000400000 */
[----:B------:R-:W-:Y:S01]  /*2bfc0*/  HFMA2 R20, -RZ, RZ, 1.541015625, -0.052001953125 ;  /* 0x3e2aaaa8ff147431 */ /* 0x000fe200000001ff */
[----:B------:R-:W-:Y:S01]  /*2bfd0*/  IADD3 R13, PT, PT, R13, 0x1, RZ ;  /* 0x000000010d0d7810 */ /* 0x000fe20007ffe0ff */
[----:B------:R-:W-:Y:S01]  /*2bfe0*/  FFMA R23, RZ, R27, -R28 ;  /* 0x0000001bff177223 */ /* 0x000fe2000000081c */
[----:B------:R-:W-:Y:S01]  /*2bff0*/  ISETP.NE.U32.AND P0, PT, R19, 0x1, PT ;  /* 0x000000011300780c */ /* 0x000fe20003f05070 */
[----:B------:R-:W-:Y:S01]  /*2c000*/  FFMA R12, R11, R2, -0.0013887860113754868507 ;  /* 0xbab607ed0b0c7423 */ /* 0x000fe20000000002 */
[----:B------:R-:W-:Y:S01]  /*2c010*/  IMAD.MOV.U32 R19, RZ, RZ, 0x3c0885e4 ;  /* 0x3c0885e4ff137424 */ /* 0x000fe200078e00ff */
[----:B------:R-:W-:Y:S01]  /*2c020*/  LOP3.LUT P1, RZ, R13, 0x2, RZ, 0xc0, !PT ;  /* 0x000000020dff7812 */ /* 0x000fe2000782c0ff */
[----:B------:R-:W-:Y:S01]  /*2c030*/  BSSY.RECONVERGENT B0, `(.L_x_492) ;  /* 0x000004e000007945 */ /* 0x000fe20003800200 */
[----:B------:R-:W-:-:S02]  /*2c040*/  FSEL R10, R10, 1, !P0 ;  /* 0x3f8000000a0a7808 */ /* 0x000fc40004000000 */
[----:B------:R-:W-:Y:S02]  /*2c050*/  FSEL R12, R12, -0.00019574658654164522886, P0 ;  /* 0xb94d41530c0c7808 */ /* 0x000fe40000000000 */
[----:B------:R-:W-:Y:S01]  /*2c060*/  FSEL R22, R19, 0.041666727513074874878, !P0 ;  /* 0x3d2aaabb13167808 */ /* 0x000fe20004000000 */
[C---:B------:R-:W-:Y:S01]  /*2c070*/  FFMA R13, R11.reuse, R10, RZ ;  /* 0x0000000a0b0d7223 */ /* 0x040fe200000000ff */
[----:B------:R-:W-:Y:S02]  /*2c080*/  FSEL R21, -R20, -0.4999999701976776123, !P0 ;  /* 0xbeffffff14157808 */ /* 0x000fe40004000100 */
[----:B------:R-:W-:Y:S01]  /*2c090*/  FSETP.GE.AND P0, PT, |R14|, 105615, PT ;  /* 0x47ce47800e00780b */ /* 0x000fe20003f06200 */
[----:B------:R-:W-:Y:S01]  /*2c0a0*/  FFMA R12, R11, R12, R22 ;  /* 0x0000000c0b0c7223 */ /* 0x000fe20000000016 */
[----:B------:R-:W-:-:S03]  /*2c0b0*/  MOV R29, R18 ;  /* 0x00000012001d7202 */ /* 0x000fc60000000f00 */
[----:B------:R-:W-:-:S04]  /*2c0c0*/  FFMA R12, R11, R12, R21 ;  /* 0x0000000c0b0c7223 */ /* 0x000fc80000000015 */
[----:B------:R-:W-:Y:S01]  /*2c0d0*/  FFMA R12, R13, R12, R10 ;  /* 0x0000000c0d0c7223 */ /* 0x000fe2000000000a */
[----:B------:R-:W-:-:S03]  /*2c0e0*/  FMUL R10, RZ, R28 ;  /* 0x0000001cff0a7220 */ /* 0x000fc60000400000 */
[----:B------:R-:W-:Y:S01]  /*2c0f0*/  @P1 FADD R12, RZ, -R12 ;  /* 0x8000000cff0c1221 */ /* 0x000fe20000000000 */
[-C--:B------:R-:W-:Y:S01]  /*2c100*/  FFMA R11, RZ, R27.reuse, -R10 ;  /* 0x0000001bff0b7223 */ /* 0x080fe2000000080a */
[----:B------:R-:W-:Y:S02]  /*2c110*/  FADD R30, R10, R27 ;  /* 0x0000001b0a1e7221 */ /* 0x000fe40000000000 */
[----:B------:R-:W-:Y:S01]  /*2c120*/  FMUL R22, RZ, R12 ;  /* 0x0000000cff167220 */ /* 0x000fe20000400000 */
[----:B------:R-:W-:-:S03]  /*2c130*/  FMUL R13, R12, R27 ;  /* 0x0000001b0c0d7220 */ /* 0x000fc60000400000 */
[----:B------:R-:W-:Y:S01]  /*2c140*/  FMUL R22, R22, R27 ;  /* 0x0000001b16167220 */ /* 0x000fe20000400000 */
[C---:B------:R-:W-:Y:S01]  /*2c150*/  FFMA R24, R34.reuse, R11, -R13 ;  /* 0x0000000b22187223 */ /* 0x040fe2000000080d */
[----:B------:R-:W-:Y:S02]  /*2c160*/  IMAD.MOV.U32 R11, RZ, RZ, R17 ;  /* 0x000000ffff0b7224 */ /* 0x000fe400078e0011 */
[----:B------:R-:W-:Y:S01]  /*2c170*/  FFMA R23, R34, R23, -R22 ;  /* 0x0000001722177223 */ /* 0x000fe20000000816 */
[----:B------:R-:W-:Y:S01]  /*2c180*/  FFMA R22, RZ, R27, R10 ;  /* 0x0000001bff167223 */ /* 0x000fe2000000000a */
        /* <DEDUP_REMOVED lines=12> */
.L_x_494:
        /* <DEDUP_REMOVED lines=44> */
.L_x_493:
[----:B------:R-:W-:Y:S05]  /*2c510*/  BSYNC.RECONVERGENT B0 ;  /* 0x0000000000007941 */ /* 0x000fea0003800200 */
.L_x_492:
        /* <DEDUP_REMOVED lines=14> */
[----:B------:R-:W-:Y:S01]  /*2c600*/  FFMA R13, R10, R13, R32 ;  /* 0x0000000d0a0d7223 */ /* 0x000fe20000000020 */
[----:B------:R-:W-:-:S03]  /*2c610*/  MOV R10, R17 ;  /* 0x00000011000a7202 */ /* 0x000fc60000000f00 */
        /* <DEDUP_REMOVED lines=14> */
.L_x_497:
        /* <DEDUP_REMOVED lines=44> */
.L_x_496:
[----:B------:R-:W-:Y:S05]  /*2c9c0*/  BSYNC.RECONVERGENT B0 ;  /* 0x0000000000007941 */ /* 0x000fea0003800200 */
.L_x_495:
        /* <DEDUP_REMOVED lines=16> */
[----:B------:R-:W-:Y:S01]  /*2cad0*/  FFMA R13, R13, R12, R10 ;  /* 0x0000000c0d0d7223 */ /* 0x000fe2000000000a */
[----:B------:R-:W-:-:S03]  /*2cae0*/  MOV R10, R17 ;  /* 0x00000011000a7202 */ /* 0x000fc60000000f00 */
[----:B------:R-:W-:-:S04]  /*2caf0*/  @P1 FADD R13, RZ, -R13 ;  /* 0x8000000dff0d1221 */ /* 0x000fc80000000000 */
[----:B------:R-:W-:Y:S01]  /*2cb00*/  FMUL R11, RZ, R13 ;  /* 0x0000000dff0b7220 */ /* 0x000fe20000400000 */
        /* <DEDUP_REMOVED lines=16> */
.L_x_500:
        /* <DEDUP_REMOVED lines=44> */
.L_x_499:
[----:B------:R-:W-:Y:S05]  /*2ced0*/  BSYNC.RECONVERGENT B0 ;  /* 0x0000000000007941 */ /* 0x000fea0003800200 */
.L_x_498:
        /* <DEDUP_REMOVED lines=29> */
.L_x_503:
        /* <DEDUP_REMOVED lines=44> */
.L_x_502:
[----:B------:R-:W-:Y:S05]  /*2d370*/  BSYNC.RECONVERGENT B0 ;  /* 0x0000000000007941 */ /* 0x000fea0003800200 */
.L_x_501:
[----:B------:R-:W0:Y:S01]  /*2d380*/  F2F.F64.F32 R10, R14 ;  /* 0x0000000e000a7310 */ /* 0x000e220000201800 */
[----:B------:R-:W-:Y:S01]  /*2d390*/  UMOV UR8, 0x54442d18 ;  /* 0x54442d1800087882 */ /* 0x000fe20000000000 */
[----:B------:R-:W-:Y:S01]  /*2d3a0*/  UMOV UR9, 0x3ff921fb ;  /* 0x3ff921fb00097882 */ /* 0x000fe20000000000 */
[----:B------:R-:W-:Y:S01]  /*2d3b0*/  BSSY.RECONVERGENT B0, `(.L_x_504) ;  /* 0x000005c000007945 */ /* 0x000fe20003800200 */
[----:B0-----:R-:W-:-:S14]  /*2d3c0*/  DSETP.GT.AND P1, PT, R10, UR8, PT ;  /* 0x000000080a007e2a */ /* 0x001fdc000bf24000 */
[----:B------:R-:W-:-:S04]  /*2d3d0*/  @P1 FADD R14, -R14, 3.1415927410125732422 ;  /* 0x40490fdb0e0e1421 */ /* 0x000fc80000000100 */
[C---:B------:R-:W-:Y:S01]  /*2d3e0*/  FMUL R11, |R14|.reuse, 16777216 ;  /* 0x4b8000000e0b7820 */ /* 0x040fe20000400200 */
[C---:B------:R-:W-:Y:S02]  /*2d3f0*/  FSETP.GEU.AND P0, PT, |R14|.reuse, 1.175494350822287508e-38, PT ;  /* 0x008000000e00780b */ /* 0x040fe40003f0e200 */
[----:B------:R-:W-:Y:S02]  /*2d400*/  FSETP.NEU.AND P3, PT, R14, 1, PT ;  /* 0x3f8000000e00780b */ /* 0x000fe40003f6d000 */
        /* <DEDUP_REMOVED lines=11> */
[----:B0-----:R-:W-:Y:S01]  /*2d4c0*/  FMUL R29, R19, R20 ;  /* 0x00000014131d7220 */ /* 0x001fe20000400000 */
[----:B------:R-:W-:-:S03]  /*2d4d0*/  MOV R20, 0x3a2c32e4 ;  /* 0x3a2c32e400147802 */ /* 0x000fc60000000f00 */
        /* <DEDUP_REMOVED lines=10> */
[C---:B------:R-:W-:Y:S01]  /*2d580*/  FFMA R20, R11.reuse, R20, 0.12022458761930465698 ;  /* 0x3df6384f0b147423 */ /* 0x040fe20000000014 */
[----:B------:R-:W-:Y:S02]  /*2d590*/  LOP3.LUT R19, R18, 0x1, RZ, 0xc0, !PT ;  /* 0x0000000112137812 */ /* 0x000fe400078ec0ff */
[----:B------:R-:W-:Y:S01]  /*2d5a0*/  FFMA R10, R12, 1.4426950216293334961, R13 ;  /* 0x3fb8aa3b0c0a7823 */ /* 0x000fe2000000000d */
[----:B------:R-:W-:Y:S01]  /*2d5b0*/  FMUL R20, R11, R20 ;  /* 0x000000140b147220 */ /* 0x000fe20000400000 */
[----:B------:R-:W-:Y:S01]  /*2d5c0*/  FMUL R13, R17, R17 ;  /* 0x00000011110d7220 */ /* 0x000fe20000400000 */
[----:B------:R-:W-:Y:S01]  /*2d5d0*/  ISETP.NE.U32.AND P2, PT, R19, 0x1, PT ;  /* 0x000000011300780c */ /* 0x000fe20003f45070 */
[----:B------:R-:W-:Y:S01]  /*2d5e0*/  FFMA R11, R29, 1.9251366722983220825e-08, R10 ;  /* 0x32a55e341d0b7823 */ /* 0x000fe2000000000a */
[----:B------:R-:W-:Y:S01]  /*2d5f0*/  FMUL R10, R20, 3 ;  /* 0x40400000140a7820 */ /* 0x000fe20000400000 */
[----:B------:R-:W-:Y:S01]  /*2d600*/  FFMA R2, R13, R2, -0.0013887860113754868507 ;  /* 0xbab607ed0d027423 */ /* 0x000fe20000000002 */
[----:B------:R-:W-:-:S02]  /*2d610*/  FSEL R16, -R16, -0.16666662693023681641, !P2 ;  /* 0xbe2aaaa810107808 */ /* 0x000fc40005000100 */
[----:B------:R-:W-:Y:S01]  /*2d620*/  FFMA R11, R12, R10, R11 ;  /* 0x0000000a0c0b7223 */ /* 0x000fe2000000000b */
[----:B------:R-:W-:Y:S02]  /*2d630*/  FSEL R17, R17, 1, P2 ;  /* 0x3f80000011117808 */ /* 0x000fe40001000000 */
[----:B------:R-:W-:Y:S01]  /*2d640*/  FSEL R2, R2, -0.00019574658654164522886, !P2 ;  /* 0xb94d415302027808 */ /* 0x000fe20005000000 */
[----:B------:R-:W-:-:S04]  /*2d650*/  FFMA R29, R29, R20, R11 ;  /* 0x000000141d1d7223 */ /* 0x000fc8000000000b */
[----:B------:R-:W-:-:S04]  /*2d660*/  FADD R11, R30, R29 ;  /* 0x0000001d1e0b7221 */ /* 0x000fc80000000000 */
[----:B------:R-:W-:Y:S01]  /*2d670*/  FMUL R12, R11, 3 ;  /* 0x404000000b0c7820 */ /* 0x000fe20000400000 */
[----:B------:R-:W-:Y:S01]  /*2d680*/  FADD R10, -R30, R11 ;  /* 0x0000000b1e0a7221 */ /* 0x000fe20000000100 */
[----:B------:R-:W-:Y:S02]  /*2d690*/  HFMA2 R30, -RZ, RZ, 0.64013671875, -15.109375 ;  /* 0x391fcb8eff1e7431 */ /* 0x000fe400000001ff */
[----:B------:R-:W0:Y:S01]  /*2d6a0*/  FRND R31, R12 ;  /* 0x0000000c001f7307 */ /* 0x000e220000201000 */
[----:B------:R-:W-:Y:S01]  /*2d6b0*/  FADD R10, R29, -R10 ;  /* 0x8000000a1d0a7221 */ /* 0x000fe20000000000 */
[----:B------:R-:W-:-:S04]  /*2d6c0*/  FFMA R29, R11, 3, -R12 ;  /* 0x404000000b1d7823 */ /* 0x000fc8000000080c */
[----:B------:R-:W-:Y:S01]  /*2d6d0*/  FFMA R29, R10, 3, R29 ;  /* 0x404000000a1d7823 */ /* 0x000fe2000000001d */
[----:B0-----:R-:W-:Y:S01]  /*2d6e0*/  FADD R20, R12, -R31 ;  /* 0x8000001f0c147221 */ /* 0x001fe20000000000 */
[----:B------:R-:W-:Y:S01]  /*2d6f0*/  FSETP.GT.AND P0, PT, R31, RZ, PT ;  /* 0x000000ff1f00720b */ /* 0x000fe20003f04000 */
[----:B------:R-:W-:Y:S02]  /*2d700*/  HFMA2 R31, -RZ, RZ, 1.875, 0 ;  /* 0x3f800000ff1f7431 */ /* 0x000fe400000001ff */
[----:B------:R-:W-:Y:S01]  /*2d710*/  FADD R29, R29, R20 ;  /* 0x000000141d1d7221 */ /* 0x000fe20000000000 */
[----:B------:R-:W-:Y:S02]  /*2d720*/  FSEL R20, R15, 0.0083327032625675201416, !P2 ;  /* 0x3c0885e40f147808 */ /* 0x000fe40005000000 */
[----:B------:R-:W-:Y:S01]  /*2d730*/  LOP3.LUT P2, RZ, R18, 0x2, RZ, 0xc0, !PT ;  /* 0x0000000212ff7812 */ /* 0x000fe2000784c0ff */
[----:B------:R-:W-:Y:S01]  /*2d740*/  FFMA R30, R29, R30, 0.0013391353422775864601 ;  /* 0x3aaf85ed1d1e7423 */ /* 0x000fe2000000001e */
[----:B------:R-:W0:Y:S01]  /*2d750*/  F2I.NTZ R15, R12 ;  /* 0x0000000c000f7305 */ /* 0x000e220000203100 */
[----:B------:R-:W-:Y:S01]  /*2d760*/  FFMA R2, R13, R2, R20 ;  /* 0x000000020d027223 */ /* 0x000fe20000000014 */
[----:B------:R-:W-:Y:S01]  /*2d770*/  SEL R18, RZ, 0x83000000, P0 ;  /* 0x83000000ff127807 */ /* 0x000fe20000000000 */
[----:B------:R-:W-:Y:S01]  /*2d780*/  FFMA R30, R29, R30, 0.0096188392490148544312 ;  /* 0x3c1d98561d1e7423 */ /* 0x000fe2000000001e */
[----:B------:R-:W-:Y:S01]  /*2d790*/  FSETP.GT.AND P0, PT, |R12|, 152, PT ;  /* 0x431800000c00780b */ /* 0x000fe20003f04200 */
[C---:B------:R-:W-:Y:S01]  /*2d7a0*/  FFMA R16, R13.reuse, R2, R16 ;  /* 0x000000020d107223 */ /* 0x040fe20000000010 */
[----:B------:R-:W-:Y:S01]  /*2d7b0*/  FFMA R2, R13, R17, RZ ;  /* 0x000000110d027223 */ /* 0x000fe200000000ff */
[----:B------:R-:W-:Y:S01]  /*2d7c0*/  FFMA R30, R29, R30, 0.055503588169813156128 ;  /* 0x3d6357bb1d1e7423 */ /* 0x000fe2000000001e */
[----:B------:R-:W-:-:S02]  /*2d7d0*/  IADD3 R13, PT, PT, R18, 0x7f000000, RZ ;  /* 0x7f000000120d7810 */ /* 0x000fc40007ffe0ff */
[----:B------:R-:W-:Y:S01]  /*2d7e0*/  FFMA R17, R2, R16, R17 ;  /* 0x0000001002117223 */ /* 0x000fe20000000011 */
[----:B------:R-:W-:-:S03]  /*2d7f0*/  FFMA R30, R29, R30, 0.24022644758224487305 ;  /* 0x3e75fdec1d1e7423 */ /* 0x000fc6000000001e */
[----:B------:R-:W-:Y:S01]  /*2d800*/  @P2 FADD R17, RZ, -R17 ;  /* 0x80000011ff112221 */ /* 0x000fe20000000000 */
[----:B------:R-:W-:Y:S01]  /*2d810*/  FFMA R30, R29, R30, 0.69314718246459960938 ;  /* 0x3f3172181d1e7423 */ /* 0x000fe2000000001e */
[----:B0-----:R-:W-:Y:S01]  /*2d820*/  IMAD R18, R15, 0x800000, -R18 ;  /* 0x008000000f127824 */ /* 0x001fe200078e0a12 */
[----:B------:R-:W-:Y:S01]  /*2d830*/  FSETP.GEU.AND P2, PT, R12, RZ, PT ;  /* 0x000000ff0c00720b */ /* 0x000fe20003f4e000 */
[----:B------:R-:W-:Y:S01]  /*2d840*/  FMUL R19, RZ, R17 ;  /* 0x00000011ff137220 */ /* 0x000fe20000400000 */
[----:B------:R-:W-:Y:S01]  /*2d850*/  FFMA R30, R29, R30, 1 ;  /* 0x3f8000001d1e7423 */ /* 0x000fe2000000001e */
[-C--:B------:R-:W-:Y:S02]  /*2d860*/  FFMA R20, RZ, R32.reuse, R17 ;  /* 0x00000020ff147223 */ /* 0x080fe40000000011 */
[----:B------:R-:W-:Y:S01]  /*2d870*/  FFMA R19, RZ, R32, R19 ;  /* 0x00000020ff137223 */ /* 0x000fe20000000013 */
[----:B------:R-:W-:-:S04]  /*2d880*/  FMUL R13, R30, R13 ;  /* 0x0000000d1e0d7220 */ /* 0x000fc80000400000 */
[----:B------:R-:W-:Y:S01]  /*2d890*/  FMUL R13, R13, R18 ;  /* 0x000000120d0d7220 */ /* 0x000fe20000400000 */
[----:B------:R-:W-:Y:S02]  /*2d8a0*/  MOV R18, 0x3f800000 ;  /* 0x3f80000000127802 */ /* 0x000fe40000000f00 */
        /* <DEDUP_REMOVED lines=12> */
.L_x_505:
[----:B------:R-:W-:Y:S05]  /*2d970*/  BSYNC.RECONVERGENT B0 ;  /* 0x0000000000007941 */ /* 0x000fea0003800200 */
.L_x_504:
[----:B------:R-:W-:Y:S01]  /*2d980*/  FSETP.NEU.AND P0, PT, R14, RZ, PT ;  /* 0x000000ff0e00720b */ /* 0x000fe20003f0d000 */
[----:B------:R-:W-:Y:S01]  /*2d990*/  BSSY.RECONVERGENT B2, `(.L_x_506) ;  /* 0x0000012000027945 */ /* 0x000fe20003800200 */
[----:B------:R-:W-:Y:S01]  /*2d9a0*/  FSEL R18, -R18, 1, P1 ;  /* 0x3f80000012127808 */ /* 0x000fe20000800100 */
[----:B------:R-:W-:-:S10]  /*2d9b0*/  IMAD.MOV.U32 R13, RZ, RZ, RZ ;  /* 0x000000ffff0d7224 */ /* 0x000fd400078e00ff */
        /* <DEDUP_REMOVED lines=13> */
.L_x_509:
[----:B------:R-:W-:Y:S05]  /*2da90*/  BSYNC.RECONVERGENT B3 ;  /* 0x0000000000037941 */ /* 0x000fea0003800200 */
.L_x_508:
[----:B------:R-:W-:-:S07]  /*2daa0*/  MOV R13, R2 ;  /* 0x00000002000d7202 */ /* 0x000fce0000000f00 */
.L_x_507:
[----:B------:R-:W-:Y:S05]  /*2dab0*/  BSYNC.RECONVERGENT B2 ;  /* 0x0000000000027941 */ /* 0x000fea0003800200 */
.L_x_506:
[C---:B------:R-:W-:Y:S01]  /*2dac0*/  FMUL R2, R11.reuse, 2 ;  /* 0x400000000b027820 */ /* 0x040fe20000400000 */
[----:B------:R-:W-:Y:S01]  /*2dad0*/  HFMA2 R17, -RZ, RZ, 0.64013671875, -15.109375 ;  /* 0x391fcb8eff117431 */ /* 0x000fe200000001ff */
[----:B------:R-:W-:Y:S01]  /*2dae0*/  FSETP.NEU.AND P2, PT, R14, 1, PT ;  /* 0x3f8000000e00780b */ /* 0x000fe20003f4d000 */
[----:B------:R-:W-:Y:S01]  /*2daf0*/  BSSY.RECONVERGENT B0, `(.L_x_510) ;  /* 0x0000022000007945 */ /* 0x000fe20003800200 */
[----:B------:R-:W0:Y:S01]  /*2db00*/  FRND R15, R2 ;  /* 0x00000002000f7307 */ /* 0x000e220000201000 */
[----:B------:R-:W-:Y:S01]  /*2db10*/  FFMA R11, R11, 2, -R2 ;  /* 0x400000000b0b7823 */ /* 0x000fe20000000802 */
[----:B------:R-:W-:Y:S02]  /*2db20*/  FSETP.GEU.AND P1, PT, R2, RZ, PT ;  /* 0x000000ff0200720b */ /* 0x000fe40003f2e000 */
[----:B------:R-:W-:Y:S01]  /*2db30*/  FSETP.NEU.AND P3, PT, R14, RZ, PT ;  /* 0x000000ff0e00720b */ /* 0x000fe20003f6d000 */
[----:B------:R-:W-:Y:S01]  /*2db40*/  FFMA R11, R10, 2, R11 ;  /* 0x400000000a0b7823 */ /* 0x000fe2000000000b */
[----:B------:R-:W-:-:S02]  /*2db50*/  MOV R30, 0x3f800000 ;  /* 0x3f800000001e7802 */ /* 0x000fc40000000f00 */
[----:B------:R-:W1:Y:S01]  /*2db60*/  F2I.NTZ R12, R2 ;  /* 0x00000002000c7305 */ /* 0x000e620000203100 */
[----:B0-----:R-:W-:Y:S01]  /*2db70*/  FADD R10, R2, -R15 ;  /* 0x8000000f020a7221 */ /* 0x001fe20000000000 */
[----:B------:R-:W-:-:S03]  /*2db80*/  FSETP.GT.AND P0, PT, R15, RZ, PT ;  /* 0x000000ff0f00720b */ /* 0x000fc60003f04000 */
[----:B------:R-:W-:Y:S01]  /*2db90*/  FADD R10, R11, R10 ;  /* 0x0000000a0b0a7221 */ /* 0x000fe20000000000 */
[----:B------:R-:W-:Y:S02]  /*2dba0*/  SEL R15, RZ, 0x83000000, P0 ;  /* 0x83000000ff0f7807 */ /* 0x000fe40000000000 */
[----:B------:R-:W-:Y:S01]  /*2dbb0*/  FSETP.GT.AND P0, PT, |R2|, 152, PT ;  /* 0x431800000200780b */ /* 0x000fe20003f04200 */
[----:B------:R-:W-:Y:S01]  /*2dbc0*/  FFMA R11, R10, R17, 0.0013391353422775864601 ;  /* 0x3aaf85ed0a0b7423 */ /* 0x000fe20000000011 */
[----:B------:R-:W-:Y:S01]  /*2dbd0*/  IADD3 R16, PT, PT, R15, 0x7f000000, RZ ;  /* 0x7f0000000f107810 */ /* 0x000fe20007ffe0ff */
[----:B-1----:R-:W-:Y:S02]  /*2dbe0*/  IMAD R12, R12, 0x800000, -R15 ;  /* 0x008000000c0c7824 */ /* 0x002fe400078e0a0f */
[----:B------:R-:W-:-:S04]  /*2dbf0*/  FFMA R11, R10, R11, 0.0096188392490148544312 ;  /* 0x3c1d98560a0b7423 */ /* 0x000fc8000000000b */
[----:B------:R-:W-:-:S04]  /*2dc00*/  FFMA R11, R10, R11, 0.055503588169813156128 ;  /* 0x3d6357bb0a0b7423 */ /* 0x000fc8000000000b */
[----:B------:R-:W-:-:S04]  /*2dc10*/  FFMA R11, R10, R11, 0.24022644758224487305 ;  /* 0x3e75fdec0a0b7423 */ /* 0x000fc8000000000b */
[----:B------:R-:W-:-:S04]  /*2dc20*/  FFMA R11, R10, R11, 0.69314718246459960938 ;  /* 0x3f3172180a0b7423 */ /* 0x000fc8000000000b */
[----:B------:R-:W-:Y:S01]  /*2dc30*/  FFMA R11, R10, R11, 1 ;  /* 0x3f8000000a0b7423 */ /* 0x000fe2000000000b */
[----:B------:R-:W-:-:S03]  /*2dc40*/  FMUL R10, R13, R18 ;  /* 0x000000120d0a7220 */ /* 0x000fc60000400000 */
        /* <DEDUP_REMOVED lines=12> */
.L_x_511:
[----:B------:R-:W-:Y:S05]  /*2dd10*/  BSYNC.RECONVERGENT B0 ;  /* 0x0000000000007941 */ /* 0x000fea0003800200 */
.L_x_510:
        /* <DEDUP_REMOVED lines=16> */
.L_x_515:
[----:B------:R-:W-:Y:S05]  /*2de20*/  BSYNC.RECONVERGENT B3 ;  /* 0x0000000000037941 */ /* 0x000fea0003800200 */
.L_x_514:
[----:B------:R-:W-:-:S07]  /*2de30*/  IMAD.MOV.U32 R11, RZ, RZ, R2 ;  /* 0x000000ffff0b7224 */ /* 0x000fce00078e0002 */
.L_x_513:
[----:B------:R-:W-:Y:S05]  /*2de40*/  BSYNC.RECONVERGENT B2 ;  /* 0x0000000000027941 */ /* 0x000fea0003800200 */
.L_x_512:
        /* <DEDUP_REMOVED lines=11> */
[-C--:B------:R-:W-:Y:S01]  /*2df00*/  FMUL R11, RZ, R15.reuse ;  /* 0x0000000fff0b7220 */ /* 0x080fe20000400000 */
[----:B------:R-:W-:-:S03]  /*2df10*/  FMUL R13, R2, R15 ;  /* 0x0000000f020d7220 */ /* 0x000fc60000400000 */
[----:B------:R-:W-:Y:S01]  /*2df20*/  FFMA R10, R2, R10, R11 ;  /* 0x0000000a020a7223 */ /* 0x000fe2000000000b */
        /* <DEDUP_REMOVED lines=13> */
.L_x_519:
[----:B------:R-:W-:Y:S05]  /*2e000*/  BSYNC.RECONVERGENT B3 ;  /* 0x0000000000037941 */ /* 0x000fea0003800200 */
.L_x_518:
[----:B------:R-:W-:-:S07]  /*2e010*/  MOV R29, R2 ;  /* 0x00000002001d7202 */ /* 0x000fce0000000f00 */
.L_x_517:
[----:B------:R-:W-:Y:S05]  /*2e020*/  BSYNC.RECONVERGENT B2 ;  /* 0x0000000000027941 */ /* 0x000fea0003800200 */
.L_x_516:
[----:B------:R-:W-:Y:S01]  /*2e030*/  FSETP.NEU.AND P0, PT, R14, RZ, PT ;  /* 0x000000ff0e00720b */ /* 0x000fe20003f0d000 */
[----:B------:R-:W-:Y:S01]  /*2e040*/  BSSY.RECONVERGENT B2, `(.L_x_520) ;  /* 0x0000011000027945 */ /* 0x000fe20003800200 */
[----:B------:R-:W-:-:S11]  /*2e050*/  HFMA2 R31, -RZ, RZ, 0, 0 ;  /* 0x00000000ff1f7431 */ /* 0x000fd600000001ff */
        /* <DEDUP_REMOVED lines=13> */
.L_x_523:
[----:B------:R-:W-:Y:S05]  /*2e130*/  BSYNC.RECONVERGENT B3 ;  /* 0x0000000000037941 */ /* 0x000fea0003800200 */
.L_x_522:
[----:B------:R-:W-:-:S07]  /*2e140*/  IMAD.MOV.U32 R31, RZ, RZ, R2 ;  /* 0x000000ffff1f7224 */ /* 0x000fce00078e0002 */
.L_x_521:
[----:B------:R-:W-:Y:S05]  /*2e150*/  BSYNC.RECONVERGENT B2 ;  /* 0x0000000000027941 */ /* 0x000fea0003800200 */
.L_x_520:
[-C--:B------:R-:W-:Y:S01]  /*2e160*/  FMUL R31, R31, R18.reuse ;  /* 0x000000121f1f7220 */ /* 0x080fe20000400000 */
[----:B------:R-:W-:Y:S01]  /*2e170*/  FMUL R18, R29, R18 ;  /* 0x000000121d127220 */ /* 0x000fe20000400000 */
[----:B------:R-:W-:Y:S01]  /*2e180*/  FMUL R29, R22, R22 ;  /* 0x00000016161d7220 */ /* 0x000fe20000400000 */
[----:B------:R-:W-:Y:S01]  /*2e190*/  FMUL R15, R15, -0.20000000298023223877 ;  /* 0xbe4ccccd0f0f7820 */ /* 0x000fe20000400000 */
[----:B------:R-:W-:Y:S01]  /*2e1a0*/  FFMA R31, R31, 1.2158541679382324219, R16 ;  /* 0x3f9ba11c1f1f7823 */ /* 0x000fe20000000010 */
[----:B------:R-:W-:Y:S01]  /*2e1b0*/  FFMA R18, R18, -0.51602452993392944336, R17 ;  /* 0xbf041a2f12127823 */ /* 0x000fe20000000011 */
[----:B------:R-:W-:Y:S01]  /*2e1c0*/  FFMA R29, R24, R24, R29 ;  /* 0x00000018181d7223 */ /* 0x000fe2000000001d */
[----:B------:R-:W-:Y:S02]  /*2e1d0*/  BSSY.RECONVERGENT B2, `(.L_x_524) ;  /* 0x0000055000027945 */ /* 0x000fe40003800200 */
[----:B------:R-:W-:Y:S01]  /*2e1e0*/  FADD R18, R31, R18 ;  /* 0x000000121f127221 */ /* 0x000fe20000000000 */
[----:B------:R-:W-:-:S03]  /*2e1f0*/  FFMA R14, R20, R20, R29 ;  /* 0x00000014140e7223 */ /* 0x000fc6000000001d */
[----:B------:R-:W-:Y:S01]  /*2e200*/  FFMA R18, R18, -0.20000000298023223877, R11 ;  /* 0xbe4ccccd12127823 */ /* 0x000fe2000000000b */
[----:B------:R-:W-:Y:S02]  /*2e210*/  MOV R11, RZ ;  /* 0x000000ff000b7202 */ /* 0x000fe40000000f00 */
[----:B------:R-:W-:Y:S01]  /*2e220*/  FSETP.GT.AND P0, PT, R14, RZ, PT ;  /* 0x000000ff0e00720b */ /* 0x000fe20003f04000 */
[----:B------:R-:W-:-:S04]  /*2e230*/  FMUL R17, R13, R18 ;  /* 0x000000120d117220 */ /* 0x000fc80000400000 */
[-C--:B------:R-:W-:Y:S01]  /*2e240*/  FFMA R10, R10, R15.reuse, R17 ;  /* 0x0000000f0a0a7223 */ /* 0x080fe20000000011 */
[----:B------:R-:W-:-:S07]  /*2e250*/  FMUL R15, R13, R15 ;  /* 0x0000000f0d0f7220 */ /* 0x000fce0000400000 */
[----:B------:R-:W-:Y:S05]  /*2e260*/  @!P0 BRA `(.L_x_525) ;  /* 0x00000004002c8947 */ /* 0x000fea0003800000 */
[----:B------:R-:W-:Y:S01]  /*2e270*/  FSETP.NEU.AND P0, PT, R14, 1, PT ;  /* 0x3f8000000e00780b */ /* 0x000fe20003f0d000 */
[----:B------:R-:W-:Y:S01]  /*2e280*/  BSSY.RECONVERGENT B0, `(.L_x_526) ;  /* 0x0000044000007945 */ /* 0x000fe20003800200 */
[----:B------:R-:W-:-:S11]  /*2e290*/  HFMA2 R11, -RZ, RZ, 1.875, 0 ;  /* 0x3f800000ff0b7431 */ /* 0x000fd600000001ff */
        /* <DEDUP_REMOVED lines=12> */
[----:B------:R-:W-:-:S03]  /*2e360*/  I2FP.F32.S32 R2, R2 ;  /* 0x0000000200027245 */ /* 0x000fc60000201400 */
        /* <DEDUP_REMOVED lines=47> */
[----:B------:R-:W-:Y:S01]  /*2e660*/  @!P2 FADD R2, R14, R14 ;  /* 0x0000000e0e02a221 */ /* 0x000fe20000000000 */
[----:B-1----:R-:W-:Y:S02]  /*2e670*/  IMAD R17, R17, 0x800000, -R12 ;  /* 0x0080000011117824 */ /* 0x002fe400078e0a0c */
[----:B------:R-:W-:Y:S02]  /*2e680*/  FMUL R16, R16, R29 ;  /* 0x0000001d10107220 */ /* 0x000fe40000400000 */
[----:B------:R-:W-:Y:S02]  /*2e690*/  @!P2 LOP3.LUT R2, R2, 0x7fffffff, RZ, 0xc0, !PT ;  /* 0x7fffffff0202a812 */ /* 0x000fe400078ec0ff */
[----:B------:R-:W-:Y:S02]  /*2e6a0*/  @!P0 FMUL R11, R17, R16 ;  /* 0x00000010110b8220 */ /* 0x000fe40000400000 */
[----:B------:R-:W-:-:S07]  /*2e6b0*/  @!P2 LOP3.LUT R11, R2, 0x7f800000, RZ, 0x3c, !PT ;  /* 0x7f800000020ba812 */ /* 0x000fce00078e3cff */
.L_x_527:
[----:B------:R-:W-:Y:S05]  /*2e6c0*/  BSYNC.RECONVERGENT B0 ;  /* 0x0000000000007941 */ /* 0x000fea0003800200 */
.L_x_526:
[----:B------:R-:W-:-:S04]  /*2e6d0*/  FMUL R59, R11, -0.5 ;  /* 0xbf0000000b3b7820 */ /* 0x000fc80000400000 */
[----:B------:R-:W0:Y:S02]  /*2e6e0*/  FCHK P0, R59, R14 ;  /* 0x0000000e3b007302 */ /* 0x000e240000000000 */
[----:B0-----:R-:W-:Y:S05]  /*2e6f0*/  @!P0 BRA `(.L_x_525) ;  /* 0x0000000000088947 */ /* 0x001fea0003800000 */
[----:B------:R-:W-:-:S07]  /*2e700*/  MOV R12, 0x2e720 ;  /* 0x0002e720000c7802 */ /* 0x000fce0000000f00 */
[----:B------:R-:W-:Y:S05]  /*2e710*/  CALL.REL.NOINC `($__internal_1_$__cuda_sm3x_div_rn_noftz_f32_slowpath) ;  /* 0x000002bc00607944 */ /* 0x000fea0003c00000 */
.L_x_525:
[----:B------:R-:W-:Y:S05]  /*2e720*/  BSYNC.RECONVERGENT B2 ;  /* 0x0000000000027941 */ /* 0x000fea0003800200 */
.L_x_524:
[----:B------:R-:W-:Y:S01]  /*2e730*/  FMUL R2, R21, R21 ;  /* 0x0000001515027220 */ /* 0x000fe20000400000 */
[----:B------:R-:W-:Y:S01]  /*2e740*/  BSSY.RECONVERGENT B2, `(.L_x_528) ;  /* 0x0000054000027945 */ /* 0x000fe20003800200 */
[-C--:B------:R-:W-:Y:S01]  /*2e750*/  FMUL R17, R24, R11.reuse ;  /* 0x0000000b18117220 */ /* 0x080fe20000400000 */
[----:B------:R-:W-:Y:S01]  /*2e760*/  FMUL R29, R22, R11 ;  /* 0x0000000b161d7220 */ /* 0x000fe20000400000 */
[----:B------:R-:W-:Y:S01]  /*2e770*/  FFMA R2, R23, R23, R2 ;  /* 0x0000001717027223 */ /* 0x000fe20000000002 */
[----:B------:R-:W-:Y:S01]  /*2e780*/  FMUL R11, R20, R11 ;  /* 0x0000000b140b7220 */ /* 0x000fe20000400000 */
[----:B------:R-:W-:Y:S02]  /*2e790*/  MOV R16, RZ ;  /* 0x000000ff00107202 */ /* 0x000fe40000000f00 */
[----:B------:R-:W-:-:S05]  /*2e7a0*/  FFMA R14, R19, R19, R2 ;  /* 0x00000013130e7223 */ /* 0x000fca0000000002 */
[----:B------:R-:W-:-:S13]  /*2e7b0*/  FSETP.GT.AND P0, PT, R14, RZ, PT ;  /* 0x000000ff0e00720b */ /* 0x000fda0003f04000 */
        /* <DEDUP_REMOVED lines=63> */
[----:B0-----:R-:W-:Y:S02]  /*2ebb0*/  IMAD R37, R37, 0x800000, -R12 ;  /* 0x0080000025257824 */ /* 0x001fe400078e0a0c */
[----:B------:R-:W-:Y:S01]  /*2ebc0*/  @!P2 FADD R12, R14, R14 ;  /* 0x0000000e0e0ca221 */ /* 0x000fe20000000000 */
[----:B------:R-:W-:Y:S01]  /*2ebd0*/  FMUL R2, R16, R39 ;  /* 0x0000002710027220 */ /* 0x000fe20000400000 */
[----:B------:R-:W-:-:S03]  /*2ebe0*/  FSEL R16, RZ, +INF , !P1 ;  /* 0x7f800000ff107808 */ /* 0x000fc60004800000 */
[----:B------:R-:W-:Y:S01]  /*2ebf0*/  @!P2 LOP3.LUT R12, R12, 0x7fffffff, RZ, 0xc0, !PT ;  /* 0x7fffffff0c0ca812 */ /* 0x000fe200078ec0ff */
[----:B------:R-:W-:-:S03]  /*2ec00*/  @!P0 FMUL R16, R37, R2 ;  /* 0x0000000225108220 */ /* 0x000fc60000400000 */
[----:B------:R-:W-:-:S07]  /*2ec10*/  @!P2 LOP3.LUT R16, R12, 0x7f800000, RZ, 0x3c, !PT ;  /* 0x7f8000000c10a812 */ /* 0x000fce00078e3cff */
.L_x_531:
[----:B------:R-:W-:Y:S05]  /*2ec20*/  BSYNC.RECONVERGENT B0 ;  /* 0x0000000000007941 */ /* 0x000fea0003800200 */
.L_x_530:
[----:B------:R-:W-:-:S04]  /*2ec30*/  FMUL R59, R16, -0.5 ;  /* 0xbf000000103b7820 */ /* 0x000fc80000400000 */
[----:B------:R-:W0:Y:S02]  /*2ec40*/  FCHK P0, R59, R14 ;  /* 0x0000000e3b007302 */ /* 0x000e240000000000 */
[----:B0-----:R-:W-:Y:S05]  /*2ec50*/  @!P0 BRA `(.L_x_529) ;  /* 0x0000000000088947 */ /* 0x001fea0003800000 */
[----:B------:R-:W-:-:S07]  /*2ec60*/  MOV R12, 0x2ec80 ;  /* 0x0002ec80000c7802 */ /* 0x000fce0000000f00 */
[----:B------:R-:W-:Y:S05]  /*2ec70*/  CALL.REL.NOINC `($__internal_1_$__cuda_sm3x_div_rn_noftz_f32_slowpath) ;  /* 0x000002b800087944 */ /* 0x000fea0003c00000 */
.L_x_529:
[----:B------:R-:W-:Y:S05]  /*2ec80*/  BSYNC.RECONVERGENT B2 ;  /* 0x0000000000027941 */ /* 0x000fea0003800200 */
.L_x_528:
        /* <DEDUP_REMOVED lines=13> */
[----:B------:R-:W-:-:S04]  /*2ed60*/  MOV R21, RZ ;  /* 0x000000ff00157202 */ /* 0x000fc80000000f00 */
        /* <DEDUP_REMOVED lines=71> */
.L_x_535:
[----:B------:R-:W-:Y:S05]  /*2f1e0*/  BSYNC.RECONVERGENT B0 ;  /* 0x0000000000007941 */ /* 0x000fea0003800200 */
.L_x_534:
[----:B------:R-:W-:-:S04]  /*2f1f0*/  FMUL R59, R21, -0.5 ;  /* 0xbf000000153b7820 */ /* 0x000fc80000400000 */
[----:B------:R-:W0:Y:S02]  /*2f200*/  FCHK P0, R59, R14 ;  /* 0x0000000e3b007302 */ /* 0x000e240000000000 */
[----:B0-----:R-:W-:Y:S05]  /*2f210*/  @!P0 BRA `(.L_x_533) ;  /* 0x0000000000088947 */ /* 0x001fea0003800000 */
[----:B------:R-:W-:-:S07]  /*2f220*/  MOV R12, 0x2f240 ;  /* 0x0002f240000c7802 */ /* 0x000fce0000000f00 */
[----:B------:R-:W-:Y:S05]  /*2f230*/  CALL.REL.NOINC `($__internal_1_$__cuda_sm3x_div_rn_noftz_f32_slowpath) ;  /* 0x000002b000987944 */ /* 0x000fea0003c00000 */
.L_x_533:
[----:B------:R-:W-:Y:S05]  /*2f240*/  BSYNC.RECONVERGENT B2 ;  /* 0x0000000000027941 */ /* 0x000fea0003800200 */
.L_x_532:
[-C--:B------:R-:W-:Y:S01]  /*2f250*/  FMUL R20, R19, R21.reuse ;  /* 0x0000001513147220 */ /* 0x080fe20000400000 */
[-C--:B------:R-:W-:Y:S01]  /*2f260*/  FMUL R18, R18, R21.reuse ;  /* 0x0000001512127220 */ /* 0x080fe20000400000 */
[----:B------:R-:W-:Y:S01]  /*2f270*/  FMUL R16, R16, R21 ;  /* 0x0000001510107220 */ /* 0x000fe20000400000 */
[----:B------:R-:W-:Y:S01]  /*2f280*/  BSSY.RECONVERGENT B2, `(.L_x_536) ;  /* 0x000005b000027945 */ /* 0x000fe20003800200 */
[C---:B------:R-:W-:Y:S01]  /*2f290*/  FMUL R20, R15.reuse, R20 ;  /* 0x000000140f147220 */ /* 0x040fe20000400000 */
[C---:B------:R-:W-:Y:S01]  /*2f2a0*/  FMUL R18, R15.reuse, R18 ;  /* 0x000000120f127220 */ /* 0x040fe20000400000 */
[----:B------:R-:W-:Y:S02]  /*2f2b0*/  FMUL R16, R15, R16 ;  /* 0x000000100f107220 */ /* 0x000fe40000400000 */
[C---:B------:R-:W-:Y:S01]  /*2f2c0*/  FMUL R12, R11.reuse, R20 ;  /* 0x000000140b0c7220 */ /* 0x040fe20000400000 */
[-C--:B------:R-:W-:Y:S01]  /*2f2d0*/  FMUL R2, R11, R18.reuse ;  /* 0x000000120b027220 */ /* 0x080fe20000400000 */
[----:B------:R-:W-:-:S02]  /*2f2e0*/  FMUL R19, R17, R18 ;  /* 0x0000001211137220 */ /* 0x000fc40000400000 */
[-C--:B------:R-:W-:Y:S01]  /*2f2f0*/  FFMA R12, R17, R16.reuse, -R12 ;  /* 0x00000010110c7223 */ /* 0x080fe2000000080c */
[C---:B------:R-:W-:Y:S01]  /*2f300*/  FFMA R2, -R29.reuse, R16, R2 ;  /* 0x000000101d027223 */ /* 0x040fe20000000102 */
        /* <DEDUP_REMOVED lines=76> */
.L_x_539:
[----:B------:R-:W-:Y:S05]  /*2f7d0*/  BSYNC.RECONVERGENT B0 ;  /* 0x0000000000007941 */ /* 0x000fea0003800200 */
.L_x_538:
[----:B------:R-:W-:-:S04]  /*2f7e0*/  FMUL R59, R19, -0.5 ;  /* 0xbf000000133b7820 */ /* 0x000fc80000400000 */
[----:B------:R-:W0:Y:S02]  /*2f7f0*/  FCHK P0, R59, R14 ;  /* 0x0000000e3b007302 */ /* 0x000e240000000000 */
[----:B0-----:R-:W-:Y:S05]  /*2f800*/  @!P0 BRA `(.L_x_537) ;  /* 0x0000000000088947 */ /* 0x001fea0003800000 */
[----:B------:R-:W-:-:S07]  /*2f810*/  MOV R12, 0x2f830 ;  /* 0x0002f830000c7802 */ /* 0x000fce0000000f00 */
[----:B------:R-:W-:Y:S05]  /*2f820*/  CALL.REL.NOINC `($__internal_1_$__cuda_sm3x_div_rn_noftz_f32_slowpath) ;  /* 0x000002ac001c7944 */ /* 0x000fea0003c00000 */
.L_x_537:
[----:B------:R-:W-:Y:S05]  /*2f830*/  BSYNC.RECONVERGENT B2 ;  /* 0x0000000000027941 */ /* 0x000fea0003800200 */
.L_x_536:
[----:B------:R-:W-:Y:S01]  /*2f840*/  FMUL R2, R29, R16 ;  /* 0x000000101d027220 */ /* 0x000fe20000400000 */
[----:B------:R-:W-:Y:S01]  /*2f850*/  FMUL R14, R11, R20 ;  /* 0x000000140b0e7220 */ /* 0x000fe20000400000 */
[-C--:B------:R-:W-:Y:S01]  /*2f860*/  FMUL R22, R17, R18.reuse ;  /* 0x0000001211167220 */ /* 0x080fe20000400000 */
[----:B------:R-:W-:Y:S01]  /*2f870*/  BSSY.RECONVERGENT B0, `(.L_x_540) ;  /* 0x0000044000007945 */ /* 0x000fe20003800200 */
[----:B------:R-:W-:Y:S01]  /*2f880*/  FFMA R12, R11, R18, -R2 ;  /* 0x000000120b0c7223 */ /* 0x000fe20000000802 */
[----:B------:R-:W-:Y:S01]  /*2f890*/  FMUL R2, R25, 1.2732396125793457031 ;  /* 0x3fa2f98419027820 */ /* 0x000fe20000400000 */
[----:B------:R-:W-:Y:S01]  /*2f8a0*/  FFMA R14, R17, R16, -R14 ;  /* 0x00000010110e7223 */ /* 0x000fe2000000080e */
[----:B------:R-:W-:Y:S01]  /*2f8b0*/  FFMA R22, R29, R20, -R22 ;  /* 0x000000141d167223 */ /* 0x000fe20000000816 */
[-C--:B------:R-:W-:Y:S01]  /*2f8c0*/  FMUL R21, R12, R19.reuse ;  /* 0x000000130c157220 */ /* 0x080fe20000400000 */
[----:B------:R-:W-:Y:S01]  /*2f8d0*/  FMUL R12, R15, 1.1000000238418579102 ;  /* 0x3f8ccccd0f0c7820 */ /* 0x000fe20000400000 */
[----:B------:R-:W-:Y:S01]  /*2f8e0*/  FSETP.GEU.AND P0, PT, |R2|, 1, PT ;  /* 0x3f8000000200780b */ /* 0x000fe20003f0e200 */
[-C--:B------:R-:W-:Y:S01]  /*2f8f0*/  FMUL R23, R14, R19.reuse ;  /* 0x000000130e177220 */ /* 0x080fe20000400000 */
[----:B------:R-:W-:Y:S01]  /*2f900*/  FMUL R41, R22, R19 ;  /* 0x0000001316297220 */ /* 0x000fe20000400000 */
[C---:B------:R-:W-:Y:S01]  /*2f910*/  FMUL R37, R10.reuse, R17 ;  /* 0x000000110a257220 */ /* 0x040fe20000400000 */
[----:B------:R-:W-:Y:S01]  /*2f920*/  FMUL R39, R10, R11 ;  /* 0x0000000b0a277220 */ /* 0x000fe20000400000 */
[C---:B------:R-:W-:Y:S01]  /*2f930*/  FMUL R19, R12.reuse, R21 ;  /* 0x000000150c137220 */ /* 0x040fe20000400000 */
[----:B------:R-:W-:Y:S01]  /*2f940*/  FMUL R17, R12, R23 ;  /* 0x000000170c117220 */ /* 0x000fe20000400000 */
[----:B------:R-:W-:Y:S01]  /*2f950*/  FMUL R31, R10, R29 ;  /* 0x0000001d0a1f7220 */ /* 0x000fe20000400000 */
[----:B------:R-:W-:Y:S01]  /*2f960*/  FMUL R12, R12, R41 ;  /* 0x000000290c0c7220 */ /* 0x000fe20000400000 */
[----:B------:R-:W-:-:S04]  /*2f970*/  FADD R11, |R2|, -RZ ;  /* 0x800000ff020b7221 */ /* 0x000fc80000000200 */
        /* <DEDUP_REMOVED lines=21> */
.L_x_544:
[----:B------:R-:W-:Y:S05]  /*2fad0*/  BSYNC.RECONVERGENT B1 ;  /* 0x0000000000017941 */ /* 0x000fea0003800200 */
.L_x_543:
[----:B------:R-:W-:Y:S01]  /*2fae0*/  FADD R11, R11, -R10 ;  /* 0x8000000a0b0b7221 */ /* 0x000fe20000000000 */
[----:B------:R-:W-:Y:S06]  /*2faf0*/  BRA `(.L_x_541) ;  /* 0x00000000006c7947 */ /* 0x000fec0003800000 */
.L_x_542:
[----:B------:R-:W-:Y:S01]  /*2fb00*/  LOP3.LUT R10, R11, 0xff800000, RZ, 0xc0, !PT ;  /* 0xff8000000b0a7812 */ /* 0x000fe200078ec0ff */
[----:B------:R-:W-:Y:S01]  /*2fb10*/  FMUL R2, R25, 1.2732396125793457031 ;  /* 0x3fa2f98419027820 */ /* 0x000fe20000400000 */
[----:B------:R-:W-:Y:S01]  /*2fb20*/  IMAD.MOV.U32 R21, RZ, RZ, 0x7fffffff ;  /* 0x7fffffffff157424 */ /* 0x000fe200078e00ff */
[----:B------:R-:W-:Y:S01]  /*2fb30*/  LOP3.LUT R11, R11, 0x7fffff, RZ, 0xc0, !PT ;  /* 0x007fffff0b0b7812 */ /* 0x000fe200078ec0ff */
[----:B------:R-:W-:Y:S01]  /*2fb40*/  BSSY.RECONVERGENT B1, `(.L_x_545) ;  /* 0x0000014000017945 */ /* 0x000fe20003800200 */
[----:B------:R-:W-:Y:S01]  /*2fb50*/  IADD3 R10, PT, PT, R10, -0x3f800000, RZ ;  /* 0xc08000000a0a7810 */ /* 0x000fe20007ffe0ff */
[----:B------:R-:W-:Y:S01]  /*2fb60*/  FADD R14, |R2|, -RZ ;  /* 0x800000ff020e7221 */ /* 0x000fe20000000200 */
[----:B------:R-:W-:Y:S02]  /*2fb70*/  LOP3.LUT R11, R11, 0x3f800000, RZ, 0xfc, !PT ;  /* 0x3f8000000b0b7812 */ /* 0x000fe400078efcff */
[----:B------:R-:W-:Y:S02]  /*2fb80*/  ISETP.NE.AND P1, PT, R10, RZ, PT ;  /* 0x000000ff0a00720c */ /* 0x000fe40003f25270 */
[----:B------:R-:W-:-:S04]  /*2fb90*/  ISETP.GT.U32.AND P0, PT, R14, 0x7f7fffff, PT ;  /* 0x7f7fffff0e00780c */ /* 0x000fc80003f04070 */
[----:B------:R-:W-:-:S07]  /*2fba0*/  FSEL R21, R21, 8388608, P0 ;  /* 0x4b00000015157808 */ /* 0x000fce0000000000 */
[----:B------:R-:W-:Y:S05]  /*2fbb0*/  @!P1 BRA `(.L_x_546) ;  /* 0x0000000000309947 */ /* 0x000fea0003800000 */
.L_x_547:
        /* <DEDUP_REMOVED lines=12> */
.L_x_546:
[----:B------:R-:W-:Y:S05]  /*2fc80*/  BSYNC.RECONVERGENT B1 ;  /* 0x0000000000017941 */ /* 0x000fea0003800200 */
.L_x_545:
[----:B------:R-:W-:-:S04]  /*2fc90*/  FMUL R10, R11, 1.1920928955078125e-07 ;  /* 0x340000000b0a7820 */ /* 0x000fc80000400000 */
[----:B------:R-:W-:-:S07]  /*2fca0*/  FMUL R11, R21, R10 ;  /* 0x0000000a150b7220 */ /* 0x000fce0000400000 */
.L_x_541:
[----:B------:R-:W-:Y:S05]  /*2fcb0*/  BSYNC.RECONVERGENT B0 ;  /* 0x0000000000007941 */ /* 0x000fea0003800200 */
.L_x_540:
        /* <DEDUP_REMOVED lines=28> */
.L_x_550:
        /* <DEDUP_REMOVED lines=13> */
[----:B------:R-:W-:Y:S01]  /*2ff50*/  FMUL R29, R2, 12.566370010375976562 ;  /* 0x41490fda021d7820 */ /* 0x000fe20000400000 */
[----:B------:R0:W-:Y:S04]  /*2ff60*/  STL [R1+0x34], R23 ;  /* 0x0000341701007387 */ /* 0x0001e80000100800 */
[----:B------:R-:W-:-:S04]  /*2ff70*/  SHF.R.U32.HI R11, RZ, 0x17, R29 ;  /* 0x00000017ff0b7819 */ /* 0x000fc8000001161d */
        /* <DEDUP_REMOVED lines=8> */
[----:B------:R-:W-:Y:S01]  /*30000*/  @P0 LOP3.LUT R11, R11, 0x1f, RZ, 0xc0, !PT ;  /* 0x0000001f0b0b0812 */ /* 0x000fe200078ec0ff */
        /* <DEDUP_REMOVED lines=12> */
[----:B0-----:R-:W-:Y:S02]  /*300d0*/  LEA.HI R23, R22, R21, RZ, 0x1 ;  /* 0x0000001516177211 */ /* 0x001fe400078f08ff */
[----:B------:R-:W0:Y:S01]  /*300e0*/  I2F.F64.S64 R10, R10 ;  /* 0x0000000a000a7312 */ /* 0x000e220000301c00 */
[----:B------:R-:W-:-:S02]  /*300f0*/  ISETP.GE.AND P1, PT, R24, RZ, PT ;  /* 0x000000ff1800720c */ /* 0x000fc40003f26270 */
[----:B------:R-:W-:-:S04]  /*30100*/  IADD3 R21, PT, PT, -R23, RZ, RZ ;  /* 0x000000ff17157210 */ /* 0x000fc80007ffe1ff */
[----:B------:R-:W-:Y:S01]  /*30110*/  @!P0 MOV R23, R21 ;  /* 0x0000001500178202 */ /* 0x000fe20000000f00 */
[----:B0-----:R-:W-:-:S10]  /*30120*/  DMUL R14, R10, UR8 ;  /* 0x000000080a0e7c28 */ /* 0x001fd40008000000 */
[----:B------:R-:W0:Y:S02]  /*30130*/  F2F.F32.F64 R14, R14 ;  /* 0x0000000e000e7310 */ /* 0x000e240000301000 */
[----:B0-----:R-:W-:-:S07]  /*30140*/  FSEL R10, -R14, R14, !P1 ;  /* 0x0000000e0e0a7208 */ /* 0x001fce0004800100 */
.L_x_549:
[----:B------:R-:W-:Y:S05]  /*30150*/  BSYNC.RECONVERGENT B0 ;  /* 0x0000000000007941 */ /* 0x000fea0003800200 */
.L_x_548:
[----:B------:R-:W-:Y:S02]  /*30160*/  HFMA2 R22, -RZ, RZ, 1.0078125, -8.98838043212890625e-05 ;  /* 0x3c0885e4ff167431 */ /* 0x000fe400000001ff */
[----:B------:R-:W-:Y:S02]  /*30170*/  IMAD.MOV.U32 R21, RZ, RZ, 0x37cbac00 ;  /* 0x37cbac00ff157424 */ /* 0x000fe400078e00ff */
[----:B------:R-:W-:Y:S01]  /*30180*/  FMUL R11, R10, R10 ;  /* 0x0000000a0a0b7220 */ /* 0x000fe20000400000 */
[----:B------:R-:W-:Y:S01]  /*30190*/  LOP3.LUT R15, R23, 0x1, RZ, 0xc0, !PT ;  /* 0x00000001170f7812 */ /* 0x000fe200078ec0ff */
[----:B------:R-:W-:Y:S02]  /*301a0*/  BSSY.RECONVERGENT B0, `(.L_x_551) ;  /* 0x0000029000007945 */ /* 0x000fe40003800200 */
[----:B------:R-:W-:Y:S01]  /*301b0*/  FFMA R14, R11, R21, -0.0013887860113754868507 ;  /* 0xbab607ed0b0e7423 */ /* 0x000fe20000000015 */
[----:B------:R-:W-:Y:S02]  /*301c0*/  ISETP.NE.U32.AND P0, PT, R15, 0x1, PT ;  /* 0x000000010f00780c */ /* 0x000fe40003f05070 */
[----:B------:R-:W-:-:S02]  /*301d0*/  IADD3 R15, PT, PT, R23, 0x1, RZ ;  /* 0x00000001170f7810 */ /* 0x000fc40007ffe0ff */
[----:B------:R-:W-:Y:S02]  /*301e0*/  MOV R23, 0x3e2aaaa8 ;  /* 0x3e2aaaa800177802 */ /* 0x000fe40000000f00 */
[----:B------:R-:W-:Y:S02]  /*301f0*/  FSEL R14, R14, -0.00019574658654164522886, P0 ;  /* 0xb94d41530e0e7808 */ /* 0x000fe40000000000 */
[----:B------:R-:W-:Y:S02]  /*30200*/  FSEL R24, R22, 0.041666727513074874878, !P0 ;  /* 0x3d2aaabb16187808 */ /* 0x000fe40004000000 */
[----:B------:R-:W-:Y:S02]  /*30210*/  FSEL R10, R10, 1, !P0 ;  /* 0x3f8000000a0a7808 */ /* 0x000fe40004000000 */
[----:B------:R-:W-:Y:S01]  /*30220*/  FSEL R41, -R23, -0.4999999701976776123, !P0 ;  /* 0xbeffffff17297808 */ /* 0x000fe20004000100 */
[----:B------:R-:W-:Y:S01]  /*30230*/  FFMA R14, R11, R14, R24 ;  /* 0x0000000e0b0e7223 */ /* 0x000fe20000000018 */
[----:B------:R-:W-:-:S02]  /*30240*/  FSETP.GE.AND P0, PT, |R29|, 105615, PT ;  /* 0x47ce47801d00780b */ /* 0x000fc40003f06200 */
[----:B------:R-:W-:Y:S01]  /*30250*/  LOP3.LUT P1, RZ, R15, 0x2, RZ, 0xc0, !PT ;  /* 0x000000020fff7812 */ /* 0x000fe2000782c0ff */
[C---:B------:R-:W-:Y:S01]  /*30260*/  FFMA R15, R11.reuse, R10, RZ ;  /* 0x0000000a0b0f7223 */ /* 0x040fe200000000ff */
[----:B------:R-:W-:-:S04]  /*30270*/  FFMA R14, R11, R14, R41 ;  /* 0x0000000e0b0e7223 */ /* 0x000fc80000000029 */
[----:B------:R-:W-:-:S07]  /*30280*/  FFMA R40, R15, R14, R10 ;  /* 0x0000000e0f287223 */ /* 0x000fce000000000a */
[----:B------:R-:W-:Y:S01]  /*30290*/  @P1 FADD R40, RZ, -R40 ;  /* 0x80000028ff281221 */ /* 0x000fe20000000000 */
[----:B------:R-:W-:Y:S06]  /*302a0*/  @!P0 BRA `(.L_x_552) ;  /* 0x0000000000608947 */ /* 0x000fec0003800000 */
[----:B------:R-:W-:-:S13]  /*302b0*/  FSETP.NEU.AND P0, PT, |R29|, +INF , PT ;  /* 0x7f8000001d00780b */ /* 0x000fda0003f0d200 */
[----:B------:R-:W-:Y:S05]  /*302c0*/  @!P0 BRA `(.L_x_552) ;  /* 0x0000000000588947 */ /* 0x000fea0003800000 */
[----:B------:R-:W-:Y:S02]  /*302d0*/  IMAD.SHL.U32 R10, R29, 0x100, RZ ;  /* 0x000001001d0a7824 */ /* 0x000fe400078e00ff */
[----:B------:R-:W-:Y:S01]  /*302e0*/  HFMA2 R24, -RZ, RZ, 0, 0 ;  /* 0x00000000ff187431 */ /* 0x000fe200000001ff */
[----:B------:R-:W-:Y:S01]  /*302f0*/  MOV R29, R35 ;  /* 0x00000023001d7202 */ /* 0x000fe20000000f00 */
[----:B------:R-:W0:Y:S01]  /*30300*/  LDCU.64 UR12, c[0x4][URZ] ;  /* 0x01000000ff0c77ac */ /* 0x000e220008000a00 */
[----:B------:R-:W-:Y:S01]  /*30310*/  LOP3.LUT R41, R10, 0x80000000, RZ, 0xfc, !PT ;  /* 0x800000000a297812 */ /* 0x000fe200078efcff */
[----:B------:R-:W-:Y:S01]  /*30320*/  UMOV UR8, URZ ;  /* 0x000000ff00087c82 */ /* 0x000fe20008000000 */
[----:B------:R-:W-:-:S05]  /*30330*/  UMOV UR4, URZ ;  /* 0x000000ff00047c82 */ /* 0x000fca0008000000 */
.L_x_553:
        /* <DEDUP_REMOVED lines=13> */
[----:B------:R0:W-:Y:S01]  /*30410*/  STL [R1+0x34], R24 ;  /* 0x0000341801007387 */ /* 0x0001e20000100800 */
[----:B------:R-:W-:-:S07]  /*30420*/  FMUL R29, R2, 12.566370010375976562 ;  /* 0x41490fda021d7820 */ /* 0x000fce0000400000 */
.L_x_552:
[----:B------:R-:W-:Y:S05]  /*30430*/  BSYNC.RECONVERGENT B0 ;  /* 0x0000000000007941 */ /* 0x000fea0003800200 */
.L_x_551:
[----:B------:R-:W-:Y:S01]  /*30440*/  FFMA R10, RZ, 1.4426950216293334961, RZ ;  /* 0x3fb8aa3bff0a7823 */ /* 0x000fe200000000ff */
[----:B0-----:R-:W-:Y:S01]  /*30450*/  HFMA2 R24, -RZ, RZ, 0.64013671875, -15.109375 ;  /* 0x391fcb8eff187431 */ /* 0x001fe200000001ff */
[C---:B------:R-:W-:Y:S01]  /*30460*/  FSETP.GEU.AND P0, PT, R2.reuse, 0.75, PT ;  /* 0x3f4000000200780b */ /* 0x040fe20003f0e000 */
[----:B------:R-:W-:Y:S01]  /*30470*/  BSSY.RECONVERGENT B0, `(.L_x_554) ;  /* 0x0000063000007945 */ /* 0x000fe20003800200 */
[----:B------:R-:W-:Y:S02]  /*30480*/  FADD R10, RZ, R10 ;  /* 0x0000000aff0a7221 */ /* 0x000fe40000000000 */
[----:B------:R-:W-:Y:S02]  /*30490*/  FSETP.GT.AND P0, PT, R2, 0.25, !P0 ;  /* 0x3e8000000200780b */ /* 0x000fe40004704000 */
[----:B------:R-:W-:-:S04]  /*304a0*/  FFMA R10, RZ, RZ, R10 ;  /* 0x000000ffff0a7223 */ /* 0x000fc8000000000a */
[----:B------:R-:W-:-:S04]  /*304b0*/  FFMA R11, RZ, RZ, R10 ;  /* 0x000000ffff0b7223 */ /* 0x000fc8000000000a */
[----:B------:R-:W-:-:S04]  /*304c0*/  FADD R15, R11, 6 ;  /* 0x40c000000b0f7421 */ /* 0x000fc80000000000 */
[C---:B------:R-:W-:Y:S01]  /*304d0*/  FMUL R10, R15.reuse, -1 ;  /* 0xbf8000000f0a7820 */ /* 0x040fe20000400000 */
[----:B------:R-:W-:-:S03]  /*304e0*/  FADD R14, R15, -6 ;  /* 0xc0c000000f0e7421 */ /* 0x000fc60000000000 */
[----:B------:R-:W0:Y:S01]  /*304f0*/  FRND R41, R10 ;  /* 0x0000000a00297307 */ /* 0x000e220000201000 */
[----:B------:R-:W-:Y:S01]  /*30500*/  FADD R14, R11, -R14 ;  /* 0x8000000e0b0e7221 */ /* 0x000fe20000000000 */
[----:B------:R-:W-:-:S04]  /*30510*/  FADD R15, -R15, -R10 ;  /* 0x8000000a0f0f7221 */ /* 0x000fc80000000100 */
[----:B------:R-:W-:Y:S02]  /*30520*/  FADD R14, -R14, R15 ;  /* 0x0000000f0e0e7221 */ /* 0x000fe40000000100 */
[----:B------:R1:W2:Y:S01]  /*30530*/  F2I.NTZ R15, R10 ;  /* 0x0000000a000f7305 */ /* 0x0002a20000203100 */
[----:B0-----:R-:W-:Y:S01]  /*30540*/  FADD R11, R10, -R41 ;  /* 0x800000290a0b7221 */ /* 0x001fe20000000000 */
[----:B------:R-:W-:-:S03]  /*30550*/  FSETP.GT.AND P1, PT, R41, RZ, PT ;  /* 0x000000ff2900720b */ /* 0x000fc60003f24000 */
[----:B------:R-:W-:Y:S01]  /*30560*/  FADD R11, R14, R11 ;  /* 0x0000000b0e0b7221 */ /* 0x000fe20000000000 */
[----:B------:R-:W-:Y:S02]  /*30570*/  SEL R42, RZ, 0x83000000, P1 ;  /* 0x83000000ff2a7807 */ /* 0x000fe40000800000 */
[----:B------:R-:W-:Y:S01]  /*30580*/  FSETP.GT.AND P1, PT, |R10|, 152, PT ;  /* 0x431800000a00780b */ /* 0x000fe20003f24200 */
[----:B------:R-:W-:Y:S01]  /*30590*/  FFMA R14, R11, R24, 0.0013391353422775864601 ;  /* 0x3aaf85ed0b0e7423 */ /* 0x000fe20000000018 */
[----:B------:R-:W-:-:S03]  /*305a0*/  FADD R24, -R40, 1 ;  /* 0x3f80000028187421 */ /* 0x000fc60000000100 */
[C---:B------:R-:W-:Y:S01]  /*305b0*/  FFMA R14, R11.reuse, R14, 0.0096188392490148544312 ;  /* 0x3c1d98560b0e7423 */ /* 0x040fe2000000000e */
[----:B------:R-:W-:Y:S01]  /*305c0*/  @P0 FADD R24, -R24, 4 ;  /* 0x4080000018180421 */ /* 0x000fe20000000100 */
[----:B------:R-:W-:Y:S02]  /*305d0*/  FSETP.GEU.AND P0, PT, R10, RZ, PT ;  /* 0x000000ff0a00720b */ /* 0x000fe40003f0e000 */
[----:B------:R-:W-:Y:S01]  /*305e0*/  FFMA R14, R11, R14, 0.055503588169813156128 ;  /* 0x3d6357bb0b0e7423 */ /* 0x000fe2000000000e */
[----:B------:R-:W-:-:S03]  /*305f0*/  FMUL R24, R24, 0.60000002384185791016 ;  /* 0x3f19999a18187820 */ /* 0x000fc60000400000 */
[----:B------:R-:W-:Y:S01]  /*30600*/  FFMA R14, R11, R14, 0.24022644758224487305 ;  /* 0x3e75fdec0b0e7423 */ /* 0x000fe2000000000e */
[----:B-1----:R-:W-:-:S03]  /*30610*/  FMUL R10, R24, R24 ;  /* 0x00000018180a7220 */ /* 0x002fc60000400000 */
[----:B------:R-:W-:-:S04]  /*30620*/  FFMA R14, R11, R14, 0.69314718246459960938 ;  /* 0x3f3172180b0e7423 */ /* 0x000fc8000000000e */
[----:B------:R-:W-:Y:S01]  /*30630*/  FFMA R14, R11, R14, 1 ;  /* 0x3f8000000b0e7423 */ /* 0x000fe2000000000e */
[----:B------:R-:W-:Y:S01]  /*30640*/  IADD3 R11, PT, PT, R42, 0x7f000000, RZ ;  /* 0x7f0000002a0b7810 */ /* 0x000fe20007ffe0ff */
[----:B--2---:R-:W-:-:S04]  /*30650*/  IMAD R42, R15, 0x800000, -R42 ;  /* 0x008000000f2a7824 */ /* 0x004fc800078e0a2a */
[----:B------:R-:W-:Y:S01]  /*30660*/  FMUL R11, R14, R11 ;  /* 0x0000000b0e0b7220 */ /* 0x000fe20000400000 */
[----:B------:R-:W-:-:S03]  /*30670*/  FADD R14, R13, R13 ;  /* 0x0000000d0d0e7221 */ /* 0x000fc60000000000 */
[----:B------:R-:W-:Y:S01]  /*30680*/  FMUL R11, R11, R42 ;  /* 0x0000002a0b0b7220 */ /* 0x000fe20000400000 */
[----:B------:R-:W-:Y:S01]  /*30690*/  @P1 FSEL R11, RZ, +INF , !P0 ;  /* 0x7f800000ff0b1808 */ /* 0x000fe20004000000 */
[----:B------:R-:W-:Y:S01]  /*306a0*/  FFMA R13, -R13, R13, R14 ;  /* 0x0000000d0d0d7223 */ /* 0x000fe2000000010e */
[----:B------:R-:W-:-:S03]  /*306b0*/  FSETP.GE.AND P0, PT, |R29|, 105615, PT ;  /* 0x47ce47801d00780b */ /* 0x000fc60003f06200 */
[----:B------:R-:W-:-:S04]  /*306c0*/  FMUL R10, R10, R11 ;  /* 0x0000000b0a0a7220 */ /* 0x000fc80000400000 */
[-C--:B------:R-:W-:Y:S01]  /*306d0*/  FFMA R20, R37, R10.reuse, R20 ;  /* 0x0000000a25147223 */ /* 0x080fe20000000014 */
[-C--:B------:R-:W-:Y:S01]  /*306e0*/  FFMA R18, R31, R10.reuse, R18 ;  /* 0x0000000a1f127223 */ /* 0x080fe20000000012 */
[----:B------:R-:W-:Y:S01]  /*306f0*/  FFMA R16, R39, R10, R16 ;  /* 0x0000000a27107223 */ /* 0x000fe20000000010 */
[----:B------:R-:W-:-:S03]  /*30700*/  MOV R37, R30 ;  /* 0x0000001e00257202 */ /* 0x000fc60000000f00 */
        /* <DEDUP_REMOVED lines=12> */
.L_x_556:
        /* <DEDUP_REMOVED lines=13> */
[----:B------:R-:W-:Y:S01]  /*308a0*/  FMUL R29, R2, 12.566370010375976562 ;  /* 0x41490fda021d7820 */ /* 0x000fe20000400000 */
[----:B------:R0:W-:Y:S04]  /*308b0*/  STL [R1+0x34], R31 ;  /* 0x0000341f01007387 */ /* 0x0001e80000100800 */
[----:B------:R-:W-:-:S04]  /*308c0*/  SHF.R.U32.HI R37, RZ, 0x17, R29 ;  /* 0x00000017ff257819 */ /* 0x000fc8000001161d */
        /* <DEDUP_REMOVED lines=8> */
[----:B------:R-:W-:Y:S01]  /*30950*/  @P0 LOP3.LUT R10, R37, 0x1f, RZ, 0xc0, !PT ;  /* 0x0000001f250a0812 */ /* 0x000fe200078ec0ff */
        /* <DEDUP_REMOVED lines=20> */
.L_x_555:
[----:B------:R-:W-:Y:S05]  /*30aa0*/  BSYNC.RECONVERGENT B0 ;  /* 0x0000000000007941 */ /* 0x000fea0003800200 */
.L_x_554:
        /* <DEDUP_REMOVED lines=9> */
[----:B------:R-:W-:Y:S02]  /*30b40*/  LOP3.LUT P1, RZ, R37, 0x2, RZ, 0xc0, !PT ;  /* 0x0000000225ff7812 */ /* 0x000fe4000782c0ff */
[----:B------:R-:W-:Y:S01]  /*30b50*/  FSEL R10, R38, 1, P0 ;  /* 0x3f800000260a7808 */ /* 0x000fe20000000000 */
[----:B------:R-:W-:Y:S01]  /*30b60*/  FFMA R14, R11, R14, R40 ;  /* 0x0000000e0b0e7223 */ /* 0x000fe20000000028 */
[----:B------:R-:W-:Y:S02]  /*30b70*/  FSEL R37, -R31, -0.16666662693023681641, !P0 ;  /* 0xbe2aaaa81f257808 */ /* 0x000fe40004000100 */
[----:B------:R-:W-:Y:S01]  /*30b80*/  FSETP.GE.AND P0, PT, |R29|, 105615, PT ;  /* 0x47ce47801d00780b */ /* 0x000fe20003f06200 */
[C---:B------:R-:W-:Y:S02]  /*30b90*/  FFMA R15, R11.reuse, R10, RZ ;  /* 0x0000000a0b0f7223 */ /* 0x040fe400000000ff */
[----:B------:R-:W-:-:S04]  /*30ba0*/  FFMA R14, R11, R14, R37 ;  /* 0x0000000e0b0e7223 */ /* 0x000fc80000000025 */
[----:B------:R-:W-:-:S04]  /*30bb0*/  FFMA R38, R15, R14, R10 ;  /* 0x0000000e0f267223 */ /* 0x000fc8000000000a */
[----:B------:R-:W-:Y:S02]  /*30bc0*/  @P1 FADD R38, RZ, -R38 ;  /* 0x80000026ff261221 */ /* 0x000fe40000000000 */
[----:B------:R-:W-:Y:S05]  /*30bd0*/  @!P0 BRA `(.L_x_558) ;  /* 0x00000000005c8947 */ /* 0x000fea0003800000 */
[----:B------:R-:W-:-:S13]  /*30be0*/  FSETP.NEU.AND P0, PT, |R29|, +INF , PT ;  /* 0x7f8000001d00780b */ /* 0x000fda0003f0d200 */
[----:B------:R-:W-:Y:S05]  /*30bf0*/  @!P0 BRA `(.L_x_558) ;  /* 0x0000000000548947 */ /* 0x000fea0003800000 */
[----:B------:R-:W-:Y:S01]  /*30c00*/  SHF.L.U32 R10, R29, 0x8, RZ ;  /* 0x000000081d0a7819 */ /* 0x000fe200000006ff */
[----:B------:R-:W-:Y:S01]  /*30c10*/  IMAD.MOV.U32 R29, RZ, RZ, RZ ;  /* 0x000000ffff1d7224 */ /* 0x000fe200078e00ff */
[----:B------:R-:W-:Y:S01]  /*30c20*/  MOV R37, R35 ;  /* 0x0000002300257202 */ /* 0x000fe20000000f00 */
[----:B------:R-:W0:Y:S01]  /*30c30*/  LDCU.64 UR12, c[0x4][URZ] ;  /* 0x01000000ff0c77ac */ /* 0x000e220008000a00 */
[----:B------:R-:W-:Y:S01]  /*30c40*/  LOP3.LUT R39, R10, 0x80000000, RZ, 0xfc, !PT ;  /* 0x800000000a277812 */ /* 0x000fe200078efcff */
[----:B------:R-:W-:Y:S01]  /*30c50*/  UMOV UR8, URZ ;  /* 0x000000ff00087c82 */ /* 0x000fe20008000000 */
[----:B------:R-:W-:-:S05]  /*30c60*/  UMOV UR4, URZ ;  /* 0x000000ff00047c82 */ /* 0x000fca0008000000 */
.L_x_559:
        /* <DEDUP_REMOVED lines=13> */
[----:B------:R0:W-:Y:S02]  /*30d40*/  STL [R1+0x34], R29 ;  /* 0x0000341d01007387 */ /* 0x0001e40000100800 */
.L_x_558:
[----:B------:R-:W-:Y:S05]  /*30d50*/  BSYNC.RECONVERGENT B0 ;  /* 0x0000000000007941 */ /* 0x000fea0003800200 */
.L_x_557:
[----:B------:R-:W-:Y:S01]  /*30d60*/  FMUL R39, R2, 6.2831850051879882812 ;  /* 0x40c90fda02277820 */ /* 0x000fe20000400000 */
[----:B------:R-:W-:Y:S01]  /*30d70*/  BSSY.RECONVERGENT B0, `(.L_x_560) ;  /* 0x0000043000007945 */ /* 0x000fe20003800200 */
[-C--:B------:R-:W-:Y:S01]  /*30d80*/  FMUL R19, R19, R38.reuse ;  /* 0x0000002613137220 */ /* 0x080fe20000400000 */
[-C--:B0-----:R-:W-:Y:S01]  /*30d90*/  FMUL R29, R17, R38.reuse ;  /* 0x00000026111d7220 */ /* 0x081fe20000400000 */
[C---:B------:R-:W-:Y:S01]  /*30da0*/  FMUL R2, R39.reuse, 0.63661974668502807617 ;  /* 0x3f22f98327027820 */ /* 0x040fe20000400000 */
[----:B------:R-:W-:Y:S01]  /*30db0*/  FSETP.GE.AND P0, PT, |R39|, 105615, PT ;  /* 0x47ce47802700780b */ /* 0x000fe20003f06200 */
[----:B------:R-:W-:-:S04]  /*30dc0*/  FMUL R37, R12, R38 ;  /* 0x000000260c257220 */ /* 0x000fc80000400000 */
[----:B------:R-:W0:Y:S02]  /*30dd0*/  F2I.NTZ R2, R2 ;  /* 0x0000000200027305 */ /* 0x000e240000203100 */
[----:B0-----:R-:W-:-:S05]  /*30de0*/  I2FP.F32.S32 R10, R2 ;  /* 0x00000002000a7245 */ /* 0x001fca0000201400 */
[----:B------:R-:W-:-:S04]  /*30df0*/  FFMA R11, R10, -1.5707962512969970703, R39 ;  /* 0xbfc90fda0a0b7823 */ /* 0x000fc80000000027 */
[----:B------:R-:W-:-:S04]  /*30e00*/  FFMA R11, R10, -7.5497894158615963534e-08, R11 ;  /* 0xb3a221680a0b7823 */ /* 0x000fc8000000000b */
[----:B------:R-:W-:Y:S01]  /*30e10*/  FFMA R10, R10, -5.3903029534742383927e-15, R11 ;  /* 0xa7c234c50a0a7823 */ /* 0x000fe2000000000b */
        /* <DEDUP_REMOVED lines=12> */
.L_x_562:
        /* <DEDUP_REMOVED lines=44> */
.L_x_561:
[----:B------:R-:W-:Y:S05]  /*311a0*/  BSYNC.RECONVERGENT B0 ;  /* 0x0000000000007941 */ /* 0x000fea0003800200 */
.L_x_560:
        /* <DEDUP_REMOVED lines=21> */
[----:B------:R-:W-:Y:S01]  /*31300*/  HFMA2 R2, -RZ, RZ, 0, 0 ;  /* 0x00000000ff027431 */ /* 0x000fe200000001ff */
[----:B------:R-:W-:Y:S01]  /*31310*/  MOV R17, R35 ;  /* 0x0000002300117202 */ /* 0x000fe20000000f00 */
[----:B------:R-:W0:Y:S01]  /*31320*/  LDCU.64 UR12, c[0x4][URZ] ;  /* 0x01000000ff0c77ac */ /* 0x000e220008000a00 */
[----:B------:R-:W-:Y:S01]  /*31330*/  LOP3.LUT R39, R39, 0x80000000, RZ, 0xfc, !PT ;  /* 0x8000000027277812 */ /* 0x000fe200078efcff */
[----:B------:R-:W-:Y:S01]  /*31340*/  UMOV UR8, URZ ;  /* 0x000000ff00087c82 */ /* 0x000fe20008000000 */
[----:B------:R-:W-:-:S05]  /*31350*/  UMOV UR4, URZ ;  /* 0x000000ff00047c82 */ /* 0x000fca0008000000 */
.L_x_565:
        /* <DEDUP_REMOVED lines=13> */
[----:B------:R0:W-:Y:S02]  /*31430*/  STL [R1+0x34], R2 ;  /* 0x0000340201007387 */ /* 0x0001e40000100800 */
.L_x_564:
[----:B------:R-:W-:Y:S05]  /*31440*/  BSYNC.RECONVERGENT B0 ;  /* 0x0000000000007941 */ /* 0x000fea0003800200 */
.L_x_563:
[----:B------:R-:W-:Y:S01]  /*31450*/  FMUL R15, R25, 0.5 ;  /* 0x3f000000190f7820 */ /* 0x000fe20000400000 */
[----:B------:R-:W-:Y:S01]  /*31460*/  FADD R12, R12, R12 ;  /* 0x0000000c0c0c7221 */ /* 0x000fe20000000000 */
[----:B------:R-:W-:Y:S01]  /*31470*/  FADD R11, -R13, 1 ;  /* 0x3f8000000d0b7421 */ /* 0x000fe20000000100 */
[----:B------:R-:W-:Y:S01]  /*31480*/  BSSY.RECONVERGENT B0, `(.L_x_566) ;  /* 0x000004b000007945 */ /* 0x000fe20003800200 */
[C---:B------:R-:W-:Y:S01]  /*31490*/  FMUL R38, R15.reuse, 0.63661974668502807617 ;  /* 0x3f22f9830f267820 */ /* 0x040fe20000400000 */
[----:B------:R-:W-:Y:S01]  /*314a0*/  FADD R12, -R12, 2 ;  /* 0x400000000c0c7421 */ /* 0x000fe20000000100 */
[----:B------:R-:W-:-:S03]  /*314b0*/  FSETP.GE.AND P0, PT, |R15|, 105615, PT ;  /* 0x47ce47800f00780b */ /* 0x000fc60003f06200 */
[----:B------:R-:W-:Y:S01]  /*314c0*/  FMUL R11, R12, R11 ;  /* 0x0000000b0c0b7220 */ /* 0x000fe20000400000 */
[----:B------:R-:W1:Y:S03]  /*314d0*/  F2I.NTZ R38, R38 ;  /* 0x0000002600267305 */ /* 0x000e660000203100 */
[----:B------:R-:W-:-:S04]  /*314e0*/  FFMA R11, R24, R13, R11 ;  /* 0x0000000d180b7223 */ /* 0x000fc8000000000b */
[-C--:B0-----:R-:W-:Y:S01]  /*314f0*/  FFMA R2, R18, R11.reuse, R29 ;  /* 0x0000000b12027223 */ /* 0x081fe2000000001d */
[-C--:B------:R-:W-:Y:S01]  /*31500*/  FFMA R19, R20, R11.reuse, R19 ;  /* 0x0000000b14137223 */ /* 0x080fe20000000013 */
[----:B------:R-:W-:Y:S02]  /*31510*/  FFMA R37, R16, R11, R37 ;  /* 0x0000000b10257223 */ /* 0x000fe40000000025 */
[----:B------:R-:W-:Y:S01]  /*31520*/  FFMA R28, R33, -R28, R2 ;  /* 0x8000001c211c7223 */ /* 0x000fe20000000002 */
[----:B------:R-:W-:Y:S01]  /*31530*/  FFMA R27, R34, -R27, R19 ;  /* 0x8000001b221b7223 */ /* 0x000fe20000000013 */
[----:B------:R-:W-:Y:S01]  /*31540*/  FADD R32, -R32, R37 ;  /* 0x0000002520207221 */ /* 0x000fe20000000100 */
[-C--:B-1----:R-:W-:Y:S02]  /*31550*/  I2FP.F32.S32 R10, R38.reuse ;  /* 0x00000026000a7245 */ /* 0x082fe40000201400 */
        /* <DEDUP_REMOVED lines=17> */
.L_x_568:
        /* <DEDUP_REMOVED lines=44> */
.L_x_567:
[----:B------:R-:W-:Y:S05]  /*31930*/  BSYNC.RECONVERGENT B0 ;  /* 0x0000000000007941 */ /* 0x000fea0003800200 */
.L_x_566:
[----:B------:R-:W-:Y:S01]  /*31940*/  LOP3.LUT R11, R12, 0x1, RZ, 0xc0, !PT ;  /* 0x000000010c0b7812 */ /* 0x000fe200078ec0ff */
        /* <DEDUP_REMOVED lines=26> */
.L_x_571:
        /* <DEDUP_REMOVED lines=14> */
.L_x_570:
[----:B------:R-:W-:Y:S05]  /*31bd0*/  BSYNC.RECONVERGENT B0 ;  /* 0x0000000000007941 */ /* 0x000fea0003800200 */
.L_x_569:
[----:B------:R-:W-:Y:S01]  /*31be0*/  FSETP.GE.AND P0, PT, |R15|, 105615, PT ;  /* 0x47ce47800f00780b */ /* 0x000fe20003f06200 */
[----:B------:R-:W-:Y:S01]  /*31bf0*/  BSSY.RECONVERGENT B0, `(.L_x_572) ;  /* 0x000003a000007945 */ /* 0x000fe20003800200 */
[----:B0-----:R-:W-:-:S11]  /*31c00*/  MOV R2, R18 ;  /* 0x0000001200027202 */ /* 0x001fd60000000f00 */
        /* <DEDUP_REMOVED lines=12> */
.L_x_574:
        /* <DEDUP_REMOVED lines=44> */
.L_x_573:
[----:B------:R-:W-:Y:S05]  /*31f90*/  BSYNC.RECONVERGENT B0 ;  /* 0x0000000000007941 */ /* 0x000fea0003800200 */
.L_x_572:
        /* <DEDUP_REMOVED lines=21> */
[----:B------:R-:W0:Y:S02]  /*320f0*/  LDCU.64 UR12, c[0x4][URZ] ;  /* 0x01000000ff0c77ac */ /* 0x000e240008000a00 */
[----:B------:R-:W-:Y:S01]  /*32100*/  LOP3.LUT R19, R15, 0x80000000, RZ, 0xfc, !PT ;  /* 0x800000000f137812 */ /* 0x000fe200078efcff */
[----:B------:R-:W-:Y:S01]  /*32110*/  UMOV UR8, URZ ;  /* 0x000000ff00087c82 */ /* 0x000fe20008000000 */
[----:B------:R-:W-:-:S05]  /*32120*/  UMOV UR4, URZ ;  /* 0x000000ff00047c82 */ /* 0x000fca0008000000 */
.L_x_577:
        /* <DEDUP_REMOVED lines=14> */
.L_x_576:
[----:B------:R-:W-:Y:S05]  /*32210*/  BSYNC.RECONVERGENT B0 ;  /* 0x0000000000007941 */ /* 0x000fea0003800200 */
.L_x_575:
[----:B------:R-:W-:-:S04]  /*32220*/  FMUL R10, RZ, R17 ;  /* 0x00000011ff0a7220 */ /* 0x000fc80000400000 */
[CC--:B0-----:R-:W-:Y:S01]  /*32230*/  FMUL R2, R27.reuse, R10.reuse ;  /* 0x0000000a1b027220 */ /* 0x0c1fe20000400000 */
[-C--:B------:R-:W-:Y:S01]  /*32240*/  FMUL R12, RZ, -R10.reuse ;  /* 0x8000000aff0c7220 */ /* 0x080fe20000400000 */
[-C--:B------:R-:W-:Y:S01]  /*32250*/  FMUL R11, R28, R10.reuse ;  /* 0x0000000a1c0b7220 */ /* 0x080fe20000400000 */
[----:B------:R-:W-:Y:S01]  /*32260*/  FMUL R19, R32, R10 ;  /* 0x0000000a20137220 */ /* 0x000fe20000400000 */
[-C--:B------:R-:W-:Y:S01]  /*32270*/  FFMA R2, RZ, R13.reuse, R2 ;  /* 0x0000000dff027223 */ /* 0x080fe20000000002 */
[----:B------:R-:W-:-:S03]  /*32280*/  FFMA R14, R27, R13, R12 ;  /* 0x0000000d1b0e7223 */ /* 0x000fc6000000000c */
[----:B------:R-:W-:Y:S01]  /*32290*/  FADD R15, R2, R11 ;  /* 0x0000000b020f7221 */ /* 0x000fe20000000000 */
[--C-:B------:R-:W-:Y:S01]  /*322a0*/  FADD R14, R14, -R19.reuse ;  /* 0x800000130e0e7221 */ /* 0x100fe20000000000 */
[-C--:B------:R-:W-:Y:S01]  /*322b0*/  FFMA R19, R28, R13.reuse, R19 ;  /* 0x0000000d1c137223 */ /* 0x080fe20000000013 */
[C---:B------:R-:W-:Y:S01]  /*322c0*/  FFMA R2, R32.reuse, R13, -R11 ;  /* 0x0000000d20027223 */ /* 0x040fe2000000080b */
[-C--:B------:R-:W-:Y:S01]  /*322d0*/  FFMA R15, R32, R17.reuse, R15 ;  /* 0x00000011200f7223 */ /* 0x080fe2000000000f */
[----:B------:R-:W-:Y:S01]  /*322e0*/  FFMA R14, R28, R17, R14 ;  /* 0x000000111c0e7223 */ /* 0x000fe2000000000e */
[----:B------:R-:W-:Y:S01]  /*322f0*/  FADD R12, R12, R19 ;  /* 0x000000130c0c7221 */ /* 0x000fe20000000000 */
[C---:B------:R-:W-:Y:S01]  /*32300*/  FFMA R2, R27.reuse, R10, R2 ;  /* 0x0000000a1b027223 */ /* 0x040fe20000000002 */
[C---:B------:R-:W-:Y:S01]  /*32310*/  FMUL R16, R10.reuse, R15 ;  /* 0x0000000f0a107220 */ /* 0x040fe20000400000 */
[-C--:B------:R-:W-:Y:S01]  /*32320*/  FMUL R18, R10, R14.reuse ;  /* 0x0000000e0a127220 */ /* 0x080fe20000400000 */
[-C--:B------:R-:W-:Y:S01]  /*32330*/  FFMA R12, -R27, R17.reuse, R12 ;  /* 0x000000111b0c7223 */ /* 0x080fe2000000010c */
[----:B------:R-:W-:Y:S01]  /*32340*/  FFMA R11, -RZ, R17, R2 ;  /* 0x00000011ff0b7223 */ /* 0x000fe20000000102 */
[-CC-:B------:R-:W-:Y:S01]  /*32350*/  FFMA R19, R13, R14.reuse, R16.reuse ;  /* 0x0000000e0d137223 */ /* 0x180fe20000000010 */
[C---:B------:R-:W-:Y:S01]  /*32360*/  FFMA R14, -R17.reuse, R14, R16 ;  /* 0x0000000e110e7223 */ /* 0x040fe20000000110 */
[----:B------:R-:W-:Y:S01]  /*32370*/  FFMA R15, R17, R15, R18 ;  /* 0x0000000f110f7223 */ /* 0x000fe20000000012 */
[----:B------:R-:W-:-:S02]  /*32380*/  IMAD.MOV.U32 R27, RZ, RZ, 0x0 ;  /* 0x00000000ff1b7424 */ /* 0x000fc400078e00ff */
[-C--:B------:R-:W-:Y:S01]  /*32390*/  FFMA R2, R17, R12.reuse, R19 ;  /* 0x0000000c11027223 */ /* 0x080fe20000000013 */
[CC--:B------:R-:W-:Y:S01]  /*323a0*/  FFMA R14, R13.reuse, R12.reuse, R14 ;  /* 0x0000000c0d0e7223 */ /* 0x0c0fe2000000000e */
[C---:B------:R-:W-:Y:S02]  /*323b0*/  FFMA R12, -R10.reuse, R12, R15 ;  /* 0x0000000c0a0c7223 */ /* 0x040fe4000000010f */
[CC--:B------:R-:W-:Y:S01]  /*323c0*/  FFMA R18, -R10.reuse, R11.reuse, R2 ;  /* 0x0000000b0a127223 */ /* 0x0c0fe20000000102 */
[-C--:B------:R-:W-:Y:S01]  /*323d0*/  FFMA R17, R10, R11.reuse, R14 ;  /* 0x0000000b0a117223 */ /* 0x080fe2000000000e */
[----:B------:R-:W-:Y:S01]  /*323e0*/  FFMA R16, R13, R11, R12 ;  /* 0x0000000b0d107223 */ /* 0x000fe2000000000c */
[----:B------:R-:W-:Y:S06]  /*323f0*/  RET.REL.NODEC R26 `(_Z15ker_mesh_shaderfjjP10triangle_t) ;  /* 0xfffffcdc1a007950 */ /* 0x000fec0003c3ffff */
        .type           $_Z15ker_mesh_shaderfjjP10triangle_t$_Z7ev_push3jetS_f,@function
        .size           $_Z15ker_mesh_shaderfjjP10triangle_t$_Z7ev_push3jetS_f,($_Z15ker_mesh_shaderfjjP10triangle_t$_Z8ev_twist3jetS_f - $_Z15ker_mesh_shaderfjjP10triangle_t$_Z7ev_push3jetS_f)
$_Z15ker_mesh_shaderfjjP10triangle_t$_Z7ev_push3jetS_f:
[C---:B------:R-:W-:Y:S01]  /*32400*/  FMUL R13, R14.reuse, 0.63661974668502807617 ;  /* 0x3f22f9830e0d7820 */ /* 0x040fe20000400000 */
[----:B------:R-:W-:Y:S01]  /*32410*/  HFMA2 R24, -RZ, RZ, 0.487060546875, -0.0625 ;  /* 0x37cbac00ff187431 */ /* 0x000fe200000001ff */
[----:B------:R-:W-:Y:S01]  /*32420*/  MOV R2, 0x394d4153 ;  /* 0x394d415300027802 */ /* 0x000fe20000000f00 */
[----:B------:R-:W-:Y:S01]  /*32430*/  FFMA R11, RZ, RZ, RZ ;  /* 0x000000ffff0b7223 */ /* 0x000fe200000000ff */
[----:B------:R-:W0:Y:S01]  /*32440*/  F2I.NTZ R19, R13 ;  /* 0x0000000d00137305 */ /* 0x000e220000203100 */
[----:B------:R-:W-:Y:S01]  /*32450*/  FSETP.GE.AND P0, PT, |R14|, 105615, PT ;  /* 0x47ce47800e00780b */ /* 0x000fe20003f06200 */
[----:B------:R-:W1:Y:S01]  /*32460*/  LDCU.64 UR10, c[0x0][0x358] ;  /* 0x00006b00ff0a77ac */ /* 0x000e620008000a00 */
[----:B------:R-:W-:Y:S01]  /*32470*/  FFMA R2, RZ, -R2, 0.0083327032625675201416 ;  /* 0x3c0885e4ff027423 */ /* 0x000fe20000000802 */
[----:B------:R-:W-:Y:S01]  /*32480*/  BSSY.RECONVERGENT B0, `(.L_x_578) ;  /* 0x000004a000007945 */ /* 0x000fe20003800200 */
[----:B------:R-:W-:Y:S02]  /*32490*/  FFMA R12, RZ, R24, -0.0013887860113754868507 ;  /* 0xbab607edff0c7423 */ /* 0x000fe40000000018 */
[----:B------:R-:W-:-:S02]  /*324a0*/  FFMA R2, RZ, R2, -0.16666662693023681641 ;  /* 0xbe2aaaa8ff027423 */ /* 0x000fc40000000002 */
[----:B------:R-:W-:Y:S02]  /*324b0*/  FFMA R12, RZ, R12, 0.041666727513074874878 ;  /* 0x3d2aaabbff0c7423 */ /* 0x000fe4000000000c */
[----:B------:R-:W-:Y:S01]  /*324c0*/  FFMA R11, R11, R2, RZ ;  /* 0x000000020b0b7223 */ /* 0x000fe200000000ff */
[----:B0-----:R-:W-:Y:S01]  /*324d0*/  I2FP.F32.S32 R26, R19 ;  /* 0x00000013001a7245 */ /* 0x001fe20000201400 */
[----:B------:R-:W-:Y:S02]  /*324e0*/  FFMA R12, RZ, R12, -0.4999999701976776123 ;  /* 0xbeffffffff0c7423 */ /* 0x000fe4000000000c */
[----:B------:R-:W-:Y:S01]  /*324f0*/  FMUL R25, RZ, R11 ;  /* 0x0000000bff197220 */ /* 0x000fe20000400000 */
[----:B------:R-:W-:Y:S02]  /*32500*/  IMAD.MOV.U32 R30, RZ, RZ, R19 ;  /* 0x000000ffff1e7224 */ /* 0x000fe400078e0013 */
[----:B------:R-:W-:Y:S01]  /*32510*/  FFMA R15, R26, -1.5707962512969970703, R14 ;  /* 0xbfc90fda1a0f7823 */ /* 0x000fe2000000000e */
[----:B------:R-:W-:-:S03]  /*32520*/  FFMA R13, RZ, R12, 1 ;  /* 0x3f800000ff0d7423 */ /* 0x000fc6000000000c */
[C---:B------:R-:W-:Y:S01]  /*32530*/  FFMA R15, R26.reuse, -7.5497894158615963534e-08, R15 ;  /* 0xb3a221681a0f7823 */ /* 0x040fe2000000000f */
[----:B------:R-:W-:Y:S01]  /*32540*/  FMUL R36, RZ, R13 ;  /* 0x0000000dff247220 */ /* 0x000fe20000400000 */
[----:B------:R-:W-:Y:S02]  /*32550*/  FADD R35, R13, R25 ;  /* 0x000000190d237221 */ /* 0x000fe40000000000 */
[----:B------:R-:W-:Y:S01]  /*32560*/  FFMA R26, R26, -5.3903029534742383927e-15, R15 ;  /* 0xa7c234c51a1a7823 */ /* 0x000fe2000000000f */
[----:B------:R-:W-:Y:S01]  /*32570*/  IADD3 R15, PT, PT, R1, 0x1c, RZ ;  /* 0x0000001c010f7810 */ /* 0x000fe20007ffe0ff */
[----:B------:R-:W-:-:S03]  /*32580*/  FADD R39, R36, R25 ;  /* 0x0000001924277221 */ /* 0x000fc60000000000 */
[----:B------:R-:W-:Y:S01]  /*32590*/  MOV R16, R26 ;  /* 0x0000001a00107202 */ /* 0x000fe20000000f00 */
[----:B-1----:R-:W-:Y:S06]  /*325a0*/  @!P0 BRA `(.L_x_579) ;  /* 0x0000000000dc8947 */ /* 0x002fec0003800000 */
        /* <DEDUP_REMOVED lines=11> */
.L_x_580:
        /* <DEDUP_REMOVED lines=39> */
[----:B------:R-:W-:-:S05]  /*328d0*/  IADD3 R2, PT, PT, -R19, RZ, RZ ;  /* 0x000000ff13027210 */ /* 0x000fca0007ffe1ff */
[----:B------:R-:W-:Y:S01]  /*328e0*/  @!P0 IMAD.MOV.U32 R19, RZ, RZ, R2 ;  /* 0x000000ffff138224 */ /* 0x000fe200078e0002 */
[----:B-1----:R-:W-:-:S10]  /*328f0*/  DMUL R20, R16, UR8 ;  /* 0x0000000810147c28 */ /* 0x002fd40008000000 */
[----:B------:R-:W1:Y:S02]  /*32900*/  F2F.F32.F64 R20, R20 ;  /* 0x0000001400147310 */ /* 0x000e640000301000 */
[----:B01----:R-:W-:-:S07]  /*32910*/  FSEL R16, -R20, R20, !P1 ;  /* 0x0000001414107208 */ /* 0x003fce0004800100 */
.L_x_579:
[----:B------:R-:W-:Y:S05]  /*32920*/  BSYNC.RECONVERGENT B0 ;  /* 0x0000000000007941 */ /* 0x000fea0003800200 */
.L_x_578:
        /* <DEDUP_REMOVED lines=12> */
[----:B------:R-:W-:Y:S02]  /*329f0*/  FSETP.GE.AND P0, PT, |R14|, 105615, PT ;  /* 0x47ce47800e00780b */ /* 0x000fe40003f06200 */
[----:B------:R-:W-:Y:S01]  /*32a00*/  LOP3.LUT P1, RZ, R19, 0x2, RZ, 0xc0, !PT ;  /* 0x0000000213ff7812 */ /* 0x000fe2000782c0ff */
[C---:B------:R-:W-:Y:S01]  /*32a10*/  FFMA R19, R17.reuse, R16, RZ ;  /* 0x0000001011137223 */ /* 0x040fe200000000ff */
[----:B------:R-:W-:Y:S01]  /*32a20*/  FFMA R18, R17, R18, R21 ;  /* 0x0000001211127223 */ /* 0x000fe20000000015 */
[----:B------:R-:W-:Y:S01]  /*32a30*/  MOV R23, R30 ;  /* 0x0000001e00177202 */ /* 0x000fe20000000f00 */
[----:B------:R-:W-:-:S02]  /*32a40*/  IMAD.MOV.U32 R17, RZ, RZ, R26 ;  /* 0x000000ffff117224 */ /* 0x000fc400078e001a */
[----:B------:R-:W-:-:S07]  /*32a50*/  FFMA R16, R19, R18, R16 ;  /* 0x0000001213107223 */ /* 0x000fce0000000010 */
        /* <DEDUP_REMOVED lines=13> */
.L_x_583:
        /* <DEDUP_REMOVED lines=44> */
.L_x_582:
[----:B------:R-:W-:Y:S05]  /*32df0*/  BSYNC.RECONVERGENT B0 ;  /* 0x0000000000007941 */ /* 0x000fea0003800200 */
.L_x_581:
[----:B------:R-:W-:Y:S01]  /*32e00*/  FMUL R18, R17, R17 ;  /* 0x0000001111127220 */ /* 0x000fe20000400000 */
[C---:B------:R-:W-:Y:S01]  /*32e10*/  LOP3.LUT R20, R23.reuse, 0x1, RZ, 0xc0, !PT ;  /* 0x0000000117147812 */ /* 0x040fe200078ec0ff */
[----:B------:R-:W-:Y:S02]  /*32e20*/  HFMA2 R32, -RZ, RZ, 1.541015625, -0.052001953125 ;  /* 0x3e2aaaa8ff207431 */ /* 0x000fe400000001ff */
[----:B------:R-:W-:Y:S02]  /*32e30*/  IMAD.MOV.U32 R31, RZ, RZ, 0x3c0885e4 ;  /* 0x3c0885e4ff1f7424 */ /* 0x000fe400078e00ff */
[----:B------:R-:W-:Y:S01]  /*32e40*/  FFMA R19, R18, R24, -0.0013887860113754868507 ;  /* 0xbab607ed12137423 */ /* 0x000fe20000000018 */
[----:B------:R-:W-:Y:S01]  /*32e50*/  ISETP.NE.U32.AND P0, PT, R20, 0x1, PT ;  /* 0x000000011400780c */ /* 0x000fe20003f05070 */
[----:B------:R-:W-:Y:S01]  /*32e60*/  FMUL R27, RZ, -R11 ;  /* 0x8000000bff1b7220 */ /* 0x000fe20000400000 */
[----:B------:R-:W-:Y:S01]  /*32e70*/  IADD3 R20, PT, PT, R23, 0x1, RZ ;  /* 0x0000000117147810 */ /* 0x000fe20007ffe0ff */
[----:B------:R-:W-:Y:S01]  /*32e80*/  BSSY.RECONVERGENT B0, `(.L_x_584) ;  /* 0x000004d000007945 */ /* 0x000fe20003800200 */
[----:B------:R-:W-:Y:S01]  /*32e90*/  FSEL R19, R19, -0.00019574658654164522886, P0 ;  /* 0xb94d415313137808 */ /* 0x000fe20000000000 */
[----:B------:R-:W-:Y:S01]  /*32ea0*/  FADD R37, -R11, R36 ;  /* 0x000000240b257221 */ /* 0x000fe20000000100 */
[----:B------:R-:W-:Y:S01]  /*32eb0*/  FSEL R21, R31, 0.041666727513074874878, !P0 ;  /* 0x3d2aaabb1f157808 */ /* 0x000fe20004000000 */
[----:B------:R-:W-:Y:S01]  /*32ec0*/  FADD R33, R36, R27 ;  /* 0x0000001b24217221 */ /* 0x000fe20000000000 */
[----:B------:R-:W-:-:S02]  /*32ed0*/  LOP3.LUT P1, RZ, R20, 0x2, RZ, 0xc0, !PT ;  /* 0x0000000214ff7812 */ /* 0x000fc4000782c0ff */
[----:B------:R-:W-:Y:S01]  /*32ee0*/  FSEL R17, R17, 1, !P0 ;  /* 0x3f80000011117808 */ /* 0x000fe20004000000 */
[----:B------:R-:W-:Y:S01]  /*32ef0*/  FFMA R19, R18, R19, R21 ;  /* 0x0000001312137223 */ /* 0x000fe20000000015 */
[----:B------:R-:W-:Y:S02]  /*32f00*/  FSEL R22, -R32, -0.4999999701976776123, !P0 ;  /* 0xbeffffff20167808 */ /* 0x000fe40004000100 */
[----:B------:R-:W-:Y:S01]  /*32f10*/  FSETP.GE.AND P0, PT, |R14|, 105615, PT ;  /* 0x47ce47800e00780b */ /* 0x000fe20003f06200 */
[C---:B------:R-:W-:Y:S01]  /*32f20*/  FFMA R20, R18.reuse, R17, RZ ;  /* 0x0000001112147223 */ /* 0x040fe200000000ff */
[----:B------:R-:W-:Y:S01]  /*32f30*/  MOV R29, R30 ;  /* 0x0000001e001d7202 */ /* 0x000fe20000000f00 */
[----:B------:R-:W-:-:S04]  /*32f40*/  FFMA R19, R18, R19, R22 ;  /* 0x0000001312137223 */ /* 0x000fc80000000016 */
[----:B------:R-:W-:Y:S01]  /*32f50*/  FFMA R20, R20, R19, R17 ;  /* 0x0000001314147223 */ /* 0x000fe20000000011 */
[----:B------:R-:W-:-:S03]  /*32f60*/  IMAD.MOV.U32 R19, RZ, RZ, R26 ;  /* 0x000000ffff137224 */ /* 0x000fc600078e001a */
        /* <DEDUP_REMOVED lines=18> */
.L_x_586:
        /* <DEDUP_REMOVED lines=44> */
.L_x_585:
[----:B------:R-:W-:Y:S05]  /*33350*/  BSYNC.RECONVERGENT B0 ;  /* 0x0000000000007941 */ /* 0x000fea0003800200 */
.L_x_584:
        /* <DEDUP_REMOVED lines=30> */
.L_x_589:
        /* <DEDUP_REMOVED lines=44> */
.L_x_588:
[----:B------:R-:W-:Y:S05]  /*33800*/  BSYNC.RECONVERGENT B0 ;  /* 0x0000000000007941 */ /* 0x000fea0003800200 */
.L_x_587:
        /* <DEDUP_REMOVED lines=14> */
[C---:B------:R-:W-:Y:S01]  /*338f0*/  FFMA R28, R22.reuse, R19, RZ ;  /* 0x00000013161c7223 */ /* 0x040fe200000000ff */
[----:B------:R-:W-:Y:S01]  /*33900*/  MOV R23, R26 ;  /* 0x0000001a00177202 */ /* 0x000fe20000000f00 */
[----:B------:R-:W-:-:S04]  /*33910*/  FFMA R21, R22, R21, R34 ;  /* 0x0000001516157223 */ /* 0x000fc80000000022 */
        /* <DEDUP_REMOVED lines=19> */
.L_x_592:
        /* <DEDUP_REMOVED lines=44> */
.L_x_591:
[----:B------:R-:W-:Y:S05]  /*33d10*/  BSYNC.RECONVERGENT B0 ;  /* 0x0000000000007941 */ /* 0x000fea0003800200 */
.L_x_590:
        /* <DEDUP_REMOVED lines=29> */
.L_x_595:
        /* <DEDUP_REMOVED lines=44> */
.L_x_594:
[----:B------:R-:W-:Y:S05]  /*341b0*/  BSYNC.RECONVERGENT B0 ;  /* 0x0000000000007941 */ /* 0x000fea0003800200 */
.L_x_593:
[----:B------:R-:W-:Y:S01]  /*341c0*/  FMUL R28, R26, R26 ;  /* 0x0000001a1a1c7220 */ /* 0x000fe20000400000 */
[----:B------:R-:W-:Y:S01]  /*341d0*/  LOP3.LUT R23, R30, 0x1, RZ, 0xc0, !PT ;  /* 0x000000011e177812 */ /* 0x000fe200078ec0ff */
[----:B------:R-:W0:Y:S01]  /*341e0*/  F2F.F64.F32 R32, R14 ;  /* 0x0000000e00207310 */ /* 0x000e220000201800 */
[----:B------:R-:W-:Y:S01]  /*341f0*/  UMOV UR8, 0x54442d18 ;  /* 0x54442d1800087882 */ /* 0x000fe20000000000 */
[----:B------:R-:W-:Y:S01]  /*34200*/  FFMA R24, R28, R24, -0.0013887860113754868507 ;  /* 0xbab607ed1c187423 */ /* 0x000fe20000000018 */
[----:B------:R-:W-:Y:S01]  /*34210*/  ISETP.NE.U32.AND P0, PT, R23, 0x1, PT ;  /* 0x000000011700780c */ /* 0x000fe20003f05070 */
[----:B------:R-:W-:Y:S01]  /*34220*/  UMOV UR9, 0x3ff921fb ;  /* 0x3ff921fb00097882 */ /* 0x000fe20000000000 */
[----:B------:R-:W-:Y:S01]  /*34230*/  LOP3.LUT P1, RZ, R30, 0x2, RZ, 0xc0, !PT ;  /* 0x000000021eff7812 */ /* 0x000fe2000782c0ff */
[----:B------:R-:W-:Y:S01]  /*34240*/  BSSY.RECONVERGENT B2, `(.L_x_596) ;  /* 0x00000d5000027945 */ /* 0x000fe20003800200 */
[----:B------:R-:W-:Y:S02]  /*34250*/  FSEL R29, R2, 0.0083327032625675201416, !P0 ;  /* 0x3c0885e4021d7808 */ /* 0x000fe40004000000 */
[----:B------:R-:W-:-:S02]  /*34260*/  FSEL R23, R24, -0.00019574658654164522886, !P0 ;  /* 0xb94d415318177808 */ /* 0x000fc40004000000 */
[----:B------:R-:W-:-:S03]  /*34270*/  FSEL R12, -R12, -0.16666662693023681641, !P0 ;  /* 0xbe2aaaa80c0c7808 */ /* 0x000fc60004000100 */
[----:B------:R-:W-:Y:S01]  /*34280*/  FFMA R29, R28, R23, R29 ;  /* 0x000000171c1d7223 */ /* 0x000fe2000000001d */
[----:B------:R-:W-:Y:S01]  /*34290*/  FSEL R23, R26, 1, P0 ;  /* 0x3f8000001a177808 */ /* 0x000fe20000000000 */
[----:B0-----:R-:W-:Y:S02]  /*342a0*/  DSETP.GTU.AND P0, PT, R32, UR8, PT ;  /* 0x0000000820007e2a */ /* 0x001fe4000bf0c000 */
[C---:B------:R-:W-:Y:S02]  /*342b0*/  FFMA R12, R28.reuse, R29, R12 ;  /* 0x0000001d1c0c7223 */ /* 0x040fe4000000000c */
[----:B------:R-:W-:-:S04]  /*342c0*/  FFMA R28, R28, R23, RZ ;  /* 0x000000171c1c7223 */ /* 0x000fc800000000ff */
[----:B------:R-:W-:-:S04]  /*342d0*/  FFMA R23, R28, R12, R23 ;  /* 0x0000000c1c177223 */ /* 0x000fc80000000017 */
[----:B------:R-:W-:Y:S02]  /*342e0*/  @P1 FADD R23, RZ, -R23 ;  /* 0x80000017ff171221 */ /* 0x000fe40000000000 */
        /* <DEDUP_REMOVED lines=58> */
[----:B------:R-:W-:Y:S01]  /*34690*/  VIADD R26, R12, 0x7f000000 ;  /* 0x7f0000000c1a7836 */ /* 0x000fe20000000000 */
[----:B------:R-:W-:Y:S01]  /*346a0*/  FSEL R24, RZ, +INF , !P2 ;  /* 0x7f800000ff187808 */ /* 0x000fe20005000000 */
[C---:B------:R-:W-:Y:S02]  /*346b0*/  FFMA R41, R2.reuse, R31, 0.0096188392490148544312 ;  /* 0x3c1d985602297423 */ /* 0x040fe4000000001f */
[----:B------:R-:W0:Y:S02]  /*346c0*/  F2I.NTZ R31, R29 ;  /* 0x0000001d001f7305 */ /* 0x000e240000203100 */
[----:B------:R-:W-:-:S04]  /*346d0*/  FFMA R41, R2, R41, 0.055503588169813156128 ;  /* 0x3d6357bb02297423 */ /* 0x000fc80000000029 */
[----:B------:R-:W-:-:S04]  /*346e0*/  FFMA R41, R2, R41, 0.24022644758224487305 ;  /* 0x3e75fdec02297423 */ /* 0x000fc80000000029 */
[----:B------:R-:W-:-:S04]  /*346f0*/  FFMA R41, R2, R41, 0.69314718246459960938 ;  /* 0x3f31721802297423 */ /* 0x000fc80000000029 */
[----:B------:R-:W-:Y:S01]  /*34700*/  FFMA R41, R2, R41, 1 ;  /* 0x3f80000002297423 */ /* 0x000fe20000000029 */
[----:B0-----:R-:W-:Y:S01]  /*34710*/  LEA R31, R31, -R12, 0x17 ;  /* 0x8000000c1f1f7211 */ /* 0x001fe200078eb8ff */
[----:B------:R-:W-:Y:S02]  /*34720*/  @!P0 FADD R2, R14, R14 ;  /* 0x0000000e0e028221 */ /* 0x000fe40000000000 */
[----:B------:R-:W-:-:S04]  /*34730*/  FMUL R26, R26, R41 ;  /* 0x000000291a1a7220 */ /* 0x000fc80000400000 */
[----:B------:R-:W-:Y:S01]  /*34740*/  @!P3 FMUL R24, R31, R26 ;  /* 0x0000001a1f18b220 */ /* 0x000fe20000400000 */
[----:B------:R-:W-:-:S07]  /*34750*/  @!P0 LOP3.LUT R24, R2, 0x7fffffff, RZ, 0xc0, !PT ;  /* 0x7fffffff02188812 */ /* 0x000fce00078ec0ff */
.L_x_599:
[----:B------:R-:W-:Y:S05]  /*34760*/  BSYNC.RECONVERGENT B0 ;  /* 0x0000000000007941 */ /* 0x000fea0003800200 */
.L_x_598:
        /* <DEDUP_REMOVED lines=15> */
.L_x_602:
[----:B------:R-:W-:Y:S05]  /*34860*/  BSYNC.RECONVERGENT B4 ;  /* 0x0000000000047941 */ /* 0x000fea0003800200 */
.L_x_601:
[----:B------:R-:W-:Y:S05]  /*34870*/  BSYNC.RECONVERGENT B3 ;  /* 0x0000000000037941 */ /* 0x000fea0003800200 */
.L_x_600:
        /* <DEDUP_REMOVED lines=11> */
.L_x_597:
        /* <DEDUP_REMOVED lines=70> */
.L_x_605:
[----:B------:R-:W-:Y:S05]  /*34d90*/  BSYNC.RECONVERGENT B0 ;  /* 0x0000000000007941 */ /* 0x000fea0003800200 */
.L_x_604:
        /* <DEDUP_REMOVED lines=15> */
.L_x_608:
[----:B------:R-:W-:Y:S05]  /*34e90*/  BSYNC.RECONVERGENT B4 ;  /* 0x0000000000047941 */ /* 0x000fea0003800200 */
.L_x_607:
[----:B------:R-:W-:Y:S05]  /*34ea0*/  BSYNC.RECONVERGENT B3 ;  /* 0x0000000000037941 */ /* 0x000fea0003800200 */
.L_x_606:
        /* <DEDUP_REMOVED lines=14> */
.L_x_603:
[----:B------:R-:W-:Y:S05]  /*34f90*/  BSYNC.RECONVERGENT B2 ;  /* 0x0000000000027941 */ /* 0x000fea0003800200 */
.L_x_596:
        /* <DEDUP_REMOVED lines=25> */
.L_x_611:
        /* <DEDUP_REMOVED lines=44> */
.L_x_610:
[----:B------:R-:W-:Y:S05]  /*353f0*/  BSYNC.RECONVERGENT B0 ;  /* 0x0000000000007941 */ /* 0x000fea0003800200 */
.L_x_609:
[----:B------:R-:W-:Y:S02]  /*35400*/  HFMA2 R41, -RZ, RZ, 1.291015625, -0.052581787109375 ;  /* 0x3d2aaabbff297431 */ /* 0x000fe400000001ff */
[----:B------:R-:W-:Y:S02]  /*35410*/  IMAD.MOV.U32 R42, RZ, RZ, 0x37cbac00 ;  /* 0x37cbac00ff2a7424 */ /* 0x000fe400078e00ff */
        /* <DEDUP_REMOVED lines=31> */
.L_x_614:
        /* <DEDUP_REMOVED lines=39> */
[----:B------:R-:W-:-:S04]  /*35880*/  IADD3 R30, PT, PT, -R45, RZ, RZ ;  /* 0x000000ff2d1e7210 */ /* 0x000fc80007ffe1ff */
[----:B------:R-:W-:Y:S01]  /*35890*/  @!P1 MOV R45, R30 ;  /* 0x0000001e002d9202 */ /* 0x000fe20000000f00 */
[----:B0-----:R-:W-:-:S10]  /*358a0*/  DMUL R28, R24, UR8 ;  /* 0x00000008181c7c28 */ /* 0x001fd40008000000 */
[----:B------:R-:W0:Y:S02]  /*358b0*/  F2F.F32.F64 R28, R28 ;  /* 0x0000001c001c7310 */ /* 0x000e240000301000 */
[----:B0-----:R-:W-:-:S07]  /*358c0*/  FSEL R24, -R28, R28, !P0 ;  /* 0x0000001c1c187208 */ /* 0x001fce0004000100 */
.L_x_613:
[----:B------:R-:W-:Y:S05]  /*358d0*/  BSYNC.RECONVERGENT B0 ;  /* 0x0000000000007941 */ /* 0x000fea0003800200 */
.L_x_612:
[----:B------:R-:W-:Y:S01]  /*358e0*/  LOP3.LUT R29, R45, 0x1, RZ, 0xc0, !PT ;  /* 0x000000012d1d7812 */ /* 0x000fe200078ec0ff */
[----:B------:R-:W-:Y:S01]  /*358f0*/  FMUL R25, R24, R24 ;  /* 0x0000001818197220 */ /* 0x000fe20000400000 */
[----:B------:R-:W-:Y:S01]  /*35900*/  IMAD.MOV.U32 R44, RZ, RZ, 0x3c0885e4 ;  /* 0x3c0885e4ff2c7424 */ /* 0x000fe200078e00ff */
[----:B------:R-:W-:Y:S01]  /*35910*/  BSSY.RECONVERGENT B0, `(.L_x_615) ;  /* 0x0000054000007945 */ /* 0x000fe20003800200 */
[----:B------:R-:W-:Y:S01]  /*35920*/  ISETP.NE.U32.AND P0, PT, R29, 0x1, PT ;  /* 0x000000011d00780c */ /* 0x000fe20003f05070 */
[----:B------:R-:W-:Y:S01]  /*35930*/  FFMA R28, R25, R42, -0.0013887860113754868507 ;  /* 0xbab607ed191c7423 */ /* 0x000fe2000000002a */
[----:B------:R-:W-:Y:S01]  /*35940*/  IADD3 R29, PT, PT, R45, 0x1, RZ ;  /* 0x000000012d1d7810 */ /* 0x000fe20007ffe0ff */
[----:B------:R-:W-:Y:S01]  /*35950*/  HFMA2 R45, -RZ, RZ, 1.541015625, -0.052001953125 ;  /* 0x3e2aaaa8ff2d7431 */ /* 0x000fe200000001ff */
[----:B------:R-:W-:Y:S01]  /*35960*/  FSEL R30, R44, 0.041666727513074874878, !P0 ;  /* 0x3d2aaabb2c1e7808 */ /* 0x000fe20004000000 */
[----:B------:R-:W-:Y:S01]  /*35970*/  FFMA R27, R27, 0.89999997615814208984, R36 ;  /* 0x3f6666661b1b7823 */ /* 0x000fe20000000024 */
[----:B------:R-:W-:-:S02]  /*35980*/  FSEL R28, R28, -0.00019574658654164522886, P0 ;  /* 0xb94d41531c1c7808 */ /* 0x000fc40000000000 */
[----:B------:R-:W-:Y:S02]  /*35990*/  LOP3.LUT P1, RZ, R29, 0x2, RZ, 0xc0, !PT ;  /* 0x000000021dff7812 */ /* 0x000fe4000782c0ff */
[----:B------:R-:W-:Y:S01]  /*359a0*/  FSEL R24, R24, 1, !P0 ;  /* 0x3f80000018187808 */ /* 0x000fe20004000000 */
[----:B------:R-:W-:Y:S01]  /*359b0*/  FFMA R28, R25, R28, R30 ;  /* 0x0000001c191c7223 */ /* 0x000fe2000000001e */
[----:B------:R-:W-:-:S03]  /*359c0*/  FSEL R49, -R45, -0.4999999701976776123, !P0 ;  /* 0xbeffffff2d317808 */ /* 0x000fc60004000100 */
[C---:B------:R-:W-:Y:S01]  /*359d0*/  FFMA R29, R25.reuse, R24, RZ ;  /* 0x00000018191d7223 */ /* 0x040fe200000000ff */
[----:B------:R-:W-:Y:S01]  /*359e0*/  FSETP.GE.AND P0, PT, |R38|, 105615, PT ;  /* 0x47ce47802600780b */ /* 0x000fe20003f06200 */
[----:B------:R-:W-:Y:S01]  /*359f0*/  FFMA R28, R25, R28, R49 ;  /* 0x0000001c191c7223 */ /* 0x000fe20000000031 */
[----:B------:R-:W-:-:S03]  /*35a00*/  MOV R49, R43 ;  /* 0x0000002b00317202 */ /* 0x000fc60000000f00 */
[----:B------:R-:W-:Y:S01]  /*35a10*/  FFMA R25, R29, R28, R24 ;  /* 0x0000001c1d197223 */ /* 0x000fe20000000018 */
[----:B------:R-:W-:-:S03]  /*35a20*/  FMUL R29, R11, 0.89999997615814208984 ;  /* 0x3f6666660b1d7820 */ /* 0x000fc60000400000 */
[----:B------:R-:W-:-:S04]  /*35a30*/  @P1 FADD R25, RZ, -R25 ;  /* 0x80000019ff191221 */ /* 0x000fc80000000000 */
[C---:B------:R-:W-:Y:S01]  /*35a40*/  FMUL R24, R25.reuse, R34 ;  /* 0x0000002219187220 */ /* 0x040fe20000400000 */
[----:B------:R-:W-:-:S03]  /*35a50*/  FMUL R28, R25, R12 ;  /* 0x0000000c191c7220 */ /* 0x000fc60000400000 */
[C---:B------:R-:W-:Y:S01]  /*35a60*/  FMUL R24, R29.reuse, R24 ;  /* 0x000000181d187220 */ /* 0x040fe20000400000 */
[----:B------:R-:W-:-:S03]  /*35a70*/  FMUL R28, R29, R28 ;  /* 0x0000001c1d1c7220 */ /* 0x000fc60000400000 */
[-C--:B------:R-:W-:Y:S01]  /*35a80*/  FFMA R24, R31, R26.reuse, R24 ;  /* 0x0000001a1f187223 */ /* 0x080fe20000000018 */
[----:B------:R-:W-:Y:S01]  /*35a90*/  FFMA R25, R47, R26, R28 ;  /* 0x0000001a2f197223 */ /* 0x000fe2000000001c */
[----:B------:R-:W-:Y:S02]  /*35aa0*/  IMAD.MOV.U32 R28, RZ, RZ, R2 ;  /* 0x000000ffff1c7224 */ /* 0x000fe400078e0002 */
[----:B------:R-:W-:Y:S01]  /*35ab0*/  FMUL R26, R26, R29 ;  /* 0x0000001d1a1a7220 */ /* 0x000fe20000400000 */
[----:B------:R-:W-:Y:S01]  /*35ac0*/  FADD R47, R36, -R29 ;  /* 0x8000001d242f7221 */ /* 0x000fe20000000000 */
        /* <DEDUP_REMOVED lines=12> */
.L_x_617:
        /* <DEDUP_REMOVED lines=44> */
.L_x_616:
[----:B------:R-:W-:Y:S05]  /*35e50*/  BSYNC.RECONVERGENT B0 ;  /* 0x0000000000007941 */ /* 0x000fea0003800200 */
.L_x_615:
        /* <DEDUP_REMOVED lines=30> */
.L_x_620:
        /* <DEDUP_REMOVED lines=44> */
.L_x_619:
[----:B------:R-:W-:Y:S05]  /*36300*/  BSYNC.RECONVERGENT B0 ;  /* 0x0000000000007941 */ /* 0x000fea0003800200 */
.L_x_618:
        /* <DEDUP_REMOVED lines=14> */
[----:B------:R-:W-:Y:S01]  /*363f0*/  FFMA R30, R29, R30, R49 ;  /* 0x0000001e1d1e7223 */ /* 0x000fe20000000031 */
[----:B------:R-:W-:-:S03]  /*36400*/  MOV R49, R43 ;  /* 0x0000002b00317202 */ /* 0x000fc60000000f00 */
[----:B------:R-:W-:-:S04]  /*36410*/  FFMA R31, R31, R30, R28 ;  /* 0x0000001e1f1f7223 */ /* 0x000fc8000000001c */
[----:B------:R-:W-:-:S04]  /*36420*/  @P1 FADD R31, RZ, -R31 ;  /* 0x8000001fff1f1221 */ /* 0x000fc80000000000 */
[C---:B------:R-:W-:Y:S01]  /*36430*/  FMUL R29, R31.reuse, R34 ;  /* 0x000000221f1d7220 */ /* 0x040fe20000400000 */
[----:B------:R-:W-:-:S03]  /*36440*/  FMUL R31, R31, R12 ;  /* 0x0000000c1f1f7220 */ /* 0x000fc60000400000 */
[C---:B------:R-:W-:Y:S01]  /*36450*/  FMUL R28, R46.reuse, R29 ;  /* 0x0000001d2e1c7220 */ /* 0x040fe20000400000 */
[----:B------:R-:W-:-:S03]  /*36460*/  FMUL R30, R46, R31 ;  /* 0x0000001f2e1e7220 */ /* 0x000fc60000400000 */
[-C--:B------:R-:W-:Y:S01]  /*36470*/  FFMA R27, R27, R48.reuse, R28 ;  /* 0x000000301b1b7223 */ /* 0x080fe2000000001c */
[-C--:B------:R-:W-:Y:S01]  /*36480*/  FFMA R29, R47, R48.reuse, R30 ;  /* 0x000000302f1d7223 */ /* 0x080fe2000000001e */
[----:B------:R-:W-:Y:S01]  /*36490*/  FMUL R28, R46, R48 ;  /* 0x000000302e1c7220 */ /* 0x000fe20000400000 */
        /* <DEDUP_REMOVED lines=13> */
.L_x_623:
        /* <DEDUP_REMOVED lines=44> */
.L_x_622:
[----:B------:R-:W-:Y:S05]  /*36830*/  BSYNC.RECONVERGENT B0 ;  /* 0x0000000000007941 */ /* 0x000fea0003800200 */
.L_x_621:
        /* <DEDUP_REMOVED lines=29> */
.L_x_626:
        /* <DEDUP_REMOVED lines=44> */
.L_x_625:
[----:B------:R-:W-:Y:S05]  /*36cd0*/  BSYNC.RECONVERGENT B0 ;  /* 0x0000000000007941 */ /* 0x000fea0003800200 */
.L_x_624:
        /* <DEDUP_REMOVED lines=32> */
[----:B------:R-:W-:-:S04]  /*36ee0*/  FSETP.GEU.AND P0, PT, |R14|, 1.175494350822287508e-38, PT ;  /* 0x008000000e00780b */ /* 0x000fc80003f0e200 */
        /* <DEDUP_REMOVED lines=13> */
[----:B0-----:R-:W-:Y:S01]  /*36fc0*/  FMUL R2, R34, R43 ;  /* 0x0000002b22027220 */ /* 0x001fe20000400000 */
[----:B------:R-:W-:-:S03]  /*36fd0*/  MOV R43, 0x3a2c32e4 ;  /* 0x3a2c32e4002b7802 */ /* 0x000fc60000000f00 */
        /* <DEDUP_REMOVED lines=23> */
[----:B------:R-:W-:Y:S01]  /*37150*/  HFMA2 R43, -RZ, RZ, 0.64013671875, -15.109375 ;  /* 0x391fcb8eff2b7431 */ /* 0x000fe200000001ff */
[----:B------:R-:W-:Y:S02]  /*37160*/  FSETP.GT.AND P3, PT, |R2|, 152, PT ;  /* 0x431800000200780b */ /* 0x000fe40003f64200 */
[----:B------:R-:W-:Y:S02]  /*37170*/  FFMA R33, R12, 2, R33 ;  /* 0x400000000c217823 */ /* 0x000fe40000000021 */
[----:B------:R-:W1:Y:S01]  /*37180*/  F2I.NTZ R34, R2 ;  /* 0x0000000200227305 */ /* 0x000e620000203100 */
[----:B0-----:R-:W-:Y:S01]  /*37190*/  FADD R12, R2, -R41 ;  /* 0x80000029020c7221 */ /* 0x001fe20000000000 */
[----:B------:R-:W-:-:S03]  /*371a0*/  FSETP.GT.AND P2, PT, R41, RZ, PT ;  /* 0x000000ff2900720b */ /* 0x000fc60003f44000 */
[----:B------:R-:W-:Y:S01]  /*371b0*/  FADD R12, R12, R33 ;  /* 0x000000210c0c7221 */ /* 0x000fe20000000000 */
[----:B------:R-:W-:Y:S02]  /*371c0*/  SEL R33, RZ, 0x83000000, P2 ;  /* 0x83000000ff217807 */ /* 0x000fe40001000000 */
[----:B------:R-:W-:Y:S01]  /*371d0*/  FSETP.GEU.AND P2, PT, R2, RZ, PT ;  /* 0x000000ff0200720b */ /* 0x000fe20003f4e000 */
[----:B------:R-:W-:Y:S01]  /*371e0*/  FFMA R43, R12, R43, 0.0013391353422775864601 ;  /* 0x3aaf85ed0c2b7423 */ /* 0x000fe2000000002b */
[----:B-1----:R-:W-:Y:S01]  /*371f0*/  LEA R34, R34, -R33, 0x17 ;  /* 0x8000002122227211 */ /* 0x002fe200078eb8ff */
[----:B------:R-:W-:Y:S02]  /*37200*/  VIADD R38, R33, 0x7f000000 ;  /* 0x7f00000021267836 */ /* 0x000fe40000000000 */
[----:B------:R-:W-:Y:S01]  /*37210*/  @!P0 FADD R2, R14, R14 ;  /* 0x0000000e0e028221 */ /* 0x000fe20000000000 */
[----:B------:R-:W-:Y:S01]  /*37220*/  FFMA R43, R12, R43, 0.0096188392490148544312 ;  /* 0x3c1d98560c2b7423 */ /* 0x000fe2000000002b */
[----:B------:R-:W-:-:S03]  /*37230*/  FSEL R33, RZ, +INF , !P2 ;  /* 0x7f800000ff217808 */ /* 0x000fc60005000000 */
[----:B------:R-:W-:-:S04]  /*37240*/  FFMA R43, R12, R43, 0.055503588169813156128 ;  /* 0x3d6357bb0c2b7423 */ /* 0x000fc8000000002b */
[----:B------:R-:W-:-:S04]  /*37250*/  FFMA R43, R12, R43, 0.24022644758224487305 ;  /* 0x3e75fdec0c2b7423 */ /* 0x000fc8000000002b */
[----:B------:R-:W-:-:S04]  /*37260*/  FFMA R43, R12, R43, 0.69314718246459960938 ;  /* 0x3f3172180c2b7423 */ /* 0x000fc8000000002b */
[----:B------:R-:W-:-:S04]  /*37270*/  FFMA R43, R12, R43, 1 ;  /* 0x3f8000000c2b7423 */ /* 0x000fc8000000002b */
[----:B------:R-:W-:-:S04]  /*37280*/  FMUL R43, R38, R43 ;  /* 0x0000002b262b7220 */ /* 0x000fc80000400000 */
[----:B------:R-:W-:Y:S01]  /*37290*/  @!P3 FMUL R33, R34, R43 ;  /* 0x0000002b2221b220 */ /* 0x000fe20000400000 */
[----:B------:R-:W-:-:S07]  /*372a0*/  @!P0 LOP3.LUT R33, R2, 0x7fffffff, RZ, 0xc0, !PT ;  /* 0x7fffffff02218812 */ /* 0x000fce00078ec0ff */
.L_x_630:
[----:B------:R-:W-:Y:S05]  /*372b0*/  BSYNC.RECONVERGENT B0 ;  /* 0x0000000000007941 */ /* 0x000fea0003800200 */
.L_x_629:
        /* <DEDUP_REMOVED lines=15> */
.L_x_633:
[----:B------:R-:W-:Y:S05]  /*373b0*/  BSYNC.RECONVERGENT B4 ;  /* 0x0000000000047941 */ /* 0x000fea0003800200 */
.L_x_632:
[----:B------:R-:W-:Y:S05]  /*373c0*/  BSYNC.RECONVERGENT B3 ;  /* 0x0000000000037941 */ /* 0x000fea0003800200 */
.L_x_631:
[----:B------:R-:W-:Y:S01]  /*373d0*/  FMUL R12, RZ, R2 ;  /* 0x00000002ff0c7220 */ /* 0x000fe20000400000 */
[----:B------:R-:W-:Y:S01]  /*373e0*/  FMUL R2, R2, 0.63661974668502807617 ;  /* 0x3f22f98302027820 */ /* 0x000fe20000400000 */
[----:B------:R-:W-:Y:S02]  /*373f0*/  FMUL R44, R33, 0.63661974668502807617 ;  /* 0x3f22f983212c7820 */ /* 0x000fe40000400000 */
[----:B------:R-:W-:Y:S01]  /*37400*/  FMUL R12, R12, 0.63661974668502807617 ;  /* 0x3f22f9830c0c7820 */ /* 0x000fe20000400000 */
[----:B------:R-:W-:-:S03]  /*37410*/  FFMA R2, RZ, R33, R2 ;  /* 0x00000021ff027223 */ /* 0x000fc60000000002 */
[----:B------:R-:W-:Y:S01]  /*37420*/  FFMA R12, RZ, R33, R12 ;  /* 0x00000021ff0c7223 */ /* 0x000fe2000000000c */
[----:B------:R-:W-:Y:S06]  /*37430*/  BRA `(.L_x_634) ;  /* 0x0000000400947947 */ /* 0x000fec0003800000 */
.L_x_628:
        /* <DEDUP_REMOVED lines=24> */
[----:B------:R-:W-:-:S03]  /*375c0*/  HFMA2 R43, -RZ, RZ, 0.771484375, 0.21533203125 ;  /* 0x3a2c32e4ff2b7431 */ /* 0x000fc600000001ff */
[----:B------:R-:W-:Y:S01]  /*375d0*/  FADD R40, R41, -R2 ;  /* 0x8000000229287221 */ /* 0x000fe20000000000 */
[CC--:B------:R-:W-:Y:S01]  /*375e0*/  FMUL R38, R2.reuse, R2.reuse ;  /* 0x0000000202267220 */ /* 0x0c0fe20000400000 */
[----:B------:R-:W-:Y:S02]  /*375f0*/  FFMA R12, R2, 1.4426950216293334961, R33 ;  /* 0x3fb8aa3b020c7823 */ /* 0x000fe40000000021 */
[----:B------:R-:W-:Y:S02]  /*37600*/  FADD R40, R40, R40 ;  /* 0x0000002828287221 */ /* 0x000fe40000000000 */
[----:B------:R-:W-:Y:S01]  /*37610*/  FADD R33, R33, -R12 ;  /* 0x8000000c21217221 */ /* 0x000fe20000000000 */
[----:B------:R-:W-:Y:S01]  /*37620*/  FFMA R43, R38, R43, 0.0032181653659790754318 ;  /* 0x3b52e7db262b7423 */ /* 0x000fe2000000002b */
[----:B------:R-:W-:Y:S02]  /*37630*/  FFMA R41, R41, -R2, R40 ;  /* 0x8000000229297223 */ /* 0x000fe40000000028 */
[----:B------:R-:W-:Y:S01]  /*37640*/  FFMA R40, R2, 1.4426950216293334961, R33 ;  /* 0x3fb8aa3b02287823 */ /* 0x000fe20000000021 */
[----:B------:R-:W-:Y:S01]  /*37650*/  FFMA R43, R38, R43, 0.018033718690276145935 ;  /* 0x3c93bb73262b7423 */ /* 0x000fe2000000002b */
[----:B------:R-:W-:-:S03]  /*37660*/  FMUL R41, R34, R41 ;  /* 0x0000002922297220 */ /* 0x000fc60000400000 */
[----:B------:R-:W-:Y:S01]  /*37670*/  FFMA R43, R38, R43, 0.12022458761930465698 ;  /* 0x3df6384f262b7423 */ /* 0x000fe2000000002b */
[----:B------:R-:W-:-:S03]  /*37680*/  FFMA R33, R41, 1.4426950216293334961, R40 ;  /* 0x3fb8aa3b29217823 */ /* 0x000fc60000000028 */
[----:B------:R-:W-:Y:S01]  /*37690*/  FMUL R43, R38, R43 ;  /* 0x0000002b262b7220 */ /* 0x000fe20000400000 */
[----:B------:R-:W-:-:S03]  /*376a0*/  FFMA R38, R2, 1.9251366722983220825e-08, R33 ;  /* 0x32a55e3402267823 */ /* 0x000fc60000000021 */
        /* <DEDUP_REMOVED lines=9> */
[----:B------:R-:W-:Y:S02]  /*37740*/  MOV R43, 0x391fcb8e ;  /* 0x391fcb8e002b7802 */ /* 0x000fe40000000f00 */
[----:B------:R-:W-:Y:S01]  /*37750*/  FSETP.GT.AND P3, PT, |R2|, 152, PT ;  /* 0x431800000200780b */ /* 0x000fe20003f64200 */
        /* <DEDUP_REMOVED lines=20> */
.L_x_636:
[----:B------:R-:W-:Y:S05]  /*378a0*/  BSYNC.RECONVERGENT B0 ;  /* 0x0000000000007941 */ /* 0x000fea0003800200 */
.L_x_635:
        /* <DEDUP_REMOVED lines=15> */
.L_x_639:
[----:B------:R-:W-:Y:S05]  /*379a0*/  BSYNC.RECONVERGENT B4 ;  /* 0x0000000000047941 */ /* 0x000fea0003800200 */
.L_x_638:
[----:B------:R-:W-:Y:S05]  /*379b0*/  BSYNC.RECONVERGENT B3 ;  /* 0x0000000000037941 */ /* 0x000fea0003800200 */
.L_x_637:
        /* <DEDUP_REMOVED lines=13> */
.L_x_634:
[----:B------:R-:W-:Y:S05]  /*37a90*/  BSYNC.RECONVERGENT B2 ;  /* 0x0000000000027941 */ /* 0x000fea0003800200 */
.L_x_627:
        /* <DEDUP_REMOVED lines=22> */
.L_x_642:
        /* <DEDUP_REMOVED lines=44> */
.L_x_641:
[----:B------:R-:W-:Y:S05]  /*37ec0*/  BSYNC.RECONVERGENT B0 ;  /* 0x0000000000007941 */ /* 0x000fea0003800200 */
.L_x_640:
        /* <DEDUP_REMOVED lines=15> */
[----:B------:R-:W-:Y:S01]  /*37fc0*/  FFMA R33, R41, R38, RZ ;  /* 0x0000002629217223 */ /* 0x000fe200000000ff */
[----:B------:R-:W-:-:S02]  /*37fd0*/  IMAD.MOV.U32 R40, RZ, RZ, R42 ;  /* 0x000000ffff287224 */ /* 0x000fc400078e002a */
        /* <DEDUP_REMOVED lines=16> */
.L_x_645:
        /* <DEDUP_REMOVED lines=44> */
.L_x_644:
[----:B------:R-:W-:Y:S05]  /*383a0*/  BSYNC.RECONVERGENT B0 ;  /* 0x0000000000007941 */ /* 0x000fea0003800200 */
.L_x_643:
[C---:B------:R-:W-:Y:S01]  /*383b0*/  LOP3.LUT R45, R33.reuse, 0x1, RZ, 0xc0, !PT ;  /* 0x00000001212d7812 */ /* 0x040fe200078ec0ff */
[----:B------:R-:W-:Y:S01]  /*383c0*/  FMUL R34, R40, R40 ;  /* 0x0000002828227220 */ /* 0x000fe20000400000 */
[----:B------:R-:W-:Y:S01]  /*383d0*/  HFMA2 R49, -RZ, RZ, 1.541015625, -0.052001953125 ;  /* 0x3e2aaaa8ff317431 */ /* 0x000fe200000001ff */
[----:B------:R-:W-:Y:S01]  /*383e0*/  IADD3 R33, PT, PT, R33, 0x1, RZ ;  /* 0x0000000121217810 */ /* 0x000fe20007ffe0ff */
[----:B------:R-:W-:Y:S01]  /*383f0*/  BSSY.RECONVERGENT B0, `(.L_x_646) ;  /* 0x0000050000007945 */ /* 0x000fe20003800200 */
[----:B------:R-:W-:Y:S01]  /*38400*/  ISETP.NE.U32.AND P0, PT, R45, 0x1, PT ;  /* 0x000000012d00780c */ /* 0x000fe20003f05070 */
[----:B------:R-:W-:Y:S01]  /*38410*/  FFMA R41, R34, R46, -0.0013887860113754868507 ;  /* 0xbab607ed22297423 */ /* 0x000fe2000000002e */
[----:B------:R-:W-:Y:S01]  /*38420*/  IMAD.MOV.U32 R45, RZ, RZ, 0x3c0885e4 ;  /* 0x3c0885e4ff2d7424 */ /* 0x000fe200078e00ff */
[----:B------:R-:W-:Y:S02]  /*38430*/  LOP3.LUT P1, RZ, R33, 0x2, RZ, 0xc0, !PT ;  /* 0x0000000221ff7812 */ /* 0x000fe4000782c0ff */
[----:B------:R-:W-:-:S02]  /*38440*/  FSEL R33, R40, 1, !P0 ;  /* 0x3f80000028217808 */ /* 0x000fc40004000000 */
[----:B------:R-:W-:Y:S02]  /*38450*/  FSEL R41, R41, -0.00019574658654164522886, P0 ;  /* 0xb94d415329297808 */ /* 0x000fe40000000000 */
[----:B------:R-:W-:Y:S01]  /*38460*/  FSEL R51, R45, 0.041666727513074874878, !P0 ;  /* 0x3d2aaabb2d337808 */ /* 0x000fe20004000000 */
[----:B------:R-:W-:Y:S01]  /*38470*/  FFMA R40, R34, R33, RZ ;  /* 0x0000002122287223 */ /* 0x000fe200000000ff */
[----:B------:R-:W-:Y:S02]  /*38480*/  FSEL R50, -R49, -0.4999999701976776123, !P0 ;  /* 0xbeffffff31327808 */ /* 0x000fe40004000100 */
[----:B------:R-:W-:Y:S01]  /*38490*/  FSETP.GE.AND P0, PT, |R44|, 105615, PT ;  /* 0x47ce47802c00780b */ /* 0x000fe20003f06200 */
[----:B------:R-:W-:Y:S01]  /*384a0*/  FFMA R41, R34, R41, R51 ;  /* 0x0000002922297223 */ /* 0x000fe20000000033 */
[----:B------:R-:W-:-:S03]  /*384b0*/  MOV R51, R43 ;  /* 0x0000002b00337202 */ /* 0x000fc60000000f00 */
        /* <DEDUP_REMOVED lines=23> */
.L_x_648:
        /* <DEDUP_REMOVED lines=44> */
.L_x_647:
[----:B------:R-:W-:Y:S05]  /*388f0*/  BSYNC.RECONVERGENT B0 ;  /* 0x0000000000007941 */ /* 0x000fea0003800200 */
.L_x_646:
        /* <DEDUP_REMOVED lines=30> */
.L_x_651:
        /* <DEDUP_REMOVED lines=44> */
.L_x_650:
[----:B------:R-:W-:Y:S05]  /*38da0*/  BSYNC.RECONVERGENT B0 ;  /* 0x0000000000007941 */ /* 0x000fea0003800200 */
.L_x_649:
        /* <DEDUP_REMOVED lines=16> */
[----:B------:R-:W-:-:S03]  /*38eb0*/  FFMA R39, -RZ, R11, R36 ;  /* 0x0000000bff277223 */ /* 0x000fc60000000124 */
[----:B------:R-:W-:-:S04]  /*38ec0*/  FFMA R41, R41, R40, R38 ;  /* 0x0000002829297223 */ /* 0x000fc80000000026 */
[----:B------:R-:W-:-:S04]  /*38ed0*/  @P1 FADD R41, RZ, -R41 ;  /* 0x80000029ff291221 */ /* 0x000fc80000000000 */
[C---:B------:R-:W-:Y:S01]  /*38ee0*/  FMUL R38, R41.reuse, R2 ;  /* 0x0000000229267220 */ /* 0x040fe20000400000 */
[----:B------:R-:W-:-:S03]  /*38ef0*/  FMUL R40, R41, R12 ;  /* 0x0000000c29287220 */ /* 0x000fc60000400000 */
[C---:B------:R-:W-:Y:S01]  /*38f00*/  FMUL R41, R13.reuse, R38 ;  /* 0x000000260d297220 */ /* 0x040fe20000400000 */
[C---:B------:R-:W-:Y:S01]  /*38f10*/  FMUL R40, R13.reuse, R40 ;  /* 0x000000280d287220 */ /* 0x040fe20000400000 */
[-C--:B------:R-:W-:Y:S02]  /*38f20*/  FMUL R38, R13, R50.reuse ;  /* 0x000000320d267220 */ /* 0x080fe40000400000 */
[----:B------:R-:W-:Y:S01]  /*38f30*/  FFMA R36, R50, R39, R41 ;  /* 0x0000002732247223 */ /* 0x000fe20000000029 */
        /* <DEDUP_REMOVED lines=14> */
.L_x_654:
        /* <DEDUP_REMOVED lines=44> */
.L_x_653:
[----:B------:R-:W-:Y:S05]  /*392e0*/  BSYNC.RECONVERGENT B0 ;  /* 0x0000000000007941 */ /* 0x000fea0003800200 */
.L_x_652:
        /* <DEDUP_REMOVED lines=29> */
.L_x_657:
        /* <DEDUP_REMOVED lines=44> */
.L_x_656:
[----:B------:R-:W-:Y:S05]  /*39780*/  BSYNC.RECONVERGENT B0 ;  /* 0x0000000000007941 */ /* 0x000fea0003800200 */
.L_x_655:
[----:B------:R-:W0:Y:S01]  /*39790*/  F2F.F64.F32 R40, R14 ;  /* 0x0000000e00287310 */ /* 0x000e220000201800 */
[----:B------:R-:W-:Y:S01]  /*397a0*/  UMOV UR8, 0x54442d18 ;  /* 0x54442d1800087882 */ /* 0x000fe20000000000 */
[----:B------:R-:W-:Y:S01]  /*397b0*/  UMOV UR9, 0x3ff921fb ;  /* 0x3ff921fb00097882 */ /* 0x000fe20000000000 */
[----:B------:R-:W-:Y:S01]  /*397c0*/  MOV R52, 0x3a2c32e4 ;  /* 0x3a2c32e400347802 */ /* 0x000fe20000000f00 */
[----:B------:R-:W-:Y:S01]  /*397d0*/  BSSY.RECONVERGENT B0, `(.L_x_658) ;  /* 0x000005d000007945 */ /* 0x000fe20003800200 */
[----:B------:R-:W-:Y:S01]  /*397e0*/  LOP3.LUT P2, RZ, R43, 0x2, RZ, 0xc0, !PT ;  /* 0x000000022bff7812 */ /* 0x000fe2000784c0ff */
[----:B0-----:R-:W-:-:S14]  /*397f0*/  DSETP.GT.AND P1, PT, R40, UR8, PT ;  /* 0x0000000828007e2a */ /* 0x001fdc000bf24000 */
[----:B------:R-:W-:-:S04]  /*39800*/  @P1 FADD R14, -R14, 3.1415927410125732422 ;  /* 0x40490fdb0e0e1421 */ /* 0x000fc80000000100 */
[C---:B------:R-:W-:Y:S01]  /*39810*/  FMUL R41, |R14|.reuse, 16777216 ;  /* 0x4b8000000e297820 */ /* 0x040fe20000400200 */
[C---:B------:R-:W-:Y:S02]  /*39820*/  FSETP.GEU.AND P0, PT, |R14|.reuse, 1.175494350822287508e-38, PT ;  /* 0x008000000e00780b */ /* 0x040fe40003f0e200 */
[----:B------:R-:W-:Y:S02]  /*39830*/  FSETP.NEU.AND P3, PT, R14, 1, PT ;  /* 0x3f8000000e00780b */ /* 0x000fe40003f6d000 */
[----:B------:R-:W-:Y:S02]  /*39840*/  FSEL R41, R41, |R14|, !P0 ;  /* 0x4000000e29297208 */ /* 0x000fe40004000000 */
[----:B------:R-:W-:Y:S02]  /*39850*/  FSEL R44, RZ, -24, P0 ;  /* 0xc1c00000ff2c7808 */ /* 0x000fe40000000000 */
[----:B------:R-:W-:-:S04]  /*39860*/  IADD3 R40, PT, PT, R41, -0x3f3504f3, RZ ;  /* 0xc0cafb0d29287810 */ /* 0x000fc80007ffe0ff */
[----:B------:R-:W-:-:S04]  /*39870*/  LOP3.LUT R50, R40, 0xff800000, RZ, 0xc0, !PT ;  /* 0xff80000028327812 */ /* 0x000fc800078ec0ff */
[----:B------:R-:W-:Y:S01]  /*39880*/  I2FP.F32.S32 R49, R50 ;  /* 0x0000003200317245 */ /* 0x000fe20000201400 */
[----:B------:R-:W-:-:S04]  /*39890*/  IMAD.IADD R45, R41, 0x1, -R50 ;  /* 0x00000001292d7824 */ /* 0x000fc800078e0a32 */
[C---:B------:R-:W-:Y:S01]  /*398a0*/  FADD R41, R45.reuse, 1 ;  /* 0x3f8000002d297421 */ /* 0x040fe20000000000 */
[----:B------:R-:W-:Y:S01]  /*398b0*/  FADD R45, R45, -1 ;  /* 0xbf8000002d2d7421 */ /* 0x000fe20000000000 */
[----:B------:R-:W-:-:S03]  /*398c0*/  FFMA R51, R49, 1.1920928955078125e-07, R44 ;  /* 0x3400000031337823 */ /* 0x000fc6000000002c */
[----:B------:R-:W-:Y:S01]  /*398d0*/  FADD R40, R45, R45 ;  /* 0x0000002d2d287221 */ /* 0x000fe20000000000 */
[----:B------:R-:W0:Y:S03]  /*398e0*/  MUFU.RCP R41, R41 ;  /* 0x0000002900297308 */ /* 0x000e260000001000 */
        /* <DEDUP_REMOVED lines=18> */
[----:B------:R-:W-:-:S03]  /*39a10*/  LOP3.LUT R50, R43, 0x1, RZ, 0xc0, !PT ;  /* 0x000000012b327812 */ /* 0x000fc600078ec0ff */
[----:B------:R-:W-:Y:S01]  /*39a20*/  FADD R45, R44, R49 ;  /* 0x000000312c2d7221 */ /* 0x000fe20000000000 */
[----:B------:R-:W-:-:S03]  /*39a30*/  ISETP.NE.U32.AND P0, PT, R50, 0x1, PT ;  /* 0x000000013200780c */ /* 0x000fc60003f05070 */
[----:B------:R-:W-:Y:S01]  /*39a40*/  FMUL R40, R45, 3 ;  /* 0x404000002d287820 */ /* 0x000fe20000400000 */
[----:B------:R-:W-:Y:S01]  /*39a50*/  FADD R44, -R44, R45 ;  /* 0x0000002d2c2c7221 */ /* 0x000fe20000000100 */
[----:B------:R-:W-:Y:S02]  /*39a60*/  FSEL R43, -R48, -0.16666662693023681641, !P0 ;  /* 0xbe2aaaa8302b7808 */ /* 0x000fe40004000100 */
[----:B------:R-:W0:Y:S01]  /*39a70*/  FRND R41, R40 ;  /* 0x0000002800297307 */ /* 0x000e220000201000 */
[----:B------:R-:W-:Y:S01]  /*39a80*/  FADD R44, R49, -R44 ;  /* 0x8000002c312c7221 */ /* 0x000fe20000000000 */
[----:B------:R-:W-:Y:S01]  /*39a90*/  FFMA R51, R45, 3, -R40 ;  /* 0x404000002d337823 */ /* 0x000fe20000000828 */
[C---:B------:R-:W-:Y:S01]  /*39aa0*/  FMUL R49, R42.reuse, R42 ;  /* 0x0000002a2a317220 */ /* 0x040fe20000400000 */
[----:B------:R-:W-:Y:S02]  /*39ab0*/  FSEL R42, R42, 1, P0 ;  /* 0x3f8000002a2a7808 */ /* 0x000fe40000000000 */
[----:B------:R-:W-:Y:S01]  /*39ac0*/  FFMA R53, R44, 3, R51 ;  /* 0x404000002c357823 */ /* 0x000fe20000000033 */
[----:B------:R-:W-:-:S02]  /*39ad0*/  HFMA2 R51, -RZ, RZ, 0.64013671875, -15.109375 ;  /* 0x391fcb8eff337431 */ /* 0x000fc400000001ff */
[----:B------:R-:W-:-:S05]  /*39ae0*/  FFMA R52, R49, R46, -0.0013887860113754868507 ;  /* 0xbab607ed31347423 */ /* 0x000fca000000002e */
[----:B------:R-:W-:Y:S01]  /*39af0*/  FSEL R50, R52, -0.00019574658654164522886, !P0 ;  /* 0xb94d415334327808 */ /* 0x000fe20004000000 */
[----:B0-----:R-:W-:Y:S01]  /*39b00*/  FADD R58, R40, -R41 ;  /* 0x80000029283a7221 */ /* 0x001fe20000000000 */
[----:B------:R-:W-:Y:S02]  /*39b10*/  FSEL R52, R47, 0.0083327032625675201416, !P0 ;  /* 0x3c0885e42f347808 */ /* 0x000fe40004000000 */
[----:B------:R-:W-:Y:S01]  /*39b20*/  FSETP.GT.AND P0, PT, R41, RZ, PT ;  /* 0x000000ff2900720b */ /* 0x000fe20003f04000 */
[----:B------:R-:W-:Y:S02]  /*39b30*/  FADD R46, R53, R58 ;  /* 0x0000003a352e7221 */ /* 0x000fe40000000000 */
[C---:B------:R-:W-:Y:S02]  /*39b40*/  FFMA R50, R49.reuse, R50, R52 ;  /* 0x0000003231327223 */ /* 0x040fe40000000034 */
[C---:B------:R-:W-:Y:S02]  /*39b50*/  FFMA R51, R46.reuse, R51, 0.0013391353422775864601 ;  /* 0x3aaf85ed2e337423 */ /* 0x040fe40000000033 */
[C---:B------:R-:W-:Y:S01]  /*39b60*/  FFMA R50, R49.reuse, R50, R43 ;  /* 0x0000003231327223 */ /* 0x040fe2000000002b */
[----:B------:R-:W-:Y:S01]  /*39b70*/  FFMA R49, R49, R42, RZ ;  /* 0x0000002a31317223 */ /* 0x000fe200000000ff */
[C---:B------:R-:W-:Y:S01]  /*39b80*/  FFMA R51, R46.reuse, R51, 0.0096188392490148544312 ;  /* 0x3c1d98562e337423 */ /* 0x040fe20000000033 */
[----:B------:R-:W0:Y:S02]  /*39b90*/  F2I.NTZ R43, R40 ;  /* 0x00000028002b7305 */ /* 0x000e240000203100 */
[----:B------:R-:W-:Y:S01]  /*39ba0*/  FFMA R49, R49, R50, R42 ;  /* 0x0000003231317223 */ /* 0x000fe2000000002a */
[----:B------:R-:W-:Y:S01]  /*39bb0*/  FFMA R51, R46, R51, 0.055503588169813156128 ;  /* 0x3d6357bb2e337423 */ /* 0x000fe20000000033 */
[----:B------:R-:W-:-:S02]  /*39bc0*/  SEL R42, RZ, 0x83000000, P0 ;  /* 0x83000000ff2a7807 */ /* 0x000fc40000000000 */
[----:B------:R-:W-:Y:S01]  /*39bd0*/  FSETP.GT.AND P0, PT, |R40|, 152, PT ;  /* 0x431800002800780b */ /* 0x000fe20003f04200 */
[----:B------:R-:W-:Y:S01]  /*39be0*/  FFMA R51, R46, R51, 0.24022644758224487305 ;  /* 0x3e75fdec2e337423 */ /* 0x000fe20000000033 */
[----:B------:R-:W-:Y:S01]  /*39bf0*/  @P2 FADD R49, RZ, -R49 ;  /* 0x80000031ff312221 */ /* 0x000fe20000000000 */
[----:B------:R-:W-:Y:S02]  /*39c00*/  FSETP.GEU.AND P2, PT, R40, RZ, PT ;  /* 0x000000ff2800720b */ /* 0x000fe40003f4e000 */
[C---:B------:R-:W-:Y:S01]  /*39c10*/  FFMA R51, R46.reuse, R51, 0.69314718246459960938 ;  /* 0x3f3172182e337423 */ /* 0x040fe20000000033 */
[C---:B------:R-:W-:Y:S01]  /*39c20*/  FMUL R41, R49.reuse, R12 ;  /* 0x0000000c31297220 */ /* 0x040fe20000400000 */
[----:B------:R-:W-:Y:S01]  /*39c30*/  FMUL R2, R49, R2 ;  /* 0x0000000231027220 */ /* 0x000fe20000400000 */
[----:B------:R-:W-:Y:S01]  /*39c40*/  FMUL R12, RZ, R39 ;  /* 0x00000027ff0c7220 */ /* 0x000fe20000400000 */
[----:B------:R-:W-:Y:S01]  /*39c50*/  FFMA R51, R46, R51, 1 ;  /* 0x3f8000002e337423 */ /* 0x000fe20000000033 */
[----:B------:R-:W-:Y:S01]  /*39c60*/  IADD3 R46, PT, PT, R42, 0x7f000000, RZ ;  /* 0x7f0000002a2e7810 */ /* 0x000fe20007ffe0ff */
[----:B0-----:R-:W-:-:S02]  /*39c70*/  IMAD R43, R43, 0x800000, -R42 ;  /* 0x008000002b2b7824 */ /* 0x001fc400078e0a2a */
[----:B------:R-:W-:Y:S02]  /*39c80*/  HFMA2 R42, -RZ, RZ, 1.875, 0 ;  /* 0x3f800000ff2a7431 */ /* 0x000fe400000001ff */
[--C-:B------:R-:W-:Y:S01]  /*39c90*/  FFMA R40, R2, -0.5, R12.reuse ;  /* 0xbf00000002287823 */ /* 0x100fe2000000000c */
[----:B------:R-:W-:Y:S01]  /*39ca0*/  FFMA R41, R41, -0.5, R12 ;  /* 0xbf00000029297823 */ /* 0x000fe2000000000c */
[----:B------:R-:W-:Y:S01]  /*39cb0*/  FMUL R46, R51, R46 ;  /* 0x0000002e332e7220 */ /* 0x000fe20000400000 */
[----:B------:R-:W-:-:S03]  /*39cc0*/  MOV R2, 0x3f800000 ;  /* 0x3f80000000027802 */ /* 0x000fc60000000f00 */
        /* <DEDUP_REMOVED lines=13> */
.L_x_659:
[----:B------:R-:W-:Y:S05]  /*39da0*/  BSYNC.RECONVERGENT B0 ;  /* 0x0000000000007941 */ /* 0x000fea0003800200 */
.L_x_658:
        /* <DEDUP_REMOVED lines=17> */
.L_x_662:
[----:B------:R-:W-:Y:S05]  /*39ec0*/  BSYNC.RECONVERGENT B3 ;  /* 0x0000000000037941 */ /* 0x000fea0003800200 */
.L_x_661:
[----:B------:R-:W-:Y:S05]  /*39ed0*/  BSYNC.RECONVERGENT B2 ;  /* 0x0000000000027941 */ /* 0x000fea0003800200 */
.L_x_660:
[C---:B------:R-:W-:Y:S01]  /*39ee0*/  FMUL R12, R45.reuse, 2 ;  /* 0x400000002d0c7820 */ /* 0x040fe20000400000 */
[----:B------:R-:W-:Y:S01]  /*39ef0*/  HFMA2 R49, -RZ, RZ, 0.64013671875, -15.109375 ;  /* 0x391fcb8eff317431 */ /* 0x000fe200000001ff */
[----:B------:R-:W-:Y:S01]  /*39f00*/  FSETP.NEU.AND P2, PT, R14, 1, PT ;  /* 0x3f8000000e00780b */ /* 0x000fe20003f4d000 */
[----:B------:R-:W-:Y:S01]  /*39f10*/  BSSY.RECONVERGENT B0, `(.L_x_663) ;  /* 0x0000022000007945 */ /* 0x000fe20003800200 */
[----:B------:R-:W0:Y:S01]  /*39f20*/  FRND R47, R12 ;  /* 0x0000000c002f7307 */ /* 0x000e220000201000 */
[----:B------:R-:W-:Y:S01]  /*39f30*/  FFMA R45, R45, 2, -R12 ;  /* 0x400000002d2d7823 */ /* 0x000fe2000000080c */
[----:B------:R-:W-:-:S03]  /*39f40*/  FSETP.GEU.AND P1, PT, R12, RZ, PT ;  /* 0x000000ff0c00720b */ /* 0x000fc60003f2e000 */
        /* <DEDUP_REMOVED lines=18> */
[----:B------:R-:W-:Y:S01]  /*3a070*/  FMUL R45, RZ, R2 ;  /* 0x00000002ff2d7220 */ /* 0x000fe20000400000 */
[----:B------:R-:W-:Y:S01]  /*3a080*/  IMAD.MOV.U32 R46, RZ, RZ, 0x3f800000 ;  /* 0x3f800000ff2e7424 */ /* 0x000fe200078e00ff */
        /* <DEDUP_REMOVED lines=10> */
.L_x_664:
[----:B------:R-:W-:Y:S05]  /*3a130*/  BSYNC.RECONVERGENT B0 ;  /* 0x0000000000007941 */ /* 0x000fea0003800200 */
.L_x_663:
        /* <DEDUP_REMOVED lines=16> */
.L_x_667:
[----:B------:R-:W-:Y:S05]  /*3a240*/  BSYNC.RECONVERGENT B3 ;  /* 0x0000000000037941 */ /* 0x000fea0003800200 */
.L_x_666:
[----:B------:R-:W-:Y:S05]  /*3a250*/  BSYNC.RECONVERGENT B2 ;  /* 0x0000000000027941 */ /* 0x000fea0003800200 */
.L_x_665:
[----:B------:R-:W-:Y:S01]  /*3a260*/  FMUL R50, R13, R20 ;  /* 0x000000140d327220 */ /* 0x000fe20000400000 */
[----:B------:R-:W-:Y:S01]  /*3a270*/  FMUL R48, RZ, R46 ;  /* 0x0000002eff307220 */ /* 0x000fe20000400000 */
[----:B------:R-:W-:Y:S01]  /*3a280*/  FMUL R13, RZ, R2 ;  /* 0x00000002ff0d7220 */ /* 0x000fe20000400000 */
[----:B------:R-:W-:Y:S01]  /*3a290*/  FMUL R49, R2, R43 ;  /* 0x0000002b02317220 */ /* 0x000fe20000400000 */
[--C-:B------:R-:W-:Y:S01]  /*3a2a0*/  FFMA R2, R45, -0.51602452993392944336, R47.reuse ;  /* 0xbf041a2f2d027823 */ /* 0x100fe2000000002f */
[----:B------:R-:W-:Y:S01]  /*3a2b0*/  FFMA R51, R44, -0.51602452993392944336, R47 ;  /* 0xbf041a2f2c337823 */ /* 0x000fe2000000002f */
[--C-:B------:R-:W-:Y:S01]  /*3a2c0*/  FFMA R13, R13, 1.2158541679382324219, R48.reuse ;  /* 0x3f9ba11c0d0d7823 */ /* 0x100fe20000000030 */
[----:B------:R-:W-:Y:S01]  /*3a2d0*/  FFMA R44, R49, 1.2158541679382324219, R48 ;  /* 0x3f9ba11c312c7823 */ /* 0x000fe20000000030 */
[----:B------:R-:W-:Y:S01]  /*3a2e0*/  MOV R12, UR12 ;  /* 0x0000000c000c7c02 */ /* 0x000fe20008000f00 */
[----:B------:R-:W-:Y:S01]  /*3a2f0*/  FMUL R16, R11, R16 ;  /* 0x000000100b107220 */ /* 0x000fe20000400000 */
[----:B------:R-:W-:Y:S01]  /*3a300*/  FADD R13, R13, R2 ;  /* 0x000000020d0d7221 */ /* 0x000fe20000000000 */
[----:B------:R-:W-:Y:S01]  /*3a310*/  FMUL R2, RZ, R22 ;  /* 0x00000016ff027220 */ /* 0x000fe20000400000 */
[----:B------:R-:W-:Y:S01]  /*3a320*/  FADD R44, R44, R51 ;  /* 0x000000332c2c7221 */ /* 0x000fe20000000000 */
[----:B------:R-:W-:Y:S01]  /*3a330*/  FMUL R52, R39, 0.5 ;  /* 0x3f00000027347820 */ /* 0x000fe20000400000 */
[----:B------:R-:W-:Y:S01]  /*3a340*/  FMUL R11, R42, 0.51602452993392944336 ;  /* 0x3f041a2f2a0b7820 */ /* 0x000fe20000400000 */
[--C-:B------:R-:W-:Y:S01]  /*3a350*/  FADD R20, -R23, R2.reuse ;  /* 0x0000000217147221 */ /* 0x100fe20000000100 */
[----:B------:R-:W-:Y:S01]  /*3a360*/  FADD R39, -R12, 1 ;  /* 0x3f8000000c277421 */ /* 0x000fe20000000100 */
[--C-:B------:R-:W-:Y:S01]  /*3a370*/  FFMA R23, -RZ, R23, R2.reuse ;  /* 0x00000017ff177223 */ /* 0x100fe20000000102 */
[----:B------:R-:W-:Y:S01]  /*3a380*/  FFMA R11, R46, 1.2158541679382324219, -R11 ;  /* 0x3f9ba11c2e0b7823 */ /* 0x000fe2000000080b */
[-C--:B------:R-:W-:Y:S01]  /*3a390*/  FMUL R45, R38, R44.reuse ;  /* 0x0000002c262d7220 */ /* 0x080fe20000400000 */
[-C--:B------:R-:W-:Y:S01]  /*3a3a0*/  FMUL R58, R35, R44.reuse ;  /* 0x0000002c233a7220 */ /* 0x080fe20000400000 */
[----:B------:R-:W-:Y:S01]  /*3a3b0*/  FFMA R12, R39, R23, R2 ;  /* 0x00000017270c7223 */ /* 0x000fe20000000002 */
[----:B------:R-:W-:Y:S01]  /*3a3c0*/  FMUL R23, R35, R13 ;  /* 0x0000000d23177220 */ /* 0x000fe20000400000 */
[----:B------:R-:W-:Y:S01]  /*3a3d0*/  FMUL R49, R52, R44 ;  /* 0x0000002c34317220 */ /* 0x000fe20000400000 */
[-C--:B------:R-:W-:Y:S01]  /*3a3e0*/  FFMA R36, R36, R11.reuse, R45 ;  /* 0x0000000b24247223 */ /* 0x080fe2000000002d */
[-C--:B------:R-:W-:Y:S01]  /*3a3f0*/  FFMA R33, R33, R11.reuse, R58 ;  /* 0x0000000b21217223 */ /* 0x080fe2000000003a */
[----:B------:R-:W-:Y:S01]  /*3a400*/  FADD R45, RZ, -R44 ;  /* 0x8000002cff2d7221 */ /* 0x000fe20000000000 */
[----:B------:R-:W-:Y:S01]  /*3a410*/  FFMA R20, R39, R20, R2 ;  /* 0x0000001427147223 */ /* 0x000fe20000000002 */
[----:B------:R-:W-:Y:S01]  /*3a420*/  FFMA R34, R34, R11, R23 ;  /* 0x0000000b22227223 */ /* 0x000fe20000000017 */
[-C--:B------:R-:W-:Y:S01]  /*3a430*/  FMUL R58, R52, R13.reuse ;  /* 0x0000000d343a7220 */ /* 0x080fe20000400000 */
[----:B------:R-:W-:Y:S01]  /*3a440*/  FMUL R2, R38, R13 ;  /* 0x0000000d26027220 */ /* 0x000fe20000400000 */
[----:B------:R-:W-:Y:S01]  /*3a450*/  FFMA R40, R40, R11, R49 ;  /* 0x0000000b28287223 */ /* 0x000fe20000000031 */
[----:B------:R-:W-:Y:S01]  /*3a460*/  FADD R23, -R11, 1 ;  /* 0x3f8000000b177421 */ /* 0x000fe20000000100 */
[----:B------:R-:W-:Y:S01]  /*3a470*/  FADD R49, RZ, -R13 ;  /* 0x8000000dff317221 */ /* 0x000fe20000000000 */
[C---:B------:R-:W-:Y:S01]  /*3a480*/  FMUL R13, R26.reuse, R45 ;  /* 0x0000002d1a0d7220 */ /* 0x040fe20000400000 */
[-C--:B------:R-:W-:Y:S01]  /*3a490*/  FFMA R41, R41, R11.reuse, R58 ;  /* 0x0000000b29297223 */ /* 0x080fe2000000003a */
[----:B------:R-:W-:Y:S01]  /*3a4a0*/  FFMA R37, R37, R11, R2 ;  /* 0x0000000b25257223 */ /* 0x000fe20000000002 */
[----:B------:R-:W-:Y:S01]  /*3a4b0*/  FMUL R58, R26, R23 ;  /* 0x000000171a3a7220 */ /* 0x000fe20000400000 */
[-C--:B------:R-:W-:Y:S01]  /*3a4c0*/  FMUL R44, R28, R45.reuse ;  /* 0x0000002d1c2c7220 */ /* 0x080fe20000400000 */
[----:B------:R-:W-:Y:S01]  /*3a4d0*/  FMUL R2, R30, R45 ;  /* 0x0000002d1e027220 */ /* 0x000fe20000400000 */
[----:B------:R-:W-:Y:S01]  /*3a4e0*/  FMUL R26, R26, R49 ;  /* 0x000000311a1a7220 */ /* 0x000fe20000400000 */
[-C--:B------:R-:W-:Y:S01]  /*3a4f0*/  FMUL R45, R28, R23.reuse ;  /* 0x000000171c2d7220 */ /* 0x080fe20000400000 */
[----:B------:R-:W-:Y:S01]  /*3a500*/  FFMA R24, R24, R23, R13 ;  /* 0x0000001718187223 */ /* 0x000fe2000000000d */
[-C--:B------:R-:W-:Y:S01]  /*3a510*/  FMUL R28, R28, R49.reuse ;  /* 0x000000311c1c7220 */ /* 0x080fe20000400000 */
[----:B------:R-:W-:Y:S01]  /*3a520*/  FMUL R49, R30, R49 ;  /* 0x000000311e317220 */ /* 0x000fe20000400000 */
[-C--:B------:R-:W-:Y:S01]  /*3a530*/  FFMA R31, R31, R23.reuse, -R2 ;  /* 0x000000171f1f7223 */ /* 0x080fe20000000802 */
[----:B------:R-:W-:Y:S01]  /*3a540*/  FFMA R25, R25, R23, R26 ;  /* 0x0000001719197223 */ /* 0x000fe2000000001a */
[-C--:B------:R-:W-:Y:S01]  /*3a550*/  FFMA R35, R35, R11.reuse, R58 ;  /* 0x0000000b23237223 */ /* 0x080fe2000000003a */
[----:B------:R-:W-:Y:S01]  /*3a560*/  FADD R2, R24, R33 ;  /* 0x0000002118027221 */ /* 0x000fe20000000000 */
[----:B------:R-:W-:Y:S01]  /*3a570*/  FFMA R45, R38, R11, R45 ;  /* 0x0000000b262d7223 */ /* 0x000fe2000000002d */
[-C--:B------:R-:W-:Y:S01]  /*3a580*/  FFMA R27, R27, R23.reuse, R44 ;  /* 0x000000171b1b7223 */ /* 0x080fe2000000002c */
[----:B------:R-:W-:Y:S01]  /*3a590*/  FFMA R28, R29, R23, R28 ;  /* 0x000000171d1c7223 */ /* 0x000fe2000000001c */
[----:B------:R-:W-:Y:S01]  /*3a5a0*/  FMUL R17, R17, R39 ;  /* 0x0000002711117220 */ /* 0x000fe20000400000 */
[----:B------:R-:W-:Y:S01]  /*3a5b0*/  FFMA R32, R32, R23, -R49 ;  /* 0x0000001720207223 */ /* 0x000fe20000000831 */
[----:B------:R-:W-:Y:S01]  /*3a5c0*/  FMUL R13, R18, R39 ;  /* 0x00000027120d7220 */ /* 0x000fe20000400000 */
[----:B------:R-:W-:Y:S01]  /*3a5d0*/  FADD R25, R25, R34 ;  /* 0x0000002219197221 */ /* 0x000fe20000000000 */
[----:B------:R-:W-:Y:S01]  /*3a5e0*/  FMUL R51, R30, R23 ;  /* 0x000000171e337220 */ /* 0x000fe20000400000 */
[----:B------:R-:W-:Y:S01]  /*3a5f0*/  FMUL R29, R35, UR12 ;  /* 0x0000000c231d7c20 */ /* 0x000fe20008400000 */
[----:B------:R-:W-:Y:S01]  /*3a600*/  FMUL R2, R2, UR12 ;  /* 0x0000000c02027c20 */ /* 0x000fe20008400000 */
[----:B------:R-:W-:Y:S01]  /*3a610*/  FMUL R23, R45, UR12 ;  /* 0x0000000c2d177c20 */ /* 0x000fe20008400000 */
[----:B------:R-:W-:Y:S01]  /*3a620*/  FADD R27, R27, R36 ;  /* 0x000000241b1b7221 */ /* 0x000fe20000000000 */
[-C--:B------:R-:W-:Y:S01]  /*3a630*/  FFMA R18, RZ, R16.reuse, R17 ;  /* 0x00000010ff127223 */ /* 0x080fe20000000011 */
[----:B------:R-:W-:Y:S01]  /*3a640*/  FADD R28, R28, R37 ;  /* 0x000000251c1c7221 */ /* 0x000fe20000000000 */
[----:B------:R-:W-:Y:S01]  /*3a650*/  FADD R31, R31, R40 ;  /* 0x000000281f1f7221 */ /* 0x000fe20000000000 */
[----:B------:R-:W-:Y:S01]  /*3a660*/  FADD R32, R32, R41 ;  /* 0x0000002920207221 */ /* 0x000fe20000000000 */
[----:B------:R-:W-:Y:S01]  /*3a670*/  FFMA R17, RZ, R16, R13 ;  /* 0x00000010ff117223 */ /* 0x000fe2000000000d */
[----:B------:R-:W-:Y:S01]  /*3a680*/  FMUL R24, R25, UR12 ;  /* 0x0000000c19187c20 */ /* 0x000fe20008400000 */
[----:B------:R-:W-:Y:S01]  /*3a690*/  FFMA R13, R16, R39, R29 ;  /* 0x00000027100d7223 */ /* 0x000fe2000000001d */
[----:B------:R-:W-:Y:S01]  /*3a6a0*/  FFMA R25, RZ, R35, R2 ;  /* 0x00000023ff197223 */ /* 0x000fe20000000002 */
[-C--:B------:R-:W-:Y:S01]  /*3a6b0*/  FMUL R19, R19, R39.reuse ;  /* 0x0000002713137220 */ /* 0x080fe20000400000 */
[----:B------:R-:W-:Y:S01]  /*3a6c0*/  FFMA R16, R50, R39, R23 ;  /* 0x0000002732107223 */ /* 0x000fe20000000017 */
[----:B------:R-:W-:Y:S01]  /*3a6d0*/  FMUL R2, R27, UR12 ;  /* 0x0000000c1b027c20 */ /* 0x000fe20008400000 */
[----:B------:R-:W-:Y:S01]  /*3a6e0*/  FFMA R52, R52, R11, -R51 ;  /* 0x0000000b34347223 */ /* 0x000fe20000000833 */
[----:B------:R-:W-:Y:S01]  /*3a6f0*/  FMUL R21, R21, R39 ;  /* 0x0000002715157220 */ /* 0x000fe20000400000 */
[----:B------:R-:W-:Y:S01]  /*3a700*/  FMUL R28, R28, UR12 ;  /* 0x0000000c1c1c7c20 */ /* 0x000fe20008400000 */
[----:B------:R-:W-:Y:S01]  /*3a710*/  FMUL R31, R31, UR12 ;  /* 0x0000000c1f1f7c20 */ /* 0x000fe20008400000 */
[----:B------:R-:W-:Y:S01]  /*3a720*/  FMUL R23, R32, UR12 ;  /* 0x0000000c20177c20 */ /* 0x000fe20008400000 */
[-C--:B------:R-:W-:Y:S01]  /*3a730*/  FFMA R19, RZ, R50.reuse, R19 ;  /* 0x00000032ff137223 */ /* 0x080fe20000000013 */
[----:B------:R-:W-:Y:S01]  /*3a740*/  FFMA R2, RZ, R45, R2 ;  /* 0x0000002dff027223 */ /* 0x000fe20000000002 */
[----:B------:R-:W-:Y:S01]  /*3a750*/  FMUL R29, R52, UR12 ;  /* 0x0000000c341d7c20 */ /* 0x000fe20008400000 */
[----:B------:R-:W-:Y:S01]  /*3a760*/  FFMA R21, RZ, R50, R21 ;  /* 0x00000032ff157223 */ /* 0x000fe20000000015 */
[----:B------:R-:W-:Y:S01]  /*3a770*/  FFMA R24, RZ, R35, R24 ;  /* 0x00000023ff187223 */ /* 0x000fe20000000018 */
[----:B------:R-:W-:Y:S01]  /*3a780*/  FFMA R28, RZ, R45, R28 ;  /* 0x0000002dff1c7223 */ /* 0x000fe2000000001c */
[-C--:B------:R-:W-:Y:S01]  /*3a790*/  FFMA R31, RZ, R52.reuse, R31 ;  /* 0x00000034ff1f7223 */ /* 0x080fe2000000001f */
[----:B------:R-:W-:Y:S01]  /*3a7a0*/  FFMA R27, RZ, R52, R23 ;  /* 0x00000034ff1b7223 */ /* 0x000fe20000000017 */
[----:B------:R-:W-:Y:S01]  /*3a7b0*/  BSSY.RECONVERGENT B2, `(.L_x_668) ;  /* 0x0000018000027945 */ /* 0x000fe20003800200 */
[----:B------:R-:W-:Y:S01]  /*3a7c0*/  FADD R25, R18, R25 ;  /* 0x0000001912197221 */ /* 0x000fe20000000000 */
[----:B------:R-:W-:Y:S01]  /*3a7d0*/  FADD R23, R19, R2 ;  /* 0x0000000213177221 */ /* 0x000fe20000000000 */
[----:B------:R-:W-:Y:S01]  /*3a7e0*/  FFMA R22, R22, R39, R29 ;  /* 0x0000002716167223 */ /* 0x000fe2000000001d */
[----:B------:R-:W-:Y:S01]  /*3a7f0*/  FADD R24, R17, R24 ;  /* 0x0000001811187221 */ /* 0x000fe20000000000 */
[----:B------:R-:W-:Y:S01]  /*3a800*/  FADD R21, R21, R28 ;  /* 0x0000001c15157221 */ /* 0x000fe20000000000 */
[----:B------:R-:W-:Y:S01]  /*3a810*/  FADD R20, R20, R31 ;  /* 0x0000001f14147221 */ /* 0x000fe20000000000 */
[----:B------:R-:W-:Y:S01]  /*3a820*/  FADD R19, R12, R27 ;  /* 0x0000001b0c137221 */ /* 0x000fe20000000000 */
[----:B------:R-:W-:Y:S01]  /*3a830*/  IMAD.MOV.U32 R18, RZ, RZ, RZ ;  /* 0x000000ffff127224 */ /* 0x000fe200078e00ff */
        /* <DEDUP_REMOVED lines=13> */
.L_x_671:
[----:B------:R-:W-:Y:S05]  /*3a910*/  BSYNC.RECONVERGENT B3 ;  /* 0x0000000000037941 */ /* 0x000fea0003800200 */
.L_x_670:
[----:B------:R-:W-:-:S07]  /*3a920*/  MOV R18, R2 ;  /* 0x0000000200127202 */ /* 0x000fce0000000f00 */
.L_x_669:
[----:B------:R-:W-:Y:S05]  /*3a930*/  BSYNC.RECONVERGENT B2 ;  /* 0x0000000000027941 */ /* 0x000fea0003800200 */
.L_x_668:
        /* <DEDUP_REMOVED lines=16> */
.L_x_674:
[----:B------:R-:W-:Y:S05]  /*3aa40*/  BSYNC.RECONVERGENT B3 ;  /* 0x0000000000037941 */ /* 0x000fea0003800200 */
.L_x_673:
[----:B------:R-:W-:Y:S05]  /*3aa50*/  BSYNC.RECONVERGENT B2 ;  /* 0x0000000000027941 */ /* 0x000fea0003800200 */
.L_x_672:
[----:B------:R-:W-:Y:S01]  /*3aa60*/  FSETP.NEU.AND P0, PT, R14, RZ, PT ;  /* 0x000000ff0e00720b */ /* 0x000fe20003f0d000 */
[-C--:B------:R-:W-:Y:S01]  /*3aa70*/  FMUL R17, R2, R43.reuse ;  /* 0x0000002b02117220 */ /* 0x080fe20000400000 */
[----:B------:R-:W-:Y:S01]  /*3aa80*/  FMUL R18, R18, R43 ;  /* 0x0000002b12127220 */ /* 0x000fe20000400000 */
[----:B------:R-:W-:Y:S01]  /*3aa90*/  BSSY.RECONVERGENT B2, `(.L_x_675) ;  /* 0x0000016000027945 */ /* 0x000fe20003800200 */
[----:B------:R-:W-:Y:S01]  /*3aaa0*/  MOV R26, RZ ;  /* 0x000000ff001a7202 */ /* 0x000fe20000000f00 */
[----:B------:R-:W-:Y:S01]  /*3aab0*/  FFMA R17, R17, 1.2158541679382324219, R48 ;  /* 0x3f9ba11c11117823 */ /* 0x000fe20000000030 */
[----:B------:R-:W-:Y:S01]  /*3aac0*/  FFMA R2, R18, -0.51602452993392944336, R47 ;  /* 0xbf041a2f12027823 */ /* 0x000fe2000000002f */
        /* <DEDUP_REMOVED lines=16> */
.L_x_678:
[----:B------:R-:W-:Y:S05]  /*3abd0*/  BSYNC.RECONVERGENT B3 ;  /* 0x0000000000037941 */ /* 0x000fea0003800200 */
.L_x_677:
[----:B------:R-:W-:-:S07]  /*3abe0*/  IMAD.MOV.U32 R26, RZ, RZ, R2 ;  /* 0x000000ffff1a7224 */ /* 0x000fce00078e0002 */
.L_x_676:
[----:B------:R-:W-:Y:S05]  /*3abf0*/  BSYNC.RECONVERGENT B2 ;  /* 0x0000000000027941 */ /* 0x000fea0003800200 */
.L_x_675:
        /* <DEDUP_REMOVED lines=16> */
.L_x_681:
[----:B------:R-:W-:Y:S05]  /*3ad00*/  BSYNC.RECONVERGENT B3 ;  /* 0x0000000000037941 */ /* 0x000fea0003800200 */
.L_x_680:
[----:B------:R-:W-:Y:S05]  /*3ad10*/  BSYNC.RECONVERGENT B2 ;  /* 0x0000000000027941 */ /* 0x000fea0003800200 */
.L_x_679:
[----:B------:R-:W-:Y:S01]  /*3ad20*/  FMUL R27, R2, R43 ;  /* 0x0000002b021b7220 */ /* 0x000fe20000400000 */
[----:B------:R-:W-:Y:S01]  /*3ad30*/  FMUL R2, R23, R23 ;  /* 0x0000001717027220 */ /* 0x000fe20000400000 */
[----:B------:R-:W-:Y:S01]  /*3ad40*/  FMUL R26, R26, R43 ;  /* 0x0000002b1a1a7220 */ /* 0x000fe20000400000 */
[----:B------:R-:W-:Y:S01]  /*3ad50*/  BSSY.RECONVERGENT B2, `(.L_x_682) ;  /* 0x0000059000027945 */ /* 0x000fe20003800200 */
[----:B------:R-:W-:Y:S01]  /*3ad60*/  FFMA R27, R27, 1.2158541679382324219, R48 ;  /* 0x3f9ba11c1b1b7823 */ /* 0x000fe20000000030 */
[----:B------:R-:W-:Y:S01]  /*3ad70*/  FFMA R29, R25, R25, R2 ;  /* 0x00000019191d7223 */ /* 0x000fe20000000002 */
[----:B------:R-:W-:-:S03]  /*3ad80*/  FFMA R26, R26, -0.51602452993392944336, R47 ;  /* 0xbf041a2f1a1a7823 */ /* 0x000fc6000000002f */
[----:B------:R-:W-:Y:S01]  /*3ad90*/  FFMA R14, R20, R20, R29 ;  /* 0x00000014140e7223 */ /* 0x000fe2000000001d */
[----:B------:R-:W-:Y:S01]  /*3ada0*/  FADD R27, R27, R26 ;  /* 0x0000001a1b1b7221 */ /* 0x000fe20000000000 */
[----:B------:R-:W-:-:S03]  /*3adb0*/  FMUL R26, R11, -0.20000000298023223877 ;  /* 0xbe4ccccd0b1a7820 */ /* 0x000fc60000400000 */
[----:B------:R-:W-:Y:S01]  /*3adc0*/  FSETP.GT.AND P0, PT, R14, RZ, PT ;  /* 0x000000ff0e00720b */ /* 0x000fe20003f04000 */
[----:B------:R-:W-:-:S04]  /*3add0*/  FFMA R18, R27, -0.20000000298023223877, R18 ;  /* 0xbe4ccccd1b127823 */ /* 0x000fc80000000012 */
[----:B------:R-:W-:Y:S01]  /*3ade0*/  FMUL R2, R11, R18 ;  /* 0x000000120b027220 */ /* 0x000fe20000400000 */
[----:B------:R-:W-:-:S03]  /*3adf0*/  MOV R18, RZ ;  /* 0x000000ff00127202 */ /* 0x000fc60000000f00 */
[-C--:B------:R-:W-:Y:S01]  /*3ae00*/  FFMA R17, R17, R26.reuse, R2 ;  /* 0x0000001a11117223 */ /* 0x080fe20000000002 */
[----:B------:R-:W-:-:S03]  /*3ae10*/  FMUL R26, R11, R26 ;  /* 0x0000001a0b1a7220 */ /* 0x000fc60000400000 */
        /* <DEDUP_REMOVED lines=15> */
[-C--:B------:R-:W-:Y:S02]  /*3af10*/  IADD3 R27, PT, PT, R27, -R2.reuse, RZ ;  /* 0x800000021b1b7210 */ /* 0x080fe40007ffe0ff */
        /* <DEDUP_REMOVED lines=49> */
[----:B------:R-:W-:Y:S01]  /*3b230*/  FMUL R2, R18, R31 ;  /* 0x0000001f12027220 */ /* 0x000fe20000400000 */
[----:B------:R-:W-:Y:S02]  /*3b240*/  FSEL R18, RZ, +INF , !P1 ;  /* 0x7f800000ff127808 */ /* 0x000fe40004800000 */
[----:B------:R-:W-:Y:S01]  /*3b250*/  @!P2 LOP3.LUT R12, R12, 0x7fffffff, RZ, 0xc0, !PT ;  /* 0x7fffffff0c0ca812 */ /* 0x000fe200078ec0ff */
[----:B------:R-:W-:-:S03]  /*3b260*/  @!P0 FMUL R18, R29, R2 ;  /* 0x000000021d128220 */ /* 0x000fc60000400000 */
[----:B------:R-:W-:-:S07]  /*3b270*/  @!P2 LOP3.LUT R18, R12, 0x7f800000, RZ, 0x3c, !PT ;  /* 0x7f8000000c12a812 */ /* 0x000fce00078e3cff */
.L_x_685:
[----:B------:R-:W-:Y:S05]  /*3b280*/  BSYNC.RECONVERGENT B0 ;  /* 0x0000000000007941 */ /* 0x000fea0003800200 */
.L_x_684:
[----:B------:R-:W-:-:S04]  /*3b290*/  FMUL R59, R18, -0.5 ;  /* 0xbf000000123b7820 */ /* 0x000fc80000400000 */
[----:B------:R-:W0:Y:S02]  /*3b2a0*/  FCHK P0, R59, R14 ;  /* 0x0000000e3b007302 */ /* 0x000e240000000000 */
[----:B0-----:R-:W-:Y:S05]  /*3b2b0*/  @!P0 BRA `(.L_x_683) ;  /* 0x0000000000088947 */ /* 0x001fea0003800000 */
[----:B------:R-:W-:-:S07]  /*3b2c0*/  MOV R12, 0x3b2e0 ;  /* 0x0003b2e0000c7802 */ /* 0x000fce0000000f00 */
[----:B------:R-:W-:Y:S05]  /*3b2d0*/  CALL.REL.NOINC `($__internal_1_$__cuda_sm3x_div_rn_noftz_f32_slowpath) ;  /* 0x000001f000707944 */ /* 0x000fea0003c00000 */
.L_x_683:
[----:B------:R-:W-:Y:S05]  /*3b2e0*/  BSYNC.RECONVERGENT B2 ;  /* 0x0000000000027941 */ /* 0x000fea0003800200 */
.L_x_682:
        /* <DEDUP_REMOVED lines=79> */
.L_x_689:
[----:B------:R-:W-:Y:S05]  /*3b7e0*/  BSYNC.RECONVERGENT B0 ;  /* 0x0000000000007941 */ /* 0x000fea0003800200 */
.L_x_688:
[----:B------:R-:W-:-:S04]  /*3b7f0*/  FMUL R59, R20, -0.5 ;  /* 0xbf000000143b7820 */ /* 0x000fc80000400000 */
[----:B------:R-:W0:Y:S02]  /*3b800*/  FCHK P0, R59, R14 ;  /* 0x0000000e3b007302 */ /* 0x000e240000000000 */
[----:B0-----:R-:W-:Y:S05]  /*3b810*/  @!P0 BRA `(.L_x_687) ;  /* 0x0000000000088947 */ /* 0x001fea0003800000 */
[----:B------:R-:W-:-:S07]  /*3b820*/  MOV R12, 0x3b840 ;  /* 0x0003b840000c7802 */ /* 0x000fce0000000f00 */
[----:B------:R-:W-:Y:S05]  /*3b830*/  CALL.REL.NOINC `($__internal_1_$__cuda_sm3x_div_rn_noftz_f32_slowpath) ;  /* 0x000001ec00187944 */ /* 0x000fea0003c00000 */
.L_x_687:
[----:B------:R-:W-:Y:S05]  /*3b840*/  BSYNC.RECONVERGENT B2 ;  /* 0x0000000000027941 */ /* 0x000fea0003800200 */
.L_x_686:
        /* <DEDUP_REMOVED lines=85> */
.L_x_693:
[----:B------:R-:W-:Y:S05]  /*3bda0*/  BSYNC.RECONVERGENT B0 ;  /* 0x0000000000007941 */ /* 0x000fea0003800200 */
.L_x_692:
[----:B------:R-:W-:-:S04]  /*3bdb0*/  FMUL R59, R24, -0.5 ;  /* 0xbf000000183b7820 */ /* 0x000fc80000400000 */
[----:B------:R-:W0:Y:S02]  /*3bdc0*/  FCHK P0, R59, R14 ;  /* 0x0000000e3b007302 */ /* 0x000e240000000000 */
[----:B0-----:R-:W-:Y:S05]  /*3bdd0*/  @!P0 BRA `(.L_x_691) ;  /* 0x0000000000088947 */ /* 0x001fea0003800000 */
[----:B------:R-:W-:-:S07]  /*3bde0*/  MOV R12, 0x3be00 ;  /* 0x0003be00000c7802 */ /* 0x000fce0000000f00 */
[----:B------:R-:W-:Y:S05]  /*3bdf0*/  CALL.REL.NOINC `($__internal_1_$__cuda_sm3x_div_rn_noftz_f32_slowpath) ;  /* 0x000001e400a87944 */ /* 0x000fea0003c00000 */
.L_x_691:
[----:B------:R-:W-:Y:S05]  /*3be00*/  BSYNC.RECONVERGENT B2 ;  /* 0x0000000000027941 */ /* 0x000fea0003800200 */
.L_x_690:
        /* <DEDUP_REMOVED lines=88> */
.L_x_697:
[----:B------:R-:W-:Y:S05]  /*3c390*/  BSYNC.RECONVERGENT B0 ;  /* 0x0000000000007941 */ /* 0x000fea0003800200 */
.L_x_696:
[----:B------:R-:W-:-:S04]  /*3c3a0*/  FMUL R59, R20, -0.5 ;  /* 0xbf000000143b7820 */ /* 0x000fc80000400000 */
[----:B------:R-:W0:Y:S02]  /*3c3b0*/  FCHK P0, R59, R14 ;  /* 0x0000000e3b007302 */ /* 0x000e240000000000 */
[----:B0-----:R-:W-:Y:S05]  /*3c3c0*/  @!P0 BRA `(.L_x_695) ;  /* 0x0000000000088947 */ /* 0x001fea0003800000 */
[----:B------:R-:W-:-:S07]  /*3c3d0*/  MOV R12, 0x3c3f0 ;  /* 0x0003c3f0000c7802 */ /* 0x000fce0000000f00 */
[----:B------:R-:W-:Y:S05]  /*3c3e0*/  CALL.REL.NOINC `($__internal_1_$__cuda_sm3x_div_rn_noftz_f32_slowpath) ;  /* 0x000001e0002c7944 */ /* 0x000fea0003c00000 */
.L_x_695:
[----:B------:R-:W-:Y:S05]  /*3c3f0*/  BSYNC.RECONVERGENT B2 ;  /* 0x0000000000027941 */ /* 0x000fea0003800200 */
.L_x_694:
[----:B------:R-:W-:Y:S01]  /*3c400*/  FMUL R2, R54, 1.2732396125793457031 ;  /* 0x3fa2f98436027820 */ /* 0x000fe20000400000 */
[----:B------:R-:W-:Y:S01]  /*3c410*/  FMUL R25, R30, R23 ;  /* 0x000000171e197220 */ /* 0x000fe20000400000 */
[----:B------:R-:W-:Y:S01]  /*3c420*/  FMUL R27, R18, R21 ;  /* 0x00000015121b7220 */ /* 0x000fe20000400000 */
[-C--:B------:R-:W-:Y:S01]  /*3c430*/  FMUL R29, R28, R19.reuse ;  /* 0x000000131c1d7220 */ /* 0x080fe20000400000 */
[C---:B------:R-:W-:Y:S01]  /*3c440*/  FMUL R12, R11.reuse, -0.20000000298023223877 ;  /* 0xbe4ccccd0b0c7820 */ /* 0x040fe20000400000 */
[----:B------:R-:W-:Y:S01]  /*3c450*/  FSETP.GEU.AND P0, PT, |R2|, 1, PT ;  /* 0x3f8000000200780b */ /* 0x000fe20003f0e200 */
[----:B------:R-:W-:Y:S01]  /*3c460*/  FFMA R25, R18, R19, -R25 ;  /* 0x0000001312197223 */ /* 0x000fe20000000819 */
[----:B------:R-:W-:Y:S01]  /*3c470*/  FFMA R27, R28, R23, -R27 ;  /* 0x000000171c1b7223 */ /* 0x000fe2000000081b */
[----:B------:R-:W-:Y:S01]  /*3c480*/  FFMA R29, R30, R21, -R29 ;  /* 0x000000151e1d7223 */ /* 0x000fe2000000081d */
[----:B------:R-:W-:Y:S01]  /*3c490*/  FMUL R12, R11, R12 ;  /* 0x0000000c0b0c7220 */ /* 0x000fe20000400000 */
        /* <DEDUP_REMOVED lines=10> */
[----:B------:R-:W-:Y:S01]  /*3c540*/  FMUL R30, R12, R29 ;  /* 0x0000001d0c1e7220 */ /* 0x000fe20000400000 */
[----:B------:R-:W-:Y:S01]  /*3c550*/  FADD R31, |R2|, -RZ ;  /* 0x800000ff021f7221 */ /* 0x000fe20000000200 */
[----:B------:R-:W-:Y:S06]  /*3c560*/  @!P0 BRA `(.L_x_699) ;  /* 0x0000000000c48947 */ /* 0x000fec0003800000 */
        /* <DEDUP_REMOVED lines=20> */
.L_x_702:
[----:B------:R-:W-:Y:S05]  /*3c6b0*/  BSYNC.RECONVERGENT B1 ;  /* 0x0000000000017941 */ /* 0x000fea0003800200 */
.L_x_701:
[----:B------:R-:W-:Y:S01]  /*3c6c0*/  FADD R31, R31, -R12 ;  /* 0x8000000c1f1f7221 */ /* 0x000fe20000000000 */
[----:B------:R-:W-:Y:S06]  /*3c6d0*/  BRA `(.L_x_699) ;  /* 0x0000000000687947 */ /* 0x000fec0003800000 */
.L_x_700:
[C---:B------:R-:W-:Y:S01]  /*3c6e0*/  LOP3.LUT R12, R31.reuse, 0xff800000, RZ, 0xc0, !PT ;  /* 0xff8000001f0c7812 */ /* 0x040fe200078ec0ff */
[----:B------:R-:W-:Y:S01]  /*3c6f0*/  FADD R14, |R2|, -RZ ;  /* 0x800000ff020e7221 */ /* 0x000fe20000000200 */
[----:B------:R-:W-:Y:S01]  /*3c700*/  LOP3.LUT R31, R31, 0x7fffff, RZ, 0xc0, !PT ;  /* 0x007fffff1f1f7812 */ /* 0x000fe200078ec0ff */
[----:B------:R-:W-:Y:S01]  /*3c710*/  BSSY.RECONVERGENT B1, `(.L_x_703) ;  /* 0x0000014000017945 */ /* 0x000fe20003800200 */
[----:B------:R-:W-:Y:S01]  /*3c720*/  MOV R24, 0x7fffffff ;  /* 0x7fffffff00187802 */ /* 0x000fe20000000f00 */
[----:B------:R-:W-:Y:S01]  /*3c730*/  VIADD R12, R12, 0xc0800000 ;  /* 0xc08000000c0c7836 */ /* 0x000fe20000000000 */
[----:B------:R-:W-:Y:S02]  /*3c740*/  ISETP.GT.U32.AND P0, PT, R14, 0x7f7fffff, PT ;  /* 0x7f7fffff0e00780c */ /* 0x000fe40003f04070 */
[----:B------:R-:W-:Y:S02]  /*3c750*/  LOP3.LUT R31, R31, 0x3f800000, RZ, 0xfc, !PT ;  /* 0x3f8000001f1f7812 */ /* 0x000fe400078efcff */
[----:B------:R-:W-:-:S02]  /*3c760*/  ISETP.NE.AND P1, PT, R12, RZ, PT ;  /* 0x000000ff0c00720c */ /* 0x000fc40003f25270 */
[----:B------:R-:W-:-:S11]  /*3c770*/  FSEL R24, R24, 8388608, P0 ;  /* 0x4b00000018187808 */ /* 0x000fd60000000000 */
[----:B------:R-:W-:Y:S05]  /*3c780*/  @!P1 BRA `(.L_x_704) ;  /* 0x0000000000309947 */ /* 0x000fea0003800000 */
.L_x_705:
        /* <DEDUP_REMOVED lines=12> */
.L_x_704:
[----:B------:R-:W-:Y:S05]  /*3c850*/  BSYNC.RECONVERGENT B1 ;  /* 0x0000000000017941 */ /* 0x000fea0003800200 */
.L_x_703:
[----:B------:R-:W-:-:S04]  /*3c860*/  FMUL R31, R31, 1.1920928955078125e-07 ;  /* 0x340000001f1f7820 */ /* 0x000fc80000400000 */
[----:B------:R-:W-:-:S07]  /*3c870*/  FMUL R31, R24, R31 ;  /* 0x0000001f181f7220 */ /* 0x000fce0000400000 */
.L_x_699:
[----:B------:R-:W-:Y:S05]  /*3c880*/  BSYNC.RECONVERGENT B0 ;  /* 0x0000000000007941 */ /* 0x000fea0003800200 */
.L_x_698:
        /* <DEDUP_REMOVED lines=28> */
.L_x_708:
        /* <DEDUP_REMOVED lines=45> */
.L_x_707:
[----:B------:R-:W-:Y:S05]  /*3cd20*/  BSYNC.RECONVERGENT B0 ;  /* 0x0000000000007941 */ /* 0x000fea0003800200 */
.L_x_706:
[----:B------:R-:W-:Y:S01]  /*3cd30*/  MOV R35, 0x37cbac00 ;  /* 0x37cbac0000237802 */ /* 0x000fe20000000f00 */
[----:B------:R-:W-:Y:S01]  /*3cd40*/  HFMA2 R33, -RZ, RZ, 1.0078125, -8.98838043212890625e-05 ;  /* 0x3c0885e4ff217431 */ /* 0x000fe200000001ff */
[C---:B------:R-:W-:Y:S01]  /*3cd50*/  LOP3.LUT R18, R27.reuse, 0x1, RZ, 0xc0, !PT ;  /* 0x000000011b127812 */ /* 0x040fe200078ec0ff */
[----:B------:R-:W-:Y:S01]  /*3cd60*/  FMUL R14, R12, R12 ;  /* 0x0000000c0c0e7220 */ /* 0x000fe20000400000 */
[----:B------:R-:W-:Y:S02]  /*3cd70*/  BSSY.RECONVERGENT B0, `(.L_x_709) ;  /* 0x0000029000007945 */ /* 0x000fe40003800200 */
[----:B------:R-:W-:Y:S01]  /*3cd80*/  ISETP.NE.U32.AND P0, PT, R18, 0x1, PT ;  /* 0x000000011200780c */ /* 0x000fe20003f05070 */
[----:B------:R-:W-:Y:S01]  /*3cd90*/  FFMA R17, R14, R35, -0.0013887860113754868507 ;  /* 0xbab607ed0e117423 */ /* 0x000fe20000000023 */
[----:B------:R-:W-:Y:S01]  /*3cda0*/  IADD3 R18, PT, PT, R27, 0x1, RZ ;  /* 0x000000011b127810 */ /* 0x000fe20007ffe0ff */
[----:B------:R-:W-:Y:S01]  /*3cdb0*/  IMAD.MOV.U32 R27, RZ, RZ, 0x3e2aaaa8 ;  /* 0x3e2aaaa8ff1b7424 */ /* 0x000fe200078e00ff */
[----:B------:R-:W-:-:S02]  /*3cdc0*/  FSEL R12, R12, 1, !P0 ;  /* 0x3f8000000c0c7808 */ /* 0x000fc40004000000 */
[----:B------:R-:W-:Y:S02]  /*3cdd0*/  FSEL R17, R17, -0.00019574658654164522886, P0 ;  /* 0xb94d415311117808 */ /* 0x000fe40000000000 */
[----:B------:R-:W-:Y:S02]  /*3cde0*/  FSEL R25, R33, 0.041666727513074874878, !P0 ;  /* 0x3d2aaabb21197808 */ /* 0x000fe40004000000 */
[----:B------:R-:W-:Y:S02]  /*3cdf0*/  LOP3.LUT P1, RZ, R18, 0x2, RZ, 0xc0, !PT ;  /* 0x0000000212ff7812 */ /* 0x000fe4000782c0ff */
        /* <DEDUP_REMOVED lines=11> */
[----:B------:R-:W0:Y:S01]  /*3ceb0*/  LDCU.64 UR14, c[0x4][URZ] ;  /* 0x01000000ff0e77ac */ /* 0x000e220008000a00 */
[----:B------:R-:W-:Y:S02]  /*3cec0*/  MOV R12, RZ ;  /* 0x000000ff000c7202 */ /* 0x000fe40000000f00 */
[----:B------:R-:W-:Y:S01]  /*3ced0*/  MOV R17, R15 ;  /* 0x0000000f00117202 */ /* 0x000fe20000000f00 */
[----:B------:R-:W-:Y:S01]  /*3cee0*/  UMOV UR8, URZ ;  /* 0x000000ff00087c82 */ /* 0x000fe20008000000 */
[----:B------:R-:W-:Y:S01]  /*3cef0*/  LOP3.LUT R39, R2, 0x80000000, RZ, 0xfc, !PT ;  /* 0x8000000002277812 */ /* 0x000fe200078efcff */
[----:B------:R-:W-:-:S06]  /*3cf00*/  UMOV UR4, URZ ;  /* 0x000000ff00047c82 */ /* 0x000fcc0008000000 */
.L_x_711:
        /* <DEDUP_REMOVED lines=15> */
.L_x_710:
[----:B------:R-:W-:Y:S05]  /*3d000*/  BSYNC.RECONVERGENT B0 ;  /* 0x0000000000007941 */ /* 0x000fea0003800200 */
.L_x_709:
[----:B0-----:R-:W-:Y:S01]  /*3d010*/  FFMA R12, RZ, 1.4426950216293334961, RZ ;  /* 0x3fb8aa3bff0c7823 */ /* 0x001fe200000000ff */
[----:B------:R-:W-:Y:S01]  /*3d020*/  HFMA2 R24, -RZ, RZ, 0.64013671875, -15.109375 ;  /* 0x391fcb8eff187431 */ /* 0x000fe200000001ff */
[C---:B------:R-:W-:Y:S01]  /*3d030*/  FSETP.GEU.AND P0, PT, R31.reuse, 0.75, PT ;  /* 0x3f4000001f00780b */ /* 0x040fe20003f0e000 */
[----:B------:R-:W-:Y:S01]  /*3d040*/  FADD R14, -R14, 1 ;  /* 0x3f8000000e0e7421 */ /* 0x000fe20000000100 */
[----:B------:R-:W-:Y:S01]  /*3d050*/  FADD R12, RZ, R12 ;  /* 0x0000000cff0c7221 */ /* 0x000fe20000000000 */
[----:B------:R-:W-:Y:S01]  /*3d060*/  BSSY.RECONVERGENT B0, `(.L_x_712) ;  /* 0x0000060000007945 */ /* 0x000fe20003800200 */
[----:B------:R-:W-:Y:S02]  /*3d070*/  FSETP.GT.AND P0, PT, R31, 0.25, !P0 ;  /* 0x3e8000001f00780b */ /* 0x000fe40004704000 */
[----:B------:R-:W-:-:S04]  /*3d080*/  FFMA R12, RZ, RZ, R12 ;  /* 0x000000ffff0c7223 */ /* 0x000fc8000000000c */
[----:B------:R-:W-:-:S04]  /*3d090*/  FFMA R17, RZ, RZ, R12 ;  /* 0x000000ffff117223 */ /* 0x000fc8000000000c */
[----:B------:R-:W-:-:S03]  /*3d0a0*/  FADD R25, R17, 6 ;  /* 0x40c0000011197421 */ /* 0x000fc60000000000 */
[----:B------:R-:W-:Y:S01]  /*3d0b0*/  @P0 FADD R14, -R14, 4 ;  /* 0x408000000e0e0421 */ /* 0x000fe20000000100 */
[C---:B------:R-:W-:Y:S01]  /*3d0c0*/  FMUL R12, R25.reuse, -1 ;  /* 0xbf800000190c7820 */ /* 0x040fe20000400000 */
[----:B------:R-:W-:Y:S02]  /*3d0d0*/  FADD R18, R25, -6 ;  /* 0xc0c0000019127421 */ /* 0x000fe40000000000 */
[----:B------:R-:W-:Y:S01]  /*3d0e0*/  FMUL R28, R14, 0.60000002384185791016 ;  /* 0x3f19999a0e1c7820 */ /* 0x000fe20000400000 */
[----:B------:R-:W0:Y:S01]  /*3d0f0*/  FRND R29, R12 ;  /* 0x0000000c001d7307 */ /* 0x000e220000201000 */
[----:B------:R-:W-:Y:S01]  /*3d100*/  FADD R18, R17, -R18 ;  /* 0x8000001211127221 */ /* 0x000fe20000000000 */
[----:B------:R-:W-:Y:S01]  /*3d110*/  FADD R25, -R25, -R12 ;  /* 0x8000000c19197221 */ /* 0x000fe20000000100 */
[----:B------:R-:W-:Y:S01]  /*3d120*/  FSETP.GEU.AND P0, PT, R12, RZ, PT ;  /* 0x000000ff0c00720b */ /* 0x000fe20003f0e000 */
[----:B------:R-:W-:Y:S02]  /*3d130*/  FADD R14, R11, R11 ;  /* 0x0000000b0b0e7221 */ /* 0x000fe40000000000 */
[----:B------:R-:W-:Y:S01]  /*3d140*/  FADD R18, -R18, R25 ;  /* 0x0000001912127221 */ /* 0x000fe20000000100 */
[----:B0-----:R-:W-:Y:S01]  /*3d150*/  FADD R17, R12, -R29 ;  /* 0x8000001d0c117221 */ /* 0x001fe20000000000 */
[----:B------:R-:W-:Y:S01]  /*3d160*/  FSETP.GT.AND P1, PT, R29, RZ, PT ;  /* 0x000000ff1d00720b */ /* 0x000fe20003f24000 */
[----:B------:R-:W-:-:S02]  /*3d170*/  FFMA R29, -R11, R11, R14 ;  /* 0x0000000b0b1d7223 */ /* 0x000fc4000000010e */
[----:B------:R-:W-:Y:S01]  /*3d180*/  FADD R17, R18, R17 ;  /* 0x0000001112117221 */ /* 0x000fe20000000000 */
[----:B------:R-:W-:Y:S02]  /*3d190*/  SEL R25, RZ, 0x83000000, P1 ;  /* 0x83000000ff197807 */ /* 0x000fe40000800000 */
[----:B------:R-:W-:Y:S01]  /*3d1a0*/  FSETP.GT.AND P1, PT, |R12|, 152, PT ;  /* 0x431800000c00780b */ /* 0x000fe20003f24200 */
[C---:B------:R-:W-:Y:S02]  /*3d1b0*/  FFMA R18, R17.reuse, R24, 0.0013391353422775864601 ;  /* 0x3aaf85ed11127423 */ /* 0x040fe40000000018 */
[----:B------:R0:W1:Y:S02]  /*3d1c0*/  F2I.NTZ R24, R12 ;  /* 0x0000000c00187305 */ /* 0x0000640000203100 */
[----:B------:R-:W-:-:S04]  /*3d1d0*/  FFMA R18, R17, R18, 0.0096188392490148544312 ;  /* 0x3c1d985611127423 */ /* 0x000fc80000000012 */
[----:B------:R-:W-:Y:S01]  /*3d1e0*/  FFMA R18, R17, R18, 0.055503588169813156128 ;  /* 0x3d6357bb11127423 */ /* 0x000fe20000000012 */
[----:B0-----:R-:W-:-:S03]  /*3d1f0*/  FMUL R12, R28, R28 ;  /* 0x0000001c1c0c7220 */ /* 0x001fc60000400000 */
[----:B------:R-:W-:-:S04]  /*3d200*/  FFMA R18, R17, R18, 0.24022644758224487305 ;  /* 0x3e75fdec11127423 */ /* 0x000fc80000000012 */
[----:B------:R-:W-:Y:S01]  /*3d210*/  FFMA R18, R17, R18, 0.69314718246459960938 ;  /* 0x3f31721811127423 */ /* 0x000fe20000000012 */
[----:B-1----:R-:W-:-:S03]  /*3d220*/  LEA R24, R24, -R25, 0x17 ;  /* 0x8000001918187211 */ /* 0x002fc600078eb8ff */
[----:B------:R-:W-:Y:S01]  /*3d230*/  FFMA R18, R17, R18, 1 ;  /* 0x3f80000011127423 */ /* 0x000fe20000000012 */
[----:B------:R-:W-:-:S04]  /*3d240*/  VIADD R17, R25, 0x7f000000 ;  /* 0x7f00000019117836 */ /* 0x000fc80000000000 */
[----:B------:R-:W-:-:S04]  /*3d250*/  FMUL R17, R18, R17 ;  /* 0x0000001112117220 */ /* 0x000fc80000400000 */
        /* <DEDUP_REMOVED lines=19> */
.L_x_714:
        /* <DEDUP_REMOVED lines=45> */
.L_x_713:
[----:B------:R-:W-:Y:S05]  /*3d660*/  BSYNC.RECONVERGENT B0 ;  /* 0x0000000000007941 */ /* 0x000fea0003800200 */
.L_x_712:
        /* <DEDUP_REMOVED lines=15> */
[----:B------:R-:W-:-:S04]  /*3d760*/  FFMA R19, R12, R19, R24 ;  /* 0x000000130c137223 */ /* 0x000fc80000000018 */
[----:B------:R-:W-:-:S08]  /*3d770*/  FFMA R11, R18, R19, R11 ;  /* 0x00000013120b7223 */ /* 0x000fd0000000000b */
[----:B------:R-:W-:Y:S01]  /*3d780*/  @P1 FADD R11, RZ, -R11 ;  /* 0x8000000bff0b1221 */ /* 0x000fe20000000000 */
[----:B------:R-:W-:Y:S06]  /*3d790*/  @!P0 BRA `(.L_x_716) ;  /* 0x00000000005c8947 */ /* 0x000fec0003800000 */
        /* <DEDUP_REMOVED lines=9> */
.L_x_717:
        /* <DEDUP_REMOVED lines=14> */
.L_x_716:
[----:B------:R-:W-:Y:S05]  /*3d910*/  BSYNC.RECONVERGENT B0 ;  /* 0x0000000000007941 */ /* 0x000fea0003800200 */
.L_x_715:
[----:B------:R-:W-:Y:S01]  /*3d920*/  FMUL R39, R31, 6.2831850051879882812 ;  /* 0x40c90fda1f277820 */ /* 0x000fe20000400000 */
[----:B------:R-:W-:Y:S01]  /*3d930*/  BSSY.RECONVERGENT B0, `(.L_x_718) ;  /* 0x0000043000007945 */ /* 0x000fe20003800200 */
[-C--:B------:R-:W-:Y:S01]  /*3d940*/  FMUL R25, R20, R11.reuse ;  /* 0x0000000b14197220 */ /* 0x080fe20000400000 */
[-C--:B------:R-:W-:Y:S01]  /*3d950*/  FMUL R31, R26, R11.reuse ;  /* 0x0000000b1a1f7220 */ /* 0x080fe20000400000 */
[C---:B0-----:R-:W-:Y:S01]  /*3d960*/  FMUL R2, R39.reuse, 0.63661974668502807617 ;  /* 0x3f22f98327027820 */ /* 0x041fe20000400000 */
        /* <DEDUP_REMOVED lines=19> */
.L_x_720:
        /* <DEDUP_REMOVED lines=32> */
[C---:B0-----:R-:W-:Y:S02]  /*3dca0*/  LOP3.LUT R23, R12.reuse, R39, RZ, 0x3c, !PT ;  /* 0x000000270c177212 */ /* 0x041fe400078e3cff */
[C---:B------:R-:W-:Y:S02]  /*3dcb0*/  LOP3.LUT R18, R19.reuse, R11, RZ, 0x3c, !PT ;  /* 0x0000000b13127212 */ /* 0x040fe400078e3cff */
[----:B------:R-:W-:Y:S02]  /*3dcc0*/  LOP3.LUT R19, R19, R12, RZ, 0x3c, !PT ;  /* 0x0000000c13137212 */ /* 0x000fe400078e3cff */
[----:B------:R-:W-:Y:S02]  /*3dcd0*/  SHF.R.U32.HI R11, RZ, 0x1e, R2 ;  /* 0x0000001eff0b7819 */ /* 0x000fe40000011602 */
[----:B------:R-:W-:Y:S02]  /*3dce0*/  ISETP.GE.AND P1, PT, R23, RZ, PT ;  /* 0x000000ff1700720c */ /* 0x000fe40003f26270 */
[----:B------:R-:W0:Y:S01]  /*3dcf0*/  I2F.F64.S64 R18, R18 ;  /* 0x0000001200127312 */ /* 0x000e220000301c00 */
[----:B------:R-:W-:-:S04]  /*3dd00*/  LEA.HI R2, R12, R11, RZ, 0x1 ;  /* 0x0000000b0c027211 */ /* 0x000fc800078f08ff */
[----:B------:R-:W-:-:S04]  /*3dd10*/  IADD3 R11, PT, PT, -R2, RZ, RZ ;  /* 0x000000ff020b7210 */ /* 0x000fc80007ffe1ff */
[----:B------:R-:W-:Y:S01]  /*3dd20*/  @!P0 MOV R2, R11 ;  /* 0x0000000b00028202 */ /* 0x000fe20000000f00 */
[----:B0-----:R-:W-:-:S10]  /*3dd30*/  DMUL R20, R18, UR8 ;  /* 0x0000000812147c28 */ /* 0x001fd40008000000 */
[----:B------:R-:W0:Y:S02]  /*3dd40*/  F2F.F32.F64 R20, R20 ;  /* 0x0000001400147310 */ /* 0x000e240000301000 */
[----:B0-----:R-:W-:-:S07]  /*3dd50*/  FSEL R12, -R20, R20, !P1 ;  /* 0x00000014140c7208 */ /* 0x001fce0004800100 */
.L_x_719:
[----:B------:R-:W-:Y:S05]  /*3dd60*/  BSYNC.RECONVERGENT B0 ;  /* 0x0000000000007941 */ /* 0x000fea0003800200 */
.L_x_718:
        /* <DEDUP_REMOVED lines=27> */
.L_x_723:
        /* <DEDUP_REMOVED lines=14> */
.L_x_722:
[----:B------:R-:W-:Y:S05]  /*3e000*/  BSYNC.RECONVERGENT B0 ;  /* 0x0000000000007941 */ /* 0x000fea0003800200 */
.L_x_721:
[----:B------:R-:W-:Y:S01]  /*3e010*/  FMUL R21, R54, 0.5 ;  /* 0x3f00000036157820 */ /* 0x000fe20000400000 */
[----:B------:R-:W-:Y:S01]  /*3e020*/  FADD R11, R11, R11 ;  /* 0x0000000b0b0b7221 */ /* 0x000fe20000000000 */
[----:B0-----:R-:W-:Y:S01]  /*3e030*/  FADD R2, -R29, 1 ;  /* 0x3f8000001d027421 */ /* 0x001fe20000000100 */
[----:B------:R-:W-:Y:S01]  /*3e040*/  BSSY.RECONVERGENT B0, `(.L_x_724) ;  /* 0x000004b000007945 */ /* 0x000fe20003800200 */
[----:B------:R-:W-:Y:S01]  /*3e050*/  FMUL R19, R21, 0.63661974668502807617 ;  /* 0x3f22f98315137820 */ /* 0x000fe20000400000 */
[----:B------:R-:W-:Y:S01]  /*3e060*/  FADD R11, -R11, 2 ;  /* 0x400000000b0b7421 */ /* 0x000fe20000000100 */
[----:B------:R-:W-:-:S03]  /*3e070*/  FSETP.GE.AND P0, PT, |R21|, 105615, PT ;  /* 0x47ce47801500780b */ /* 0x000fc60003f06200 */
[----:B------:R-:W-:Y:S01]  /*3e080*/  FMUL R11, R11, R2 ;  /* 0x000000020b0b7220 */ /* 0x000fe20000400000 */
[----:B------:R-:W0:Y:S03]  /*3e090*/  F2I.NTZ R19, R19 ;  /* 0x0000001300137305 */ /* 0x000e260000203100 */
[----:B------:R-:W-:-:S04]  /*3e0a0*/  FFMA R11, R28, R29, R11 ;  /* 0x0000001d1c0b7223 */ /* 0x000fc8000000000b */
[-C--:B------:R-:W-:Y:S01]  /*3e0b0*/  FFMA R20, R32, R11.reuse, R25 ;  /* 0x0000000b20147223 */ /* 0x080fe20000000019 */
[----:B------:R-:W-:-:S03]  /*3e0c0*/  FFMA R37, R38, R11, R37 ;  /* 0x0000000b26257223 */ /* 0x000fc60000000025 */
[----:B------:R-:W-:Y:S01]  /*3e0d0*/  FADD R20, R13, R20 ;  /* 0x000000140d147221 */ /* 0x000fe20000000000 */
[----:B------:R-:W-:Y:S01]  /*3e0e0*/  FADD R22, R22, R37 ;  /* 0x0000002516167221 */ /* 0x000fe20000000000 */
[----:B0-----:R-:W-:-:S05]  /*3e0f0*/  I2FP.F32.S32 R24, R19 ;  /* 0x0000001300187245 */ /* 0x001fca0000201400 */
[----:B------:R-:W-:-:S04]  /*3e100*/  FFMA R23, R24, -1.5707962512969970703, R21 ;  /* 0xbfc90fda18177823 */ /* 0x000fc80000000015 */
[----:B------:R-:W-:Y:S01]  /*3e110*/  FFMA R25, R24, -7.5497894158615963534e-08, R23 ;  /* 0xb3a2216818197823 */ /* 0x000fe20000000017 */
[----:B------:R-:W-:-:S03]  /*3e120*/  FFMA R23, R34, R11, R31 ;  /* 0x0000000b22177223 */ /* 0x000fc6000000001f */
[----:B------:R-:W-:Y:S01]  /*3e130*/  FFMA R24, R24, -5.3903029534742383927e-15, R25 ;  /* 0xa7c234c518187823 */ /* 0x000fe20000000019 */
[----:B------:R-:W-:Y:S01]  /*3e140*/  FADD R23, R16, R23 ;  /* 0x0000001710177221 */ /* 0x000fe20000000000 */
[----:B------:R-:W-:Y:S02]  /*3e150*/  MOV R16, R19 ;  /* 0x0000001300107202 */ /* 0x000fe40000000f00 */
        /* <DEDUP_REMOVED lines=13> */
.L_x_726:
        /* <DEDUP_REMOVED lines=44> */
.L_x_725:
[----:B------:R-:W-:Y:S05]  /*3e4f0*/  BSYNC.RECONVERGENT B0 ;  /* 0x0000000000007941 */ /* 0x000fea0003800200 */
.L_x_724:
        /* <DEDUP_REMOVED lines=27> */
.L_x_729:
        /* <DEDUP_REMOVED lines=14> */
.L_x_728:
[----:B------:R-:W-:Y:S05]  /*3e790*/  BSYNC.RECONVERGENT B0 ;  /* 0x0000000000007941 */ /* 0x000fea0003800200 */
.L_x_727:
[----:B------:R-:W-:Y:S01]  /*3e7a0*/  FSETP.GE.AND P0, PT, |R21|, 105615, PT ;  /* 0x47ce47801500780b */ /* 0x000fe20003f06200 */
[----:B------:R-:W-:Y:S01]  /*3e7b0*/  BSSY.RECONVERGENT B0, `(.L_x_730) ;  /* 0x000003a000007945 */ /* 0x000fe20003800200 */
[----:B------:R-:W-:-:S11]  /*3e7c0*/  MOV R12, R19 ;  /* 0x00000013000c7202 */ /* 0x000fd60000000f00 */
[----:B------:R-:W-:Y:S05]  /*3e7d0*/  @!P0 BRA `(.L_x_731) ;  /* 0x0000000000dc8947 */ /* 0x000fea0003800000 */
[----:B------:R-:W-:-:S13]  /*3e7e0*/  FSETP.NEU.AND P0, PT, |R21|, +INF , PT ;  /* 0x7f8000001500780b */ /* 0x000fda0003f0d200 */
[----:B------:R-:W-:Y:S01]  /*3e7f0*/  @!P0 FMUL R24, RZ, R21 ;  /* 0x00000015ff188220 */ /* 0x000fe20000400000 */
[----:B------:R-:W-:Y:S01]  /*3e800*/  @!P0 IMAD.MOV.U32 R12, RZ, RZ, RZ ;  /* 0x000000ffff0c8224 */ /* 0x000fe200078e00ff */
[----:B------:R-:W-:Y:S06]  /*3e810*/  @!P0 BRA `(.L_x_731) ;  /* 0x0000000000cc8947 */ /* 0x000fec0003800000 */
[----:B0-----:R-:W-:Y:S01]  /*3e820*/  SHF.L.U32 R2, R21, 0x8, RZ ;  /* 0x0000000815027819 */ /* 0x001fe200000006ff */
[----:B------:R-:W-:Y:S01]  /*3e830*/  HFMA2 R16, -RZ, RZ, 0, 0 ;  /* 0x00000000ff107431 */ /* 0x000fe200000001ff */
[----:B------:R-:W-:Y:S01]  /*3e840*/  MOV R11, R15 ;  /* 0x0000000f000b7202 */ /* 0x000fe20000000f00 */
[----:B------:R-:W0:Y:S01]  /*3e850*/  LDCU.64 UR14, c[0x4][URZ] ;  /* 0x01000000ff0e77ac */ /* 0x000e220008000a00 */
[----:B------:R-:W-:Y:S01]  /*3e860*/  LOP3.LUT R27, R2, 0x80000000, RZ, 0xfc, !PT ;  /* 0x80000000021b7812 */ /* 0x000fe200078efcff */
[----:B------:R-:W-:Y:S01]  /*3e870*/  UMOV UR8, URZ ;  /* 0x000000ff00087c82 */ /* 0x000fe20008000000 */
[----:B------:R-:W-:-:S05]  /*3e880*/  UMOV UR4, URZ ;  /* 0x000000ff00047c82 */ /* 0x000fca0008000000 */
.L_x_732:
        /* <DEDUP_REMOVED lines=43> */
[----:B01----:R-:W-:-:S07]  /*3eb40*/  FSEL R24, -R26, R26, !P0 ;  /* 0x0000001a1a187208 */ /* 0x003fce0004000100 */
.L_x_731:
[----:B------:R-:W-:Y:S05]  /*3eb50*/  BSYNC.RECONVERGENT B0 ;  /* 0x0000000000007941 */ /* 0x000fea0003800200 */
.L_x_730:
[----:B0-----:R-:W-:Y:S01]  /*3eb60*/  LOP3.LUT R2, R12, 0x1, RZ, 0xc0, !PT ;  /* 0x000000010c027812 */ /* 0x001fe200078ec0ff */
[----:B------:R-:W-:Y:S01]  /*3eb70*/  FMUL R11, R24, R24 ;  /* 0x00000018180b7220 */ /* 0x000fe20000400000 */
[----:B------:R-:W-:Y:S01]  /*3eb80*/  LOP3.LUT P1, RZ, R12, 0x2, RZ, 0xc0, !PT ;  /* 0x000000020cff7812 */ /* 0x000fe2000782c0ff */
[----:B------:R-:W-:Y:S01]  /*3eb90*/  BSSY.RECONVERGENT B0, `(.L_x_733) ;  /* 0x0000025000007945 */ /* 0x000fe20003800200 */
[----:B------:R-:W-:Y:S01]  /*3eba0*/  ISETP.NE.U32.AND P0, PT, R2, 0x1, PT ;  /* 0x000000010200780c */ /* 0x000fe20003f05070 */
[----:B------:R-:W-:-:S03]  /*3ebb0*/  FFMA R35, R11, R35, -0.0013887860113754868507 ;  /* 0xbab607ed0b237423 */ /* 0x000fc60000000023 */
[----:B------:R-:W-:Y:S02]  /*3ebc0*/  FSEL R16, R14, 0.0083327032625675201416, !P0 ;  /* 0x3c0885e40e107808 */ /* 0x000fe40004000000 */
[----:B------:R-:W-:Y:S02]  /*3ebd0*/  FSEL R14, R35, -0.00019574658654164522886, !P0 ;  /* 0xb94d4153230e7808 */ /* 0x000fe40004000000 */
[----:B------:R-:W-:Y:S02]  /*3ebe0*/  FSEL R2, R24, 1, P0 ;  /* 0x3f80000018027808 */ /* 0x000fe40000000000 */
        /* <DEDUP_REMOVED lines=11> */
[----:B------:R-:W-:Y:S02]  /*3eca0*/  HFMA2 R2, -RZ, RZ, 0, 0 ;  /* 0x00000000ff027431 */ /* 0x000fe400000001ff */
[----:B------:R-:W-:Y:S01]  /*3ecb0*/  IMAD.MOV.U32 R17, RZ, RZ, R15 ;  /* 0x000000ffff117224 */ /* 0x000fe200078e000f */
[----:B------:R-:W0:Y:S01]  /*3ecc0*/  LDCU.64 UR14, c[0x4][URZ] ;  /* 0x01000000ff0e77ac */ /* 0x000e220008000a00 */
[----:B------:R-:W-:Y:S01]  /*3ecd0*/  LOP3.LUT R21, R21, 0x80000000, RZ, 0xfc, !PT ;  /* 0x8000000015157812 */ /* 0x000fe200078efcff */
[----:B------:R-:W-:Y:S01]  /*3ece0*/  UMOV UR8, URZ ;  /* 0x000000ff00087c82 */ /* 0x000fe20008000000 */
[----:B------:R-:W-:-:S05]  /*3ecf0*/  UMOV UR4, URZ ;  /* 0x000000ff00047c82 */ /* 0x000fca0008000000 */
.L_x_735:
        /* <DEDUP_REMOVED lines=14> */
.L_x_734:
[----:B------:R-:W-:Y:S05]  /*3ede0*/  BSYNC.RECONVERGENT B0 ;  /* 0x0000000000007941 */ /* 0x000fea0003800200 */
.L_x_733:
[----:B------:R-:W-:-:S04]  /*3edf0*/  FMUL R13, RZ, R11 ;  /* 0x0000000bff0d7220 */ /* 0x000fc80000400000 */
[-C--:B0-----:R-:W-:Y:S01]  /*3ee00*/  FMUL R2, R20, R13.reuse ;  /* 0x0000000d14027220 */ /* 0x081fe20000400000 */
[-C--:B------:R-:W-:Y:S01]  /*3ee10*/  FMUL R19, RZ, -R13.reuse ;  /* 0x8000000dff137220 */ /* 0x080fe20000400000 */
[CC--:B------:R-:W-:Y:S01]  /*3ee20*/  FMUL R15, R23.reuse, R13.reuse ;  /* 0x0000000d170f7220 */ /* 0x0c0fe20000400000 */
[----:B------:R-:W-:Y:S01]  /*3ee30*/  FMUL R14, R22, R13 ;  /* 0x0000000d160e7220 */ /* 0x000fe20000400000 */
[-C--:B------:R-:W-:Y:S01]  /*3ee40*/  FFMA R2, RZ, R25.reuse, R2 ;  /* 0x00000019ff027223 */ /* 0x080fe20000000002 */
[-C--:B------:R-:W-:Y:S02]  /*3ee50*/  FFMA R12, R20, R25.reuse, R19 ;  /* 0x00000019140c7223 */ /* 0x080fe40000000013 */
[-CC-:B------:R-:W-:Y:S01]  /*3ee60*/  FFMA R16, R23, R25.reuse, R14.reuse ;  /* 0x0000001917107223 */ /* 0x180fe2000000000e */
[--C-:B------:R-:W-:Y:S01]  /*3ee70*/  FADD R17, R2, R15.reuse ;  /* 0x0000000f02117221 */ /* 0x100fe20000000000 */
[----:B------:R-:W-:Y:S01]  /*3ee80*/  FADD R2, R12, -R14 ;  /* 0x8000000e0c027221 */ /* 0x000fe20000000000 */
[C---:B------:R-:W-:Y:S01]  /*3ee90*/  FFMA R15, R22.reuse, R25, -R15 ;  /* 0x00000019160f7223 */ /* 0x040fe2000000080f */
[----:B------:R-:W-:Y:S01]  /*3eea0*/  FADD R16, R19, R16 ;  /* 0x0000001013107221 */ /* 0x000fe20000000000 */
[-C--:B------:R-:W-:Y:S01]  /*3eeb0*/  FFMA R12, R22, R11.reuse, R17 ;  /* 0x0000000b160c7223 */ /* 0x080fe20000000011 */
[----:B------:R-:W-:Y:S01]  /*3eec0*/  FFMA R14, R23, R11, R2 ;  /* 0x0000000b170e7223 */ /* 0x000fe20000000002 */
[C---:B------:R-:W-:Y:S01]  /*3eed0*/  FFMA R2, R20.reuse, R13, R15 ;  /* 0x0000000d14027223 */ /* 0x040fe2000000000f */
[-C--:B------:R-:W-:Y:S01]  /*3eee0*/  FFMA R16, -R20, R11.reuse, R16 ;  /* 0x0000000b14107223 */ /* 0x080fe20000000110 */
[C---:B------:R-:W-:Y:S01]  /*3eef0*/  FMUL R18, R13.reuse, R12 ;  /* 0x0000000c0d127220 */ /* 0x040fe20000400000 */
[----:B------:R-:W-:Y:S01]  /*3ef00*/  FMUL R17, R13, R14 ;  /* 0x0000000e0d117220 */ /* 0x000fe20000400000 */
[----:B------:R-:W-:-:S02]  /*3ef10*/  FFMA R2, -RZ, R11, R2 ;  /* 0x0000000bff027223 */ /* 0x000fc40000000102 */
[-CC-:B------:R-:W-:Y:S01]  /*3ef20*/  FFMA R15, R25, R14.reuse, R18.reuse ;  /* 0x0000000e190f7223 */ /* 0x180fe20000000012 */
[C---:B------:R-:W-:Y:S01]  /*3ef30*/  FFMA R14, -R11.reuse, R14, R18 ;  /* 0x0000000e0b0e7223 */ /* 0x040fe20000000112 */
[C---:B------:R-:W-:Y:S02]  /*3ef40*/  FFMA R12, R11.reuse, R12, R17 ;  /* 0x0000000c0b0c7223 */ /* 0x040fe40000000011 */
[-C--:B------:R-:W-:Y:S01]  /*3ef50*/  FFMA R15, R11, R16.reuse, R15 ;  /* 0x000000100b0f7223 */ /* 0x080fe2000000000f */
[----:B------:R-:W-:Y:S02]  /*3ef60*/  HFMA2 R11, -RZ, RZ, 0, 0 ;  /* 0x00000000ff0b7431 */ /* 0x000fe400000001ff */
[-C--:B------:R-:W-:Y:S01]  /*3ef70*/  FFMA R14, R25, R16.reuse, R14 ;  /* 0x00000010190e7223 */ /* 0x080fe2000000000e */
[C---:B------:R-:W-:Y:S01]  /*3ef80*/  FFMA R12, -R13.reuse, R16, R12 ;  /* 0x000000100d0c7223 */ /* 0x040fe2000000010c */
[CC--:B------:R-:W-:Y:S02]  /*3ef90*/  FFMA R18, -R13.reuse, R2.reuse, R15 ;  /* 0x000000020d127223 */ /* 0x0c0fe4000000010f */
[-C--:B------:R-:W-:Y:S01]  /*3efa0*/  FFMA R17, R13, R2.reuse, R14 ;  /* 0x000000020d117223 */ /* 0x080fe2000000000e */
[----:B------:R-:W-:Y:S01]  /*3efb0*/  FFMA R16, R25, R2, R12 ;  /* 0x0000000219107223 */ /* 0x000fe2000000000c */
[----:B------:R-:W-:Y:S06]  /*3efc0*/  RET.REL.NODEC R10 `(_Z15ker_mesh_shaderfjjP10triangle_t) ;  /* 0xfffffc100a0c7950 */ /* 0x000fec0003c3ffff */
        .type           $_Z15ker_mesh_shaderfjjP10triangle_t$_Z8ev_twist3jetS_f,@function
        .size           $_Z15ker_mesh_shaderfjjP10triangle_t$_Z8ev_twist3jetS_f,($_Z15ker_mesh_shaderfjjP10triangle_t$_Z9ev_unpush3jetS_f - $_Z15ker_mesh_shaderfjjP10triangle_t$_Z8ev_twist3jetS_f)
$_Z15ker_mesh_shaderfjjP10triangle_t$_Z8ev_twist3jetS_f:
[----:B------:R-:W0:Y:S01]  /*3efd0*/  F2F.F64.F32 R20, R2 ;  /* 0x0000000200147310 */ /* 0x000e220000201800 */
[----:B------:R-:W-:Y:S01]  /*3efe0*/  UMOV UR10, 0x54442d18 ;  /* 0x54442d18000a7882 */ /* 0x000fe20000000000 */
[----:B------:R-:W-:Y:S01]  /*3eff0*/  UMOV UR11, 0x3ff921fb ;  /* 0x3ff921fb000b7882 */ /* 0x000fe20000000000 */
[----:B------:R-:W-:Y:S01]  /*3f000*/  BSSY.RECONVERGENT B2, `(.L_x_736) ;  /* 0x00000ce000027945 */ /* 0x000fe20003800200 */
[----:B------:R-:W-:Y:S01]  /*3f010*/  MOV R14, R2 ;  /* 0x00000002000e7202 */ /* 0x000fe20000000f00 */
[----:B------:R-:W-:Y:S01]  /*3f020*/  FMUL R10, R40, 0.5 ;  /* 0x3f000000280a7820 */ /* 0x000fe20000400000 */
[----:B0-----:R-:W-:-:S14]  /*3f030*/  DSETP.GTU.AND P0, PT, R20, UR10, PT ;  /* 0x0000000a14007e2a */ /* 0x001fdc000bf0c000 */
        /* <DEDUP_REMOVED lines=42> */
[----:B------:R-:W-:-:S03]  /*3f2e0*/  MOV R13, 0x391fcb8e ;  /* 0x391fcb8e000d7802 */ /* 0x000fc60000000f00 */
[----:B------:R-:W-:-:S04]  /*3f2f0*/  FFMA R16, R15, R16, R11 ;  /* 0x000000100f107223 */ /* 0x000fc8000000000b */
        /* <DEDUP_REMOVED lines=13> */
[----:B------:R-:W-:-:S04]  /*3f3d0*/  FFMA R13, R2, R13, 0.0013391353422775864601 ;  /* 0x3aaf85ed020d7423 */ /* 0x000fc8000000000d */
[C---:B------:R-:W-:Y:S02]  /*3f3e0*/  FFMA R15, R2.reuse, R13, 0.0096188392490148544312 ;  /* 0x3c1d9856020f7423 */ /* 0x040fe4000000000d */
[----:B------:R0:W1:Y:S02]  /*3f3f0*/  F2I.NTZ R13, R11 ;  /* 0x0000000b000d7305 */ /* 0x0000640000203100 */
[----:B------:R-:W-:-:S04]  /*3f400*/  FFMA R15, R2, R15, 0.055503588169813156128 ;  /* 0x3d6357bb020f7423 */ /* 0x000fc8000000000f */
[----:B------:R-:W-:Y:S01]  /*3f410*/  FFMA R15, R2, R15, 0.24022644758224487305 ;  /* 0x3e75fdec020f7423 */ /* 0x000fe2000000000f */
[----:B0-----:R-:W-:-:S03]  /*3f420*/  FSEL R11, RZ, +INF , !P2 ;  /* 0x7f800000ff0b7808 */ /* 0x001fc60005000000 */
[----:B------:R-:W-:Y:S01]  /*3f430*/  FFMA R17, R2, R15, 0.69314718246459960938 ;  /* 0x3f31721802117423 */ /* 0x000fe2000000000f */
[----:B------:R-:W-:-:S03]  /*3f440*/  VIADD R15, R12, 0x7f000000 ;  /* 0x7f0000000c0f7836 */ /* 0x000fc60000000000 */
[----:B------:R-:W-:Y:S01]  /*3f450*/  FFMA R2, R2, R17, 1 ;  /* 0x3f80000002027423 */ /* 0x000fe20000000011 */
[----:B-1----:R-:W-:Y:S01]  /*3f460*/  LEA R13, R13, -R12, 0x17 ;  /* 0x8000000c0d0d7211 */ /* 0x002fe200078eb8ff */
[----:B------:R-:W-:Y:S02]  /*3f470*/  @!P0 FADD R12, R14, R14 ;  /* 0x0000000e0e0c8221 */ /* 0x000fe40000000000 */
[----:B------:R-:W-:-:S04]  /*3f480*/  FMUL R2, R15, R2 ;  /* 0x000000020f027220 */ /* 0x000fc80000400000 */
[----:B------:R-:W-:Y:S01]  /*3f490*/  @!P3 FMUL R11, R13, R2 ;  /* 0x000000020d0bb220 */ /* 0x000fe20000400000 */
[----:B------:R-:W-:-:S07]  /*3f4a0*/  @!P0 LOP3.LUT R11, R12, 0x7fffffff, RZ, 0xc0, !PT ;  /* 0x7fffffff0c0b8812 */ /* 0x000fce00078ec0ff */
.L_x_739:
[----:B------:R-:W-:Y:S05]  /*3f4b0*/  BSYNC.RECONVERGENT B0 ;  /* 0x0000000000007941 */ /* 0x000fea0003800200 */
.L_x_738:
        /* <DEDUP_REMOVED lines=15> */
.L_x_742:
[----:B------:R-:W-:Y:S05]  /*3f5b0*/  BSYNC.RECONVERGENT B4 ;  /* 0x0000000000047941 */ /* 0x000fea0003800200 */
.L_x_741:
[----:B------:R-:W-:Y:S05]  /*3f5c0*/  BSYNC.RECONVERGENT B3 ;  /* 0x0000000000037941 */ /* 0x000fea0003800200 */
.L_x_740:
        /* <DEDUP_REMOVED lines=11> */
.L_x_737:
        /* <DEDUP_REMOVED lines=70> */
.L_x_745:
[----:B------:R-:W-:Y:S05]  /*3fae0*/  BSYNC.RECONVERGENT B0 ;  /* 0x0000000000007941 */ /* 0x000fea0003800200 */
.L_x_744:
        /* <DEDUP_REMOVED lines=15> */
.L_x_748:
[----:B------:R-:W-:Y:S05]  /*3fbe0*/  BSYNC.RECONVERGENT B4 ;  /* 0x0000000000047941 */ /* 0x000fea0003800200 */
.L_x_747:
[----:B------:R-:W-:Y:S05]  /*3fbf0*/  BSYNC.RECONVERGENT B3 ;  /* 0x0000000000037941 */ /* 0x000fea0003800200 */
.L_x_746:
        /* <DEDUP_REMOVED lines=14> */
.L_x_743:
[----:B------:R-:W-:Y:S05]  /*3fce0*/  BSYNC.RECONVERGENT B2 ;  /* 0x0000000000027941 */ /* 0x000fea0003800200 */
.L_x_736:
[C---:B------:R-:W-:Y:S01]  /*3fcf0*/  FMUL R15, R28.reuse, 0.63661974668502807617 ;  /* 0x3f22f9831c0f7820 */ /* 0x040fe20000400000 */
[----:B------:R-:W-:Y:S02]  /*3fd00*/  HFMA2 R11, -RZ, RZ, 0.487060546875, -0.0625 ;  /* 0x37cbac00ff0b7431 */ /* 0x000fe400000001ff */
[----:B------:R-:W-:Y:S01]  /*3fd10*/  IMAD.MOV.U32 R12, RZ, RZ, 0x394d4153 ;  /* 0x394d4153ff0c7424 */ /* 0x000fe200078e00ff */
[----:B------:R-:W-:Y:S01]  /*3fd20*/  FSETP.GE.AND P0, PT, |R28|, 105615, PT ;  /* 0x47ce47801c00780b */ /* 0x000fe20003f06200 */
[----:B------:R0:W1:Y:S01]  /*3fd30*/  F2I.NTZ R25, R15 ;  /* 0x0000000f00197305 */ /* 0x0000620000203100 */
[----:B------:R-:W-:Y:S01]  /*3fd40*/  FFMA R17, RZ, RZ, RZ ;  /* 0x000000ffff117223 */ /* 0x000fe200000000ff */
[----:B------:R-:W-:Y:S01]  /*3fd50*/  FFMA R12, RZ, -R12, 0.0083327032625675201416 ;  /* 0x3c0885e4ff0c7423 */ /* 0x000fe2000000080c */
[----:B------:R-:W2:Y:S01]  /*3fd60*/  LDCU.64 UR10, c[0x0][0x358] ;  /* 0x00006b00ff0a77ac */ /* 0x000ea20008000a00 */
[----:B------:R-:W-:Y:S01]  /*3fd70*/  BSSY.RECONVERGENT B0, `(.L_x_749) ;  /* 0x000004b000007945 */ /* 0x000fe20003800200 */
[----:B------:R-:W-:Y:S01]  /*3fd80*/  IADD3 R37, PT, PT, R1, 0x1c, RZ ;  /* 0x0000001c01257810 */ /* 0x000fe20007ffe0ff */
[----:B------:R-:W-:Y:S01]  /*3fd90*/  FFMA R12, RZ, R12, -0.16666662693023681641 ;  /* 0xbe2aaaa8ff0c7423 */ /* 0x000fe2000000000c */
[----:B------:R-:W-:-:S03]  /*3fda0*/  FFMA R13, RZ, R11, -0.0013887860113754868507 ;  /* 0xbab607edff0d7423 */ /* 0x000fc6000000000b */
[----:B------:R-:W-:Y:S01]  /*3fdb0*/  FFMA R17, R17, R12, RZ ;  /* 0x0000000c11117223 */ /* 0x000fe200000000ff */
[----:B------:R-:W-:-:S03]  /*3fdc0*/  FFMA R13, RZ, R13, 0.041666727513074874878 ;  /* 0x3d2aaabbff0d7423 */ /* 0x000fc6000000000d */
[----:B0-----:R-:W-:Y:S01]  /*3fdd0*/  FMUL R15, RZ, R17 ;  /* 0x00000011ff0f7220 */ /* 0x001fe20000400000 */
[----:B-1----:R-:W-:Y:S01]  /*3fde0*/  I2FP.F32.S32 R19, R25 ;  /* 0x0000001900137245 */ /* 0x002fe20000201400 */
[----:B------:R-:W-:Y:S01]  /*3fdf0*/  FFMA R13, RZ, R13, -0.4999999701976776123 ;  /* 0xbeffffffff0d7423 */ /* 0x000fe2000000000d */
[----:B------:R-:W-:-:S03]  /*3fe00*/  MOV R34, R25 ;  /* 0x0000001900227202 */ /* 0x000fc60000000f00 */
[----:B------:R-:W-:Y:S01]  /*3fe10*/  FFMA R16, R19, -1.5707962512969970703, R28 ;  /* 0xbfc90fda13107823 */ /* 0x000fe2000000001c */
[----:B------:R-:W-:-:S03]  /*3fe20*/  FFMA R18, RZ, R13, 1 ;  /* 0x3f800000ff127423 */ /* 0x000fc6000000000d */
[----:B------:R-:W-:Y:S01]  /*3fe30*/  FFMA R16, R19, -7.5497894158615963534e-08, R16 ;  /* 0xb3a2216813107823 */ /* 0x000fe20000000010 */
[----:B------:R-:W-:-:S03]  /*3fe40*/  FMUL R38, R18, 0.89999997615814208984 ;  /* 0x3f66666612267820 */ /* 0x000fc60000400000 */
[----:B------:R-:W-:Y:S01]  /*3fe50*/  FFMA R32, R19, -5.3903029534742383927e-15, R16 ;  /* 0xa7c234c513207823 */ /* 0x000fe20000000010 */
[----:B------:R-:W-:Y:S01]  /*3fe60*/  FMUL R16, RZ, R18 ;  /* 0x00000012ff107220 */ /* 0x000fe20000400000 */
[----:B------:R-:W-:-:S03]  /*3fe70*/  FADD R31, R15, R38 ;  /* 0x000000260f1f7221 */ /* 0x000fc60000000000 */
[----:B------:R-:W-:Y:S01]  /*3fe80*/  FFMA R29, R16, 0.89999997615814208984, R15 ;  /* 0x3f666666101d7823 */ /* 0x000fe2000000000f */
[----:B------:R-:W-:Y:S01]  /*3fe90*/  MOV R13, R32 ;  /* 0x00000020000d7202 */ /* 0x000fe20000000f00 */
[----:B--2---:R-:W-:Y:S06]  /*3fea0*/  @!P0 BRA `(.L_x_750) ;  /* 0x0000000000dc8947 */ /* 0x004fec0003800000 */
        /* <DEDUP_REMOVED lines=11> */
.L_x_751:
        /* <DEDUP_REMOVED lines=44> */
.L_x_750:
[----:B------:R-:W-:Y:S05]  /*40220*/  BSYNC.RECONVERGENT B0 ;  /* 0x0000000000007941 */ /* 0x000fea0003800200 */
.L_x_749:
[----:B------:R-:W-:Y:S01]  /*40230*/  LOP3.LUT R12, R25, 0x1, RZ, 0xc0, !PT ;  /* 0x00000001190c7812 */ /* 0x000fe200078ec0ff */
[----:B------:R-:W-:Y:S01]  /*40240*/  FMUL R22, R13, R13 ;  /* 0x0000000d0d167220 */ /* 0x000fe20000400000 */
[----:B------:R-:W-:Y:S01]  /*40250*/  IMAD.MOV.U32 R19, RZ, RZ, 0x3effffff ;  /* 0x3effffffff137424 */ /* 0x000fe200078e00ff */
[----:B------:R-:W-:Y:S01]  /*40260*/  LOP3.LUT P1, RZ, R25, 0x2, RZ, 0xc0, !PT ;  /* 0x0000000219ff7812 */ /* 0x000fe2000782c0ff */
[----:B------:R-:W-:Y:S01]  /*40270*/  BSSY.RECONVERGENT B0, `(.L_x_752) ;  /* 0x0000048000007945 */ /* 0x000fe20003800200 */
[----:B------:R-:W-:Y:S01]  /*40280*/  ISETP.NE.U32.AND P0, PT, R12, 0x1, PT ;  /* 0x000000010c00780c */ /* 0x000fe20003f05070 */
[----:B------:R-:W-:Y:S02]  /*40290*/  HFMA2 R12, -RZ, RZ, 1.291015625, -0.052581787109375 ;  /* 0x3d2aaabbff0c7431 */ /* 0x000fe400000001ff */
[----:B------:R-:W-:Y:S01]  /*402a0*/  FFMA R23, R22, R11, -0.0013887860113754868507 ;  /* 0xbab607ed16177423 */ /* 0x000fe2000000000b */
[----:B------:R-:W-:Y:S02]  /*402b0*/  FSEL R13, R13, 1, P0 ;  /* 0x3f8000000d0d7808 */ /* 0x000fe40000000000 */
[----:B------:R-:W-:-:S02]  /*402c0*/  FSEL R24, -R19, -0.16666662693023681641, !P0 ;  /* 0xbe2aaaa813187808 */ /* 0x000fc40004000100 */
[----:B------:R-:W-:Y:S01]  /*402d0*/  FSEL R23, R23, -0.00019574658654164522886, !P0 ;  /* 0xb94d415317177808 */ /* 0x000fe20004000000 */
[----:B------:R-:W-:Y:S01]  /*402e0*/  FFMA R42, R22, R13, RZ ;  /* 0x0000000d162a7223 */ /* 0x000fe200000000ff */
[----:B------:R-:W-:Y:S02]  /*402f0*/  FSEL R27, R12, 0.0083327032625675201416, !P0 ;  /* 0x3c0885e40c1b7808 */ /* 0x000fe40004000000 */
[----:B------:R-:W-:-:S03]  /*40300*/  FSETP.GE.AND P0, PT, |R28|, 105615, PT ;  /* 0x47ce47801c00780b */ /* 0x000fc60003f06200 */
[----:B------:R-:W-:Y:S01]  /*40310*/  FFMA R23, R22, R23, R27 ;  /* 0x0000001716177223 */ /* 0x000fe2000000001b */
[----:B------:R-:W-:-:S03]  /*40320*/  MOV R27, R34 ;  /* 0x00000022001b7202 */ /* 0x000fc60000000f00 */
        /* <DEDUP_REMOVED lines=16> */
.L_x_754:
        /* <DEDUP_REMOVED lines=44> */
.L_x_753:
[----:B------:R-:W-:Y:S05]  /*406f0*/  BSYNC.RECONVERGENT B0 ;  /* 0x0000000000007941 */ /* 0x000fea0003800200 */
.L_x_752:
[----:B------:R-:W-:Y:S02]  /*40700*/  HFMA2 R26, -RZ, RZ, 1.0078125, -8.98838043212890625e-05 ;  /* 0x3c0885e4ff1a7431 */ /* 0x000fe400000001ff */
[----:B------:R-:W-:Y:S01]  /*40710*/  FMUL R22, R13, R13 ;  /* 0x0000000d0d167220 */ /* 0x000fe20000400000 */
[----:B------:R-:W-:Y:S01]  /*40720*/  LOP3.LUT R24, R27, 0x1, RZ, 0xc0, !PT ;  /* 0x000000011b187812 */ /* 0x000fe200078ec0ff */
[----:B------:R-:W-:Y:S01]  /*40730*/  FMUL R39, R17, 0.89999997615814208984 ;  /* 0x3f66666611277820 */ /* 0x000fe20000400000 */
[----:B------:R-:W-:Y:S01]  /*40740*/  BSSY.RECONVERGENT B0, `(.L_x_755) ;  /* 0x0000053000007945 */ /* 0x000fe20003800200 */
[----:B------:R-:W-:Y:S01]  /*40750*/  FFMA R23, R22, R11, -0.0013887860113754868507 ;  /* 0xbab607ed16177423 */ /* 0x000fe2000000000b */
[----:B------:R-:W-:Y:S01]  /*40760*/  ISETP.NE.U32.AND P0, PT, R24, 0x1, PT ;  /* 0x000000011800780c */ /* 0x000fe20003f05070 */
[----:B------:R-:W-:Y:S01]  /*40770*/  FMUL R33, R42, R39 ;  /* 0x000000272a217220 */ /* 0x000fe20000400000 */
[----:B------:R-:W-:Y:S01]  /*40780*/  IADD3 R24, PT, PT, R27, 0x1, RZ ;  /* 0x000000011b187810 */ /* 0x000fe20007ffe0ff */
[----:B------:R-:W-:Y:S01]  /*40790*/  IMAD.MOV.U32 R27, RZ, RZ, 0x3e2aaaa8 ;  /* 0x3e2aaaa8ff1b7424 */ /* 0x000fe200078e00ff */
[----:B------:R-:W-:-:S02]  /*407a0*/  FSEL R23, R23, -0.00019574658654164522886, P0 ;  /* 0xb94d415317177808 */ /* 0x000fc40000000000 */
        /* <DEDUP_REMOVED lines=11> */
[C---:B------:R-:W-:Y:S01]  /*40860*/  FMUL R22, R13.reuse, R2 ;  /* 0x000000020d167220 */ /* 0x040fe20000400000 */
[----:B------:R-:W-:Y:S01]  /*40870*/  FMUL R24, R13, R30 ;  /* 0x0000001e0d187220 */ /* 0x000fe20000400000 */
[----:B------:R-:W-:Y:S02]  /*40880*/  FMUL R13, RZ, -R17 ;  /* 0x80000011ff0d7220 */ /* 0x000fe40000400000 */
[C---:B------:R-:W-:Y:S01]  /*40890*/  FMUL R22, R39.reuse, R22 ;  /* 0x0000001627167220 */ /* 0x040fe20000400000 */
[----:B------:R-:W-:Y:S01]  /*408a0*/  FMUL R24, R39, R24 ;  /* 0x0000001827187220 */ /* 0x000fe20000400000 */
[----:B------:R-:W-:Y:S02]  /*408b0*/  FFMA R41, R13, 0.89999997615814208984, R16 ;  /* 0x3f6666660d297823 */ /* 0x000fe40000000010 */
        /* <DEDUP_REMOVED lines=15> */
.L_x_757:
        /* <DEDUP_REMOVED lines=44> */
.L_x_756:
[----:B------:R-:W-:Y:S05]  /*40c70*/  BSYNC.RECONVERGENT B0 ;  /* 0x0000000000007941 */ /* 0x000fea0003800200 */
.L_x_755:
        /* <DEDUP_REMOVED lines=30> */
.L_x_760:
        /* <DEDUP_REMOVED lines=44> */
.L_x_759:
[----:B------:R-:W-:Y:S05]  /*41120*/  BSYNC.RECONVERGENT B0 ;  /* 0x0000000000007941 */ /* 0x000fea0003800200 */
.L_x_758:
        /* <DEDUP_REMOVED lines=17> */
[----:B------:R-:W-:-:S03]  /*41240*/  FADD R24, R16, -R39 ;  /* 0x8000002710187221 */ /* 0x000fc60000000000 */
[----:B------:R-:W-:-:S04]  /*41250*/  @P1 FADD R25, RZ, -R25 ;  /* 0x80000019ff191221 */ /* 0x000fc80000000000 */
[C---:B------:R-:W-:Y:S01]  /*41260*/  FMUL R23, R25.reuse, R2 ;  /* 0x0000000219177220 */ /* 0x040fe20000400000 */
[----:B------:R-:W-:-:S03]  /*41270*/  FMUL R25, R25, R30 ;  /* 0x0000001e19197220 */ /* 0x000fc60000400000 */
[C---:B------:R-:W-:Y:S01]  /*41280*/  FMUL R22, R38.reuse, R23 ;  /* 0x0000001726167220 */ /* 0x040fe20000400000 */
[----:B------:R-:W-:-:S03]  /*41290*/  FMUL R42, R38, R25 ;  /* 0x00000019262a7220 */ /* 0x000fc60000400000 */
[-C--:B------:R-:W-:Y:S01]  /*412a0*/  FFMA R39, R41, R43.reuse, R22 ;  /* 0x0000002b29277223 */ /* 0x080fe20000000016 */
[----:B------:R-:W-:Y:S01]  /*412b0*/  FMUL R41, R38, R43 ;  /* 0x0000002b26297220 */ /* 0x000fe20000400000 */
        /* <DEDUP_REMOVED lines=14> */
.L_x_763:
        /* <DEDUP_REMOVED lines=44> */
.L_x_762:
[----:B------:R-:W-:Y:S05]  /*41660*/  BSYNC.RECONVERGENT B0 ;  /* 0x0000000000007941 */ /* 0x000fea0003800200 */
.L_x_761:
        /* <DEDUP_REMOVED lines=29> */
.L_x_766:
        /* <DEDUP_REMOVED lines=36> */
[----:B0-----:R-:W-:Y:S02]  /*41a80*/  LEA.HI R34, R47, R32, RZ, 0x1 ;  /* 0x000000202f227211 */ /* 0x001fe400078f08ff */
[----:B------:R-:W0:Y:S01]  /*41a90*/  I2F.F64.S64 R22, R22 ;  /* 0x0000001600167312 */ /* 0x000e220000301c00 */
[----:B------:R-:W-:Y:S02]  /*41aa0*/  ISETP.GE.AND P0, PT, R28, RZ, PT ;  /* 0x000000ff1c00720c */ /* 0x000fe40003f06270 */
[----:B------:R-:W-:-:S05]  /*41ab0*/  IADD3 R28, PT, PT, -R34, RZ, RZ ;  /* 0x000000ff221c7210 */ /* 0x000fca0007ffe1ff */
[----:B------:R-:W-:Y:S01]  /*41ac0*/  @!P1 IMAD.MOV.U32 R34, RZ, RZ, R28 ;  /* 0x000000ffff229224 */ /* 0x000fe200078e001c */
[----:B0-----:R-:W-:-:S10]  /*41ad0*/  DMUL R24, R22, UR12 ;  /* 0x0000000c16187c28 */ /* 0x001fd40008000000 */
[----:B------:R-:W0:Y:S02]  /*41ae0*/  F2F.F32.F64 R24, R24 ;  /* 0x0000001800187310 */ /* 0x000e240000301000 */
[----:B0-----:R-:W-:-:S07]  /*41af0*/  FSEL R32, -R24, R24, !P0 ;  /* 0x0000001818207208 */ /* 0x001fce0004000100 */
.L_x_765:
[----:B------:R-:W-:Y:S05]  /*41b00*/  BSYNC.RECONVERGENT B0 ;  /* 0x0000000000007941 */ /* 0x000fea0003800200 */
.L_x_764:
[----:B------:R-:W-:Y:S01]  /*41b10*/  UMOV UR14, 0x54442d18 ;  /* 0x54442d18000e7882 */ /* 0x000fe20000000000 */
[----:B------:R-:W-:Y:S01]  /*41b20*/  UMOV UR15, 0x3ff921fb ;  /* 0x3ff921fb000f7882 */ /* 0x000fe20000000000 */
[----:B------:R-:W-:Y:S01]  /*41b30*/  FMUL R24, R32, R32 ;  /* 0x0000002020187220 */ /* 0x000fe20000400000 */
[----:B------:R-:W-:Y:S01]  /*41b40*/  DSETP.GTU.AND P0, PT, R20, UR14, PT ;  /* 0x0000000e14007e2a */ /* 0x000fe2000bf0c000 */
[----:B------:R-:W-:Y:S01]  /*41b50*/  LOP3.LUT R38, R34, 0x1, RZ, 0xc0, !PT ;  /* 0x0000000122267812 */ /* 0x000fe200078ec0ff */
[----:B------:R-:W-:Y:S01]  /*41b60*/  BSSY.RECONVERGENT B0, `(.L_x_767) ;  /* 0x0000058000007945 */ /* 0x000fe20003800200 */
[----:B------:R-:W-:Y:S01]  /*41b70*/  FFMA R25, R24, R11, -0.0013887860113754868507 ;  /* 0xbab607ed18197423 */ /* 0x000fe2000000000b */
[----:B------:R-:W-:Y:S02]  /*41b80*/  LOP3.LUT P1, RZ, R34, 0x2, RZ, 0xc0, !PT ;  /* 0x0000000222ff7812 */ /* 0x000fe4000782c0ff */
[----:B------:R-:W-:Y:S02]  /*41b90*/  FSEL R22, R10, -R10, !P0 ;  /* 0x8000000a0a167208 */ /* 0x000fe40004000000 */
[----:B------:R-:W-:-:S03]  /*41ba0*/  ISETP.NE.U32.AND P0, PT, R38, 0x1, PT ;  /* 0x000000012600780c */ /* 0x000fc60003f05070 */
[----:B------:R-:W-:Y:S01]  /*41bb0*/  FMUL R23, R22, 6.2831850051879882812 ;  /* 0x40c90fda16177820 */ /* 0x000fe20000400000 */
[----:B------:R-:W-:Y:S02]  /*41bc0*/  FSEL R25, R25, -0.00019574658654164522886, !P0 ;  /* 0xb94d415319197808 */ /* 0x000fe40004000000 */
[----:B------:R-:W-:Y:S01]  /*41bd0*/  FSEL R47, R12, 0.0083327032625675201416, !P0 ;  /* 0x3c0885e40c2f7808 */ /* 0x000fe20004000000 */
[----:B------:R-:W-:Y:S01]  /*41be0*/  FMUL R28, R23, 0.5 ;  /* 0x3f000000171c7820 */ /* 0x000fe20000400000 */
[----:B------:R-:W-:Y:S02]  /*41bf0*/  FSEL R34, -R19, -0.16666662693023681641, !P0 ;  /* 0xbe2aaaa813227808 */ /* 0x000fe40004000100 */
[----:B------:R-:W-:Y:S01]  /*41c00*/  FSEL R32, R32, 1, P0 ;  /* 0x3f80000020207808 */ /* 0x000fe20000000000 */
[----:B------:R-:W-:Y:S01]  /*41c10*/  FMUL R51, R28, 0.63661974668502807617 ;  /* 0x3f22f9831c337820 */ /* 0x000fe20000400000 */
[----:B------:R-:W-:Y:S01]  /*41c20*/  FFMA R25, R24, R25, R47 ;  /* 0x0000001918197223 */ /* 0x000fe2000000002f */
[----:B------:R-:W-:-:S03]  /*41c30*/  FSETP.GE.AND P0, PT, |R28|, 105615, PT ;  /* 0x47ce47801c00780b */ /* 0x000fc60003f06200 */
[C---:B------:R-:W-:Y:S01]  /*41c40*/  FFMA R34, R24.reuse, R25, R34 ;  /* 0x0000001918227223 */ /* 0x040fe20000000022 */
[----:B------:R-:W0:Y:S01]  /*41c50*/  F2I.NTZ R51, R51 ;  /* 0x0000003300337305 */ /* 0x000e220000203100 */
[----:B------:R-:W-:-:S04]  /*41c60*/  FFMA R25, R24, R32, RZ ;  /* 0x0000002018197223 */ /* 0x000fc800000000ff */
[----:B------:R-:W-:Y:S01]  /*41c70*/  FFMA R25, R25, R34, R32 ;  /* 0x0000002219197223 */ /* 0x000fe20000000020 */
[----:B------:R-:W-:-:S03]  /*41c80*/  FFMA R32, RZ, R22, RZ ;  /* 0x00000016ff207223 */ /* 0x000fc600000000ff */
[----:B------:R-:W-:Y:S01]  /*41c90*/  @P1 FADD R25, RZ, -R25 ;  /* 0x80000019ff191221 */ /* 0x000fe20000000000 */
[----:B------:R-:W-:-:S03]  /*41ca0*/  FMUL R32, R32, 0.5 ;  /* 0x3f00000020207820 */ /* 0x000fc60000400000 */
[----:B------:R-:W-:Y:S01]  /*41cb0*/  FMUL R2, R25, R2 ;  /* 0x0000000219027220 */ /* 0x000fe20000400000 */
[----:B------:R-:W-:Y:S01]  /*41cc0*/  FFMA R32, RZ, R23, R32 ;  /* 0x00000017ff207223 */ /* 0x000fe20000000020 */
[-C--:B0-----:R-:W-:Y:S02]  /*41cd0*/  I2FP.F32.S32 R47, R51.reuse ;  /* 0x00000033002f7245 */ /* 0x081fe40000201400 */
[----:B------:R-:W-:-:S03]  /*41ce0*/  MOV R34, R51 ;  /* 0x0000003300227202 */ /* 0x000fc60000000f00 */
[----:B------:R-:W-:-:S04]  /*41cf0*/  FFMA R22, R47, -1.5707962512969970703, R28 ;  /* 0xbfc90fda2f167823 */ /* 0x000fc8000000001c */
[----:B------:R-:W-:Y:S01]  /*41d00*/  FFMA R24, R47, -7.5497894158615963534e-08, R22 ;  /* 0xb3a221682f187823 */ /* 0x000fe20000000016 */
[----:B------:R-:W-:-:S03]  /*41d10*/  FMUL R22, R25, R30 ;  /* 0x0000001e19167220 */ /* 0x000fc60000400000 */
[----:B------:R-:W-:Y:S01]  /*41d20*/  FFMA R30, R47, -5.3903029534742383927e-15, R24 ;  /* 0xa7c234c52f1e7823 */ /* 0x000fe20000000018 */
[-C--:B------:R-:W-:Y:S01]  /*41d30*/  FFMA R47, RZ, R45.reuse, R2 ;  /* 0x0000002dff2f7223 */ /* 0x080fe20000000002 */
[----:B------:R-:W-:-:S03]  /*41d40*/  FFMA R49, RZ, R45, R22 ;  /* 0x0000002dff317223 */ /* 0x000fc60000000016 */
        /* <DEDUP_REMOVED lines=13> */
.L_x_769:
        /* <DEDUP_REMOVED lines=44> */
.L_x_768:
[----:B------:R-:W-:Y:S05]  /*420e0*/  BSYNC.RECONVERGENT B0 ;  /* 0x0000000000007941 */ /* 0x000fea0003800200 */
.L_x_767:
[----:B------:R-:W-:Y:S01]  /*420f0*/  FMUL R22, R2, R2 ;  /* 0x0000000202167220 */ /* 0x000fe20000400000 */
[C---:B------:R-:W-:Y:S01]  /*42100*/  LOP3.LUT R24, R51.reuse, 0x1, RZ, 0xc0, !PT ;  /* 0x0000000133187812 */ /* 0x040fe200078ec0ff */
        /* <DEDUP_REMOVED lines=14> */
[----:B------:R-:W-:-:S03]  /*421f0*/  IMAD.MOV.U32 R22, RZ, RZ, R30 ;  /* 0x000000ffff167224 */ /* 0x000fc600078e001e */
        /* <DEDUP_REMOVED lines=14> */
.L_x_772:
        /* <DEDUP_REMOVED lines=44> */
.L_x_771:
[----:B------:R-:W-:Y:S05]  /*425a0*/  BSYNC.RECONVERGENT B0 ;  /* 0x0000000000007941 */ /* 0x000fea0003800200 */
.L_x_770:
        /* <DEDUP_REMOVED lines=30> */
.L_x_775:
        /* <DEDUP_REMOVED lines=44> */
.L_x_774:
[----:B------:R-:W-:Y:S05]  /*42a50*/  BSYNC.RECONVERGENT B0 ;  /* 0x0000000000007941 */ /* 0x000fea0003800200 */
.L_x_773:
[C---:B------:R-:W-:Y:S01]  /*42a60*/  LOP3.LUT R24, R53.reuse, 0x1, RZ, 0xc0, !PT ;  /* 0x0000000135187812 */ /* 0x040fe200078ec0ff */
        /* <DEDUP_REMOVED lines=27> */
.L_x_778:
        /* <DEDUP_REMOVED lines=42> */
[----:B------:R-:W0:Y:S02]  /*42ec0*/  F2F.F32.F64 R24, R24 ;  /* 0x0000001800187310 */ /* 0x000e240000301000 */
[----:B0-----:R-:W-:-:S07]  /*42ed0*/  FSEL R30, -R24, R24, !P0 ;  /* 0x00000018181e7208 */ /* 0x001fce0004000100 */
.L_x_777:
[----:B------:R-:W-:Y:S05]  /*42ee0*/  BSYNC.RECONVERGENT B0 ;  /* 0x0000000000007941 */ /* 0x000fea0003800200 */
.L_x_776:
[----:B------:R-:W-:Y:S01]  /*42ef0*/  FMUL R19, R30, R30 ;  /* 0x0000001e1e137220 */ /* 0x000fe20000400000 */
[C---:B------:R-:W-:Y:S01]  /*42f00*/  LOP3.LUT R22, R34.reuse, 0x1, RZ, 0xc0, !PT ;  /* 0x0000000122167812 */ /* 0x040fe200078ec0ff */
[----:B------:R-:W-:Y:S02]  /*42f10*/  VIADD R34, R34, 0x1 ;  /* 0x0000000122227836 */ /* 0x000fe40000000000 */
[----:B------:R-:W-:Y:S01]  /*42f20*/  FMUL R24, R32, -R51 ;  /* 0x8000003320187220 */ /* 0x000fe20000400000 */
[----:B------:R-:W-:Y:S01]  /*42f30*/  FFMA R11, R19, R11, -0.0013887860113754868507 ;  /* 0xbab607ed130b7423 */ /* 0x000fe2000000000b */
[----:B------:R-:W-:Y:S01]  /*42f40*/  ISETP.NE.U32.AND P0, PT, R22, 0x1, PT ;  /* 0x000000011600780c */ /* 0x000fe20003f05070 */
[----:B------:R-:W-:Y:S01]  /*42f50*/  BSSY.RECONVERGENT B2, `(.L_x_779) ;  /* 0x0000163000027945 */ /* 0x000fe20003800200 */
[----:B------:R-:W-:Y:S01]  /*42f60*/  LOP3.LUT P1, RZ, R34, 0x2, RZ, 0xc0, !PT ;  /* 0x0000000222ff7812 */ /* 0x000fe2000782c0ff */
[C---:B------:R-:W-:Y:S01]  /*42f70*/  FMUL R34, R45.reuse, R2 ;  /* 0x000000022d227220 */ /* 0x040fe20000400000 */
[----:B------:R-:W-:Y:S01]  /*42f80*/  FSEL R26, R26, 0.041666727513074874878, !P0 ;  /* 0x3d2aaabb1a1a7808 */ /* 0x000fe20004000000 */
[-C--:B------:R-:W-:Y:S01]  /*42f90*/  FMUL R42, R45, R24.reuse ;  /* 0x000000182d2a7220 */ /* 0x080fe20000400000 */
[----:B------:R-:W-:Y:S01]  /*42fa0*/  FSEL R22, R11, -0.00019574658654164522886, P0 ;  /* 0xb94d41530b167808 */ /* 0x000fe20000000000 */
[----:B------:R-:W-:Y:S01]  /*42fb0*/  FMUL R48, R33, R24 ;  /* 0x0000001821307220 */ /* 0x000fe20000400000 */
[----:B------:R-:W-:-:S02]  /*42fc0*/  FSEL R30, R30, 1, !P0 ;  /* 0x3f8000001e1e7808 */ /* 0x000fc40004000000 */
[----:B------:R-:W-:Y:S01]  /*42fd0*/  FSEL R27, -R27, -0.4999999701976776123, !P0 ;  /* 0xbeffffff1b1b7808 */ /* 0x000fe20004000100 */
[C---:B------:R-:W-:Y:S01]  /*42fe0*/  FFMA R22, R19.reuse, R22, R26 ;  /* 0x0000001613167223 */ /* 0x040fe2000000001a */
[----:B------:R-:W-:Y:S01]  /*42ff0*/  DSETP.GTU.AND P0, PT, R20, UR14, PT ;  /* 0x0000000e14007e2a */ /* 0x000fe2000bf0c000 */
[----:B------:R-:W-:Y:S01]  /*43000*/  FFMA R11, R19, R30, RZ ;  /* 0x0000001e130b7223 */ /* 0x000fe200000000ff */
[----:B------:R-:W-:Y:S01]  /*43010*/  FFMA R51, R29, R2, R48 ;  /* 0x000000021d337223 */ /* 0x000fe20000000030 */
[----:B------:R-:W-:-:S04]  /*43020*/  FFMA R22, R19, R22, R27 ;  /* 0x0000001613167223 */ /* 0x000fc8000000001b */
[----:B------:R-:W-:Y:S01]  /*43030*/  FFMA R11, R11, R22, R30 ;  /* 0x000000160b0b7223 */ /* 0x000fe2000000001e */
[----:B------:R-:W-:-:S03]  /*43040*/  FMUL R22, RZ, R12 ;  /* 0x0000000cff167220 */ /* 0x000fc60000400000 */
[----:B------:R-:W-:Y:S01]  /*43050*/  @P1 FADD R11, RZ, -R11 ;  /* 0x8000000bff0b1221 */ /* 0x000fe20000000000 */
[-C--:B------:R-:W-:Y:S01]  /*43060*/  FMUL R20, RZ, -R22.reuse ;  /* 0x80000016ff147220 */ /* 0x080fe20000400000 */
[-C--:B------:R-:W-:Y:S01]  /*43070*/  FMUL R26, R45, R22.reuse ;  /* 0x000000162d1a7220 */ /* 0x080fe20000400000 */
[-C--:B------:R-:W-:Y:S01]  /*43080*/  FFMA R34, R41, -R22.reuse, -R34 ;  /* 0x8000001629227223 */ /* 0x080fe20000000822 */
[----:B------:R-:W-:Y:S01]  /*43090*/  FMUL R21, R32, R11 ;  /* 0x0000000b20157220 */ /* 0x000fe20000400000 */
[C---:B------:R-:W-:Y:S01]  /*430a0*/  FMUL R11, R33.reuse, R22 ;  /* 0x00000016210b7220 */ /* 0x040fe20000400000 */
[-C--:B------:R-:W-:Y:S01]  /*430b0*/  FFMA R19, R33, R2.reuse, R20 ;  /* 0x0000000221137223 */ /* 0x080fe20000000014 */
[-C--:B------:R-:W-:Y:S01]  /*430c0*/  FFMA R25, R41, R2.reuse, -R26 ;  /* 0x0000000229197223 */ /* 0x080fe2000000081a */
[----:B------:R-:W-:Y:S01]  /*430d0*/  FFMA R30, RZ, R21, R22 ;  /* 0x00000015ff1e7223 */ /* 0x000fe20000000016 */
[----:B------:R-:W-:Y:S01]  /*430e0*/  FFMA R44, RZ, R2, R11 ;  /* 0x00000002ff2c7223 */ /* 0x000fe2000000000b */
[----:B------:R-:W-:Y:S01]  /*430f0*/  FADD R23, R19, R26 ;  /* 0x0000001a13177221 */ /* 0x000fe20000000000 */
[----:B------:R-:W-:Y:S01]  /*43100*/  FADD R26, R21, R22 ;  /* 0x00000016151a7221 */ /* 0x000fe20000000000 */
[C---:B------:R-:W-:Y:S01]  /*43110*/  FMUL R32, R41.reuse, R24 ;  /* 0x0000001829207220 */ /* 0x040fe20000400000 */
[C---:B------:R-:W-:Y:S01]  /*43120*/  FFMA R44, R41.reuse, R22, R44 ;  /* 0x00000016292c7223 */ /* 0x040fe2000000002c */
[C---:B------:R-:W-:Y:S01]  /*43130*/  FFMA R23, R41.reuse, R12, R23 ;  /* 0x0000000c29177223 */ /* 0x040fe20000000017 */
[C---:B------:R-:W-:Y:S01]  /*43140*/  FMUL R38, R41.reuse, R26 ;  /* 0x0000001a29267220 */ /* 0x040fe20000400000 */
[-C--:B------:R-:W-:Y:S01]  /*43150*/  FMUL R41, R41, R30.reuse ;  /* 0x0000001e29297220 */ /* 0x080fe20000400000 */
[C---:B------:R-:W-:Y:S01]  /*43160*/  FMUL R50, R45.reuse, R30 ;  /* 0x0000001e2d327220 */ /* 0x040fe20000400000 */
[----:B------:R-:W-:Y:S01]  /*43170*/  FFMA R21, -R45, R12, R44 ;  /* 0x0000000c2d157223 */ /* 0x000fe2000000012c */
[--C-:B------:R-:W-:Y:S01]  /*43180*/  FFMA R19, R39, R2, R32.reuse ;  /* 0x0000000227137223 */ /* 0x100fe20000000020 */
[----:B------:R-:W-:Y:S01]  /*43190*/  FMUL R45, R45, R26 ;  /* 0x0000001a2d2d7220 */ /* 0x000fe20000400000 */
[----:B------:R-:W-:Y:S01]  /*431a0*/  FFMA R32, R43, R2, R32 ;  /* 0x000000022b207223 */ /* 0x000fe20000000020 */
[-CC-:B------:R-:W-:Y:S01]  /*431b0*/  FFMA R28, R39, -R12.reuse, -R38.reuse ;  /* 0x8000000c271c7223 */ /* 0x180fe20000000826 */
[----:B------:R-:W-:Y:S01]  /*431c0*/  FFMA R27, R43, -R12, -R38 ;  /* 0x8000000c2b1b7223 */ /* 0x000fe20000000826 */
[-CC-:B------:R-:W-:Y:S01]  /*431d0*/  FFMA R39, R39, -R22.reuse, -R41.reuse ;  /* 0x8000001627277223 */ /* 0x180fe20000000829 */
[----:B------:R-:W-:Y:S01]  /*431e0*/  FFMA R43, R43, -R22, -R41 ;  /* 0x800000162b2b7223 */ /* 0x000fe20000000829 */
[-CC-:B------:R-:W-:Y:S01]  /*431f0*/  FFMA R38, R47, R2.reuse, -R42.reuse ;  /* 0x000000022f267223 */ /* 0x180fe2000000082a */
[----:B------:R-:W-:Y:S01]  /*43200*/  FFMA R42, R49, R2, -R42 ;  /* 0x00000002312a7223 */ /* 0x000fe2000000082a */
[-CC-:B------:R-:W-:Y:S01]  /*43210*/  FFMA R44, -R47, R22.reuse, R50.reuse ;  /* 0x000000162f2c7223 */ /* 0x180fe20000000132 */
[----:B------:R-:W-:Y:S01]  /*43220*/  FFMA R41, -R49, R22, R50 ;  /* 0x0000001631297223 */ /* 0x000fe20000000132 */
[-CC-:B------:R-:W-:Y:S01]  /*43230*/  FFMA R47, -R47, R12.reuse, R45.reuse ;  /* 0x0000000c2f2f7223 */ /* 0x180fe2000000012d */
[----:B------:R-:W-:Y:S01]  /*43240*/  FFMA R49, -R49, R12, R45 ;  /* 0x0000000c31317223 */ /* 0x000fe2000000012d */
[----:B------:R-:W-:Y:S01]  /*43250*/  FFMA R45, R31, R2, R48 ;  /* 0x000000021f2d7223 */ /* 0x000fe20000000030 */
[----:B------:R-:W-:Y:S01]  /*43260*/  FADD R25, R20, R25 ;  /* 0x0000001914197221 */ /* 0x000fe20000000000 */
[C---:B------:R-:W-:Y:S01]  /*43270*/  FMUL R48, R33.reuse, R30 ;  /* 0x0000001e21307220 */ /* 0x040fe20000400000 */
[C---:B------:R-:W-:Y:S01]  /*43280*/  FMUL R53, R33.reuse, R26 ;  /* 0x0000001a21357220 */ /* 0x040fe20000400000 */
[C---:B------:R-:W-:Y:S01]  /*43290*/  FFMA R11, R33.reuse, R22, R34 ;  /* 0x00000016210b7223 */ /* 0x040fe20000000022 */
[----:B------:R-:W-:Y:S01]  /*432a0*/  FFMA R25, -R33, R12, R25 ;  /* 0x0000000c21197223 */ /* 0x000fe20000000119 */
[-CC-:B------:R-:W-:Y:S01]  /*432b0*/  FFMA R34, R29, -R22.reuse, -R48.reuse ;  /* 0x800000161d227223 */ /* 0x180fe20000000830 */
[----:B------:R-:W-:Y:S01]  /*432c0*/  FFMA R33, R31, -R22, -R48 ;  /* 0x800000161f217223 */ /* 0x000fe20000000830 */
[----:B------:R-:W-:Y:S01]  /*432d0*/  FFMA R20, -RZ, R30, R20 ;  /* 0x0000001eff147223 */ /* 0x000fe20000000114 */
[-CC-:B------:R-:W-:Y:S01]  /*432e0*/  FFMA R29, R29, -R12.reuse, -R53.reuse ;  /* 0x8000000c1d1d7223 */ /* 0x180fe20000000835 */
[----:B------:R-:W-:Y:S01]  /*432f0*/  FFMA R31, R31, -R12, -R53 ;  /* 0x8000000c1f1f7223 */ /* 0x000fe20000000835 */
[----:B------:R-:W-:Y:S01]  /*43300*/  FADD R53, -R44, R19 ;  /* 0x000000132c357221 */ /* 0x000fe20000000100 */
[----:B------:R-:W-:Y:S01]  /*43310*/  FMUL R19, RZ, R24 ;  /* 0x00000018ff137220 */ /* 0x000fe20000400000 */
[--C-:B------:R-:W-:Y:S01]  /*43320*/  FADD R48, R45, R20.reuse ;  /* 0x000000142d307221 */ /* 0x100fe20000000000 */
[----:B------:R-:W-:Y:S01]  /*43330*/  FADD R51, R51, R20 ;  /* 0x0000001433337221 */ /* 0x000fe20000000000 */
[----:B------:R-:W-:Y:S01]  /*43340*/  FADD R42, R43, R42 ;  /* 0x0000002a2b2a7221 */ /* 0x000fe20000000000 */
[----:B------:R-:W-:Y:S01]  /*43350*/  FFMA R19, RZ, R2, R19 ;  /* 0x00000002ff137223 */ /* 0x000fe20000000013 */
[----:B------:R-:W-:Y:S01]  /*43360*/  FADD R48, R48, R41 ;  /* 0x0000002930307221 */ /* 0x000fe20000000000 */
[----:B------:R-:W-:Y:S01]  /*43370*/  FADD R41, -R41, R32 ;  /* 0x0000002029297221 */ /* 0x000fe20000000100 */
[----:B------:R-:W-:Y:S01]  /*43380*/  FADD R45, R51, R44 ;  /* 0x0000002c332d7221 */ /* 0x000fe20000000000 */
[C---:B------:R-:W-:Y:S01]  /*43390*/  FADD R32, R19.reuse, -R34 ;  /* 0x8000002213207221 */ /* 0x040fe20000000000 */
[----:B------:R-:W-:Y:S01]  /*433a0*/  FADD R44, R19, -R33 ;  /* 0x80000021132c7221 */ /* 0x000fe20000000000 */
[----:B------:R-:W-:Y:S01]  /*433b0*/  FADD R19, R39, R38 ;  /* 0x0000002627137221 */ /* 0x000fe20000000000 */
[----:B------:R-:W-:Y:S01]  /*433c0*/  FADD R45, R45, -R28 ;  /* 0x8000001c2d2d7221 */ /* 0x000fe20000000000 */
[----:B------:R-:W-:Y:S01]  /*433d0*/  FADD R32, R32, -R39 ;  /* 0x8000002720207221 */ /* 0x000fe20000000000 */
[----:B------:R-:W-:Y:S01]  /*433e0*/  FADD R28, R20, R53 ;  /* 0x00000035141c7221 */ /* 0x000fe20000000000 */
[----:B------:R-:W-:Y:S01]  /*433f0*/  FADD R44, R44, -R43 ;  /* 0x8000002b2c2c7221 */ /* 0x000fe20000000000 */
[----:B------:R-:W-:Y:S01]  /*43400*/  FADD R20, R20, R41 ;  /* 0x0000002914147221 */ /* 0x000fe20000000000 */
[----:B------:R-:W-:Y:S01]  /*43410*/  FADD R43, R32, -R47 ;  /* 0x8000002f202b7221 */ /* 0x000fe20000000000 */
[----:B------:R-:W-:Y:S01]  /*43420*/  FADD R47, R28, R29 ;  /* 0x0000001d1c2f7221 */ /* 0x000fe20000000000 */
[----:B------:R-:W-:Y:S01]  /*43430*/  FMUL R29, R22, R21 ;  /* 0x00000015161d7220 */ /* 0x000fe20000400000 */
[----:B------:R-:W-:Y:S01]  /*43440*/  FADD R41, R44, -R49 ;  /* 0x800000312c297221 */ /* 0x000fe20000000000 */
[----:B------:R-:W-:Y:S01]  /*43450*/  FADD R51, R48, -R27 ;  /* 0x8000001b30337221 */ /* 0x000fe20000000000 */
[----:B------:R-:W-:Y:S01]  /*43460*/  FADD R49, R20, R31 ;  /* 0x0000001f14317221 */ /* 0x000fe20000000000 */
[----:B------:R-:W-:Y:S01]  /*43470*/  FADD R27, -R34, R19 ;  /* 0x00000013221b7221 */ /* 0x000fe20000000100 */
[-CC-:B------:R-:W-:Y:S01]  /*43480*/  FFMA R20, R2, R23.reuse, R29.reuse ;  /* 0x0000001702147223 */ /* 0x180fe2000000001d */
[----:B------:R-:W-:Y:S01]  /*43490*/  FMUL R19, RZ, -R26 ;  /* 0x8000001aff137220 */ /* 0x000fe20000400000 */
[----:B------:R-:W-:Y:S01]  /*434a0*/  FADD R42, -R33, R42 ;  /* 0x0000002a212a7221 */ /* 0x000fe20000000100 */
[-C--:B------:R-:W-:Y:S01]  /*434b0*/  FMUL R28, R22, R23.reuse ;  /* 0x00000017161c7220 */ /* 0x080fe20000400000 */
[C---:B------:R-:W-:Y:S01]  /*434c0*/  FFMA R31, -R12.reuse, R23, R29 ;  /* 0x000000170c1f7223 */ /* 0x040fe2000000011d */
[-C--:B------:R-:W-:Y:S01]  /*434d0*/  FFMA R39, -RZ, R12.reuse, R11 ;  /* 0x0000000cff277223 */ /* 0x080fe2000000010b */
[----:B------:R-:W-:Y:S01]  /*434e0*/  FFMA R59, R12, R25, R20 ;  /* 0x000000190c3b7223 */ /* 0x000fe20000000014 */
[----:B------:R-:W-:Y:S01]  /*434f0*/  FFMA R19, -RZ, R12, R19 ;  /* 0x0000000cff137223 */ /* 0x000fe20000000113 */
[-C--:B------:R-:W-:Y:S01]  /*43500*/  FMUL R11, R2, R45.reuse ;  /* 0x0000002d020b7220 */ /* 0x080fe20000400000 */
[-C--:B------:R-:W-:Y:S01]  /*43510*/  FMUL R33, R12, R45.reuse ;  /* 0x0000002d0c217220 */ /* 0x080fe20000400000 */
[----:B------:R-:W-:Y:S01]  /*43520*/  FMUL R29, R22, R45 ;  /* 0x0000002d161d7220 */ /* 0x000fe20000400000 */
[-C--:B------:R-:W-:Y:S01]  /*43530*/  FMUL R20, R2, R51.reuse ;  /* 0x0000003302147220 */ /* 0x080fe20000400000 */
[-C--:B------:R-:W-:Y:S01]  /*43540*/  FMUL R32, R12, R51.reuse ;  /* 0x000000330c207220 */ /* 0x080fe20000400000 */
[----:B------:R-:W-:Y:S01]  /*43550*/  FMUL R38, R22, R51 ;  /* 0x0000003316267220 */ /* 0x000fe20000400000 */
[----:B------:R-:W-:Y:S01]  /*43560*/  FFMA R53, R12, R21, R28 ;  /* 0x000000150c357223 */ /* 0x000fe2000000001c */
[----:B------:R-:W-:Y:S01]  /*43570*/  FADD R27, R27, R19 ;  /* 0x000000131b1b7221 */ /* 0x000fe20000000000 */
[-C--:B------:R-:W-:Y:S01]  /*43580*/  FFMA R11, R24, R23.reuse, R11 ;  /* 0x00000017180b7223 */ /* 0x080fe2000000000b */
[-C--:B------:R-:W-:Y:S01]  /*43590*/  FFMA R33, R26, R23.reuse, R33 ;  /* 0x000000171a217223 */ /* 0x080fe20000000021 */
[-C--:B------:R-:W-:Y:S01]  /*435a0*/  FFMA R29, R30, R23.reuse, R29 ;  /* 0x000000171e1d7223 */ /* 0x080fe2000000001d */
[-C--:B------:R-:W-:Y:S01]  /*435b0*/  FFMA R20, R24, R23.reuse, R20 ;  /* 0x0000001718147223 */ /* 0x080fe20000000014 */
[-C--:B------:R-:W-:Y:S01]  /*435c0*/  FFMA R32, R26, R23.reuse, R32 ;  /* 0x000000171a207223 */ /* 0x080fe20000000020 */
[----:B------:R-:W-:Y:S01]  /*435d0*/  FFMA R38, R30, R23, R38 ;  /* 0x000000171e267223 */ /* 0x000fe20000000026 */
[----:B------:R-:W-:Y:S01]  /*435e0*/  FADD R19, R42, R19 ;  /* 0x000000132a137221 */ /* 0x000fe20000000000 */
[----:B------:R-:W-:Y:S01]  /*435f0*/  FFMA R31, R2, R25, R31 ;  /* 0x00000019021f7223 */ /* 0x000fe2000000001f */
[-C--:B------:R-:W-:Y:S01]  /*43600*/  FMUL R23, R22, R43.reuse ;  /* 0x0000002b16177220 */ /* 0x080fe20000400000 */
[----:B------:R-:W-:Y:S01]  /*43610*/  FMUL R45, R12, R43 ;  /* 0x0000002b0c2d7220 */ /* 0x000fe20000400000 */
[C---:B------:R-:W-:Y:S01]  /*43620*/  FMUL R43, R22.reuse, R41 ;  /* 0x00000029162b7220 */ /* 0x040fe20000400000 */
[----:B------:R-:W-:Y:S01]  /*43630*/  FFMA R53, -R22, R25, R53 ;  /* 0x0000001916357223 */ /* 0x000fe20000000135 */
[C---:B------:R-:W-:Y:S01]  /*43640*/  FMUL R41, R12.reuse, R41 ;  /* 0x000000290c297220 */ /* 0x040fe20000400000 */
[C---:B------:R-:W-:Y:S01]  /*43650*/  FMUL R42, R12.reuse, R47 ;  /* 0x0000002f0c2a7220 */ /* 0x040fe20000400000 */
[----:B------:R-:W-:Y:S01]  /*43660*/  FMUL R12, R12, R49 ;  /* 0x000000310c0c7220 */ /* 0x000fe20000400000 */
[C---:B------:R-:W-:Y:S01]  /*43670*/  FMUL R51, R2.reuse, R47 ;  /* 0x0000002f02337220 */ /* 0x040fe20000400000 */
[----:B------:R-:W-:Y:S01]  /*43680*/  FMUL R44, R2, R49 ;  /* 0x00000031022c7220 */ /* 0x000fe20000400000 */
[CC--:B------:R-:W-:Y:S01]  /*43690*/  FFMA R34, -R22.reuse, R39.reuse, R59 ;  /* 0x0000002716227223 */ /* 0x0c0fe2000000013b */
[C---:B------:R-:W-:Y:S01]  /*436a0*/  FFMA R31, R22.reuse, R39, R31 ;  /* 0x00000027161f7223 */ /* 0x040fe2000000001f */
[C---:B------:R-:W-:Y:S01]  /*436b0*/  FMUL R47, R22.reuse, R47 ;  /* 0x0000002f162f7220 */ /* 0x040fe20000400000 */
[C---:B------:R-:W-:Y:S01]  /*436c0*/  FMUL R49, R22.reuse, R49 ;  /* 0x0000003116317220 */ /* 0x040fe20000400000 */
[C---:B------:R-:W-:Y:S01]  /*436d0*/  FMUL R48, R22.reuse, R19 ;  /* 0x0000001316307220 */ /* 0x040fe20000400000 */
[----:B------:R-:W-:Y:S01]  /*436e0*/  FMUL R22, R22, R27 ;  /* 0x0000001b16167220 */ /* 0x000fe20000400000 */
[C---:B------:R-:W-:Y:S01]  /*436f0*/  FFMA R28, R2.reuse, R39, R53 ;  /* 0x00000027021c7223 */ /* 0x040fe20000000035 */
[C---:B------:R-:W-:Y:S01]  /*43700*/  FMUL R19, R2.reuse, R19 ;  /* 0x0000001302137220 */ /* 0x040fe20000400000 */
[----:B------:R-:W-:Y:S01]  /*43710*/  FMUL R27, R2, R27 ;  /* 0x0000001b021b7220 */ /* 0x000fe20000400000 */
[CC--:B------:R-:W-:Y:S01]  /*43720*/  FFMA R2, R30.reuse, R21.reuse, R23 ;  /* 0x000000151e027223 */ /* 0x0c0fe20000000017 */
[-C--:B------:R-:W-:Y:S01]  /*43730*/  FFMA R43, R30, R21.reuse, R43 ;  /* 0x000000151e2b7223 */ /* 0x080fe2000000002b */
[CC--:B------:R-:W-:Y:S01]  /*43740*/  FFMA R50, R26.reuse, R21.reuse, R45 ;  /* 0x000000151a327223 */ /* 0x0c0fe2000000002d */
[----:B------:R-:W-:Y:S01]  /*43750*/  FFMA R41, R26, R21, R41 ;  /* 0x000000151a297223 */ /* 0x000fe20000000029 */
[----:B------:R-:W-:Y:S01]  /*43760*/  FADD R11, R2, R11 ;  /* 0x0000000b020b7221 */ /* 0x000fe20000000000 */
[C---:B------:R-:W-:Y:S01]  /*43770*/  FADD R21, R43.reuse, R20 ;  /* 0x000000142b157221 */ /* 0x040fe20000000000 */
[CC--:B------:R-:W-:Y:S01]  /*43780*/  FFMA R42, R26.reuse, R25.reuse, R42 ;  /* 0x000000191a2a7223 */ /* 0x0c0fe2000000002a */
[-C--:B------:R-:W-:Y:S01]  /*43790*/  FFMA R12, R26, R25.reuse, R12 ;  /* 0x000000191a0c7223 */ /* 0x080fe2000000000c */
[-C--:B------:R-:W-:Y:S01]  /*437a0*/  FFMA R51, R24, R25.reuse, R51 ;  /* 0x0000001918337223 */ /* 0x080fe20000000033 */
[-C--:B------:R-:W-:Y:S01]  /*437b0*/  FFMA R47, R30, R25.reuse, R47 ;  /* 0x000000191e2f7223 */ /* 0x080fe2000000002f */
[-C--:B------:R-:W-:Y:S01]  /*437c0*/  FFMA R44, R24, R25.reuse, R44 ;  /* 0x00000019182c7223 */ /* 0x080fe2000000002c */
[----:B------:R-:W-:Y:S01]  /*437d0*/  FFMA R49, R30, R25, R49 ;  /* 0x000000191e317223 */ /* 0x000fe20000000031 */
[----:B------:R-:W-:Y:S01]  /*437e0*/  FADD R2, R2, -R33 ;  /* 0x8000002102027221 */ /* 0x000fe20000000000 */
[----:B------:R-:W-:Y:S01]  /*437f0*/  FADD R50, R50, R29 ;  /* 0x0000001d32327221 */ /* 0x000fe20000000000 */
[----:B------:R-:W-:Y:S01]  /*43800*/  FADD R43, R43, -R32 ;  /* 0x800000202b2b7221 */ /* 0x000fe20000000000 */
[----:B------:R-:W-:Y:S01]  /*43810*/  FADD R38, R41, R38 ;  /* 0x0000002629267221 */ /* 0x000fe20000000000 */
[CC--:B------:R-:W-:Y:S01]  /*43820*/  FFMA R48, R30.reuse, R39.reuse, R48 ;  /* 0x000000271e307223 */ /* 0x0c0fe20000000030 */
[-C--:B------:R-:W-:Y:S01]  /*43830*/  FFMA R22, R30, R39.reuse, R22 ;  /* 0x000000271e167223 */ /* 0x080fe20000000016 */
[CC--:B------:R-:W-:Y:S01]  /*43840*/  FFMA R27, R24.reuse, R39.reuse, R27 ;  /* 0x00000027181b7223 */ /* 0x0c0fe2000000001b */
[----:B------:R-:W-:Y:S01]  /*43850*/  FFMA R19, R24, R39, R19 ;  /* 0x0000002718137223 */ /* 0x000fe20000000013 */
[----:B------:R-:W-:Y:S01]  /*43860*/  FADD R11, R11, R42 ;  /* 0x0000002a0b0b7221 */ /* 0x000fe20000000000 */
[----:B------:R-:W-:Y:S01]  /*43870*/  FADD R21, R21, R12 ;  /* 0x0000000c15157221 */ /* 0x000fe20000000000 */
[----:B------:R-:W-:Y:S01]  /*43880*/  FADD R51, R2, R51 ;  /* 0x0000003302337221 */ /* 0x000fe20000000000 */
[----:B------:R-:W-:Y:S01]  /*43890*/  FADD R29, R43, R44 ;  /* 0x0000002c2b1d7221 */ /* 0x000fe20000000000 */
[----:B------:R-:W-:Y:S01]  /*438a0*/  FADD R50, R50, -R47 ;  /* 0x8000002f32327221 */ /* 0x000fe20000000000 */
[----:B------:R-:W-:Y:S01]  /*438b0*/  FADD R26, R38, -R49 ;  /* 0x80000031261a7221 */ /* 0x000fe20000000000 */
[----:B------:R-:W-:Y:S01]  /*438c0*/  FADD R32, R21, -R48 ;  /* 0x8000003015207221 */ /* 0x000fe20000000000 */
[----:B------:R-:W-:Y:S01]  /*438d0*/  FADD R29, R48, R29 ;  /* 0x0000001d301d7221 */ /* 0x000fe20000000000 */
[----:B------:R-:W-:Y:S01]  /*438e0*/  FADD R33, R11, -R22 ;  /* 0x800000160b217221 */ /* 0x000fe20000000000 */
[----:B------:R-:W-:Y:S01]  /*438f0*/  FADD R30, R22, R51 ;  /* 0x00000033161e7221 */ /* 0x000fe20000000000 */
[----:B------:R-:W-:Y:S01]  /*43900*/  FADD R27, R50, R27 ;  /* 0x0000001b321b7221 */ /* 0x000fe20000000000 */
[----:B------:R-:W-:Y:S01]  /*43910*/  FADD R26, R26, R19 ;  /* 0x000000131a1a7221 */ /* 0x000fe20000000000 */
        /* <DEDUP_REMOVED lines=11> */
[----:B------:R-:W-:-:S03]  /*439d0*/  IMAD.MOV.U32 R24, RZ, RZ, 0x3a2c32e4 ;  /* 0x3a2c32e4ff187424 */ /* 0x000fc600078e00ff */
[----:B------:R-:W-:-:S04]  /*439e0*/  FSEL R11, R11, |R14|, !P0 ;  /* 0x4000000e0b0b7208 */ /* 0x000fc80004000000 */
[----:B------:R-:W-:-:S04]  /*439f0*/  IADD3 R2, PT, PT, R11, -0x3f3504f3, RZ ;  /* 0xc0cafb0d0b027810 */ /* 0x000fc80007ffe0ff */
        /* <DEDUP_REMOVED lines=45> */
[----:B------:R-:W-:Y:S02]  /*43cd0*/  IADD3 R19, PT, PT, R11, 0x7f000000, RZ ;  /* 0x7f0000000b137810 */ /* 0x000fe40007ffe0ff */
[----:B-1----:R-:W-:Y:S01]  /*43ce0*/  LEA R20, R20, -R11, 0x17 ;  /* 0x8000000b14147211 */ /* 0x002fe200078eb8ff */
[----:B------:R-:W-:Y:S01]  /*43cf0*/  FFMA R21, R2, R21, 0.0096188392490148544312 ;  /* 0x3c1d985602157423 */ /* 0x000fe20000000015 */
[----:B------:R-:W-:-:S03]  /*43d00*/  FSEL R11, RZ, +INF , !P2 ;  /* 0x7f800000ff0b7808 */ /* 0x000fc60005000000 */
[----:B------:R-:W-:-:S04]  /*43d10*/  FFMA R21, R2, R21, 0.055503588169813156128 ;  /* 0x3d6357bb02157423 */ /* 0x000fc80000000015 */
[----:B------:R-:W-:-:S04]  /*43d20*/  FFMA R21, R2, R21, 0.24022644758224487305 ;  /* 0x3e75fdec02157423 */ /* 0x000fc80000000015 */
[----:B------:R-:W-:-:S04]  /*43d30*/  FFMA R21, R2, R21, 0.69314718246459960938 ;  /* 0x3f31721802157423 */ /* 0x000fc80000000015 */
[----:B------:R-:W-:-:S04]  /*43d40*/  FFMA R2, R2, R21, 1 ;  /* 0x3f80000002027423 */ /* 0x000fc80000000015 */
[----:B------:R-:W-:Y:S01]  /*43d50*/  FMUL R19, R19, R2 ;  /* 0x0000000213137220 */ /* 0x000fe20000400000 */
[----:B------:R-:W-:-:S03]  /*43d60*/  @!P0 FADD R2, R14, R14 ;  /* 0x0000000e0e028221 */ /* 0x000fc60000000000 */
[----:B------:R-:W-:Y:S02]  /*43d70*/  @!P3 FMUL R11, R20, R19 ;  /* 0x00000013140bb220 */ /* 0x000fe40000400000 */
[----:B------:R-:W-:-:S07]  /*43d80*/  @!P0 LOP3.LUT R11, R2, 0x7fffffff, RZ, 0xc0, !PT ;  /* 0x7fffffff020b8812 */ /* 0x000fce00078ec0ff */
.L_x_782:
[----:B------:R-:W-:Y:S05]  /*43d90*/  BSYNC.RECONVERGENT B0 ;  /* 0x0000000000007941 */ /* 0x000fea0003800200 */
.L_x_781:
        /* <DEDUP_REMOVED lines=15> */
.L_x_786:
[----:B------:R-:W-:Y:S05]  /*43e90*/  BSYNC.RECONVERGENT B4 ;  /* 0x0000000000047941 */ /* 0x000fea0003800200 */
.L_x_785:
[----:B------:R-:W-:-:S07]  /*43ea0*/  MOV R38, R2 ;  /* 0x0000000200267202 */ /* 0x000fce0000000f00 */
.L_x_784:
[----:B------:R-:W-:Y:S05]  /*43eb0*/  BSYNC.RECONVERGENT B3 ;  /* 0x0000000000037941 */ /* 0x000fea0003800200 */
.L_x_783:
[----:B------:R-:W-:Y:S01]  /*43ec0*/  FMUL R2, RZ, R38 ;  /* 0x00000026ff027220 */ /* 0x000fe20000400000 */
[----:B------:R-:W-:Y:S01]  /*43ed0*/  FMUL R38, R38, 0.63661974668502807617 ;  /* 0x3f22f98326267820 */ /* 0x000fe20000400000 */
[----:B------:R-:W-:Y:S02]  /*43ee0*/  FMUL R39, R11, 0.63661974668502807617 ;  /* 0x3f22f9830b277820 */ /* 0x000fe40000400000 */
[----:B------:R-:W-:Y:S01]  /*43ef0*/  FMUL R2, R2, 0.63661974668502807617 ;  /* 0x3f22f98302027820 */ /* 0x000fe20000400000 */
[----:B------:R-:W-:-:S03]  /*43f00*/  FFMA R38, RZ, R11, R38 ;  /* 0x0000000bff267223 */ /* 0x000fc60000000026 */
[----:B------:R-:W-:Y:S01]  /*43f10*/  FFMA R11, RZ, R11, R2 ;  /* 0x0000000bff0b7223 */ /* 0x000fe20000000002 */
[----:B------:R-:W-:Y:S06]  /*43f20*/  BRA `(.L_x_787) ;  /* 0x0000000400947947 */ /* 0x000fec0003800000 */
.L_x_780:
        /* <DEDUP_REMOVED lines=58> */
[----:B------:R-:W-:Y:S01]  /*442d0*/  IADD3 R19, PT, PT, R11, 0x7f000000, RZ ;  /* 0x7f0000000b137810 */ /* 0x000fe20007ffe0ff */
[----:B-1----:R-:W-:Y:S01]  /*442e0*/  IMAD R20, R20, 0x800000, -R11 ;  /* 0x0080000014147824 */ /* 0x002fe200078e0a0b */
[----:B------:R-:W-:Y:S01]  /*442f0*/  FSEL R11, RZ, +INF , !P2 ;  /* 0x7f800000ff0b7808 */ /* 0x000fe20005000000 */
[----:B------:R-:W-:-:S04]  /*44300*/  FFMA R21, R2, R21, 0.0096188392490148544312 ;  /* 0x3c1d985602157423 */ /* 0x000fc80000000015 */
        /* <DEDUP_REMOVED lines=8> */
.L_x_789:
[----:B------:R-:W-:Y:S05]  /*44390*/  BSYNC.RECONVERGENT B0 ;  /* 0x0000000000007941 */ /* 0x000fea0003800200 */
.L_x_788:
        /* <DEDUP_REMOVED lines=15> */
.L_x_792:
[----:B------:R-:W-:Y:S05]  /*44490*/  BSYNC.RECONVERGENT B4 ;  /* 0x0000000000047941 */ /* 0x000fea0003800200 */
.L_x_791:
[----:B------:R-:W-:Y:S05]  /*444a0*/  BSYNC.RECONVERGENT B3 ;  /* 0x0000000000037941 */ /* 0x000fea0003800200 */
.L_x_790:
        /* <DEDUP_REMOVED lines=13> */
.L_x_787:
[----:B------:R-:W-:Y:S05]  /*44580*/  BSYNC.RECONVERGENT B2 ;  /* 0x0000000000027941 */ /* 0x000fea0003800200 */
.L_x_779:
[C---:B------:R-:W-:Y:S01]  /*44590*/  FMUL R2, R39.reuse, 0.63661974668502807617 ;  /* 0x3f22f98327027820 */ /* 0x040fe20000400000 */
[----:B------:R-:W-:Y:S01]  /*445a0*/  FSETP.GE.AND P0, PT, |R39|, 105615, PT ;  /* 0x47ce47802700780b */ /* 0x000fe20003f06200 */
[----:B------:R-:W-:Y:S01]  /*445b0*/  BSSY.RECONVERGENT B0, `(.L_x_793) ;  /* 0x0000042000007945 */ /* 0x000fe20003800200 */
[--C-:B------:R-:W-:Y:S01]  /*445c0*/  FADD R25, R16, R15.reuse ;  /* 0x0000000f10197221 */ /* 0x100fe20000000000 */
[----:B------:R-:W-:Y:S02]  /*445d0*/  FADD R23, R18, R15 ;  /* 0x0000000f12177221 */ /* 0x000fe40000000000 */
        /* <DEDUP_REMOVED lines=19> */
.L_x_795:
        /* <DEDUP_REMOVED lines=44> */
.L_x_794:
[----:B------:R-:W-:Y:S05]  /*449d0*/  BSYNC.RECONVERGENT B0 ;  /* 0x0000000000007941 */ /* 0x000fea0003800200 */
.L_x_793:
[----:B------:R-:W-:Y:S02]  /*449e0*/  HFMA2 R20, -RZ, RZ, 0.487060546875, -0.0625 ;  /* 0x37cbac00ff147431 */ /* 0x000fe400000001ff */
[----:B------:R-:W-:Y:S01]  /*449f0*/  FMUL R15, R12, R12 ;  /* 0x0000000c0c0f7220 */ /* 0x000fe20000400000 */
[C---:B------:R-:W-:Y:S01]  /*44a00*/  LOP3.LUT R21, R2.reuse, 0x1, RZ, 0xc0, !PT ;  /* 0x0000000102157812 */ /* 0x040fe200078ec0ff */
[----:B------:R-:W-:Y:S01]  /*44a10*/  IMAD.MOV.U32 R24, RZ, RZ, 0x3d2aaabb ;  /* 0x3d2aaabbff187424 */ /* 0x000fe200078e00ff */
[----:B------:R-:W-:Y:S01]  /*44a20*/  MOV R22, 0x3effffff ;  /* 0x3effffff00167802 */ /* 0x000fe20000000f00 */
[----:B------:R-:W-:Y:S01]  /*44a30*/  BSSY.RECONVERGENT B0, `(.L_x_796) ;  /* 0x0000048000007945 */ /* 0x000fe20003800200 */
[----:B------:R-:W-:Y:S02]  /*44a40*/  ISETP.NE.U32.AND P0, PT, R21, 0x1, PT ;  /* 0x000000011500780c */ /* 0x000fe40003f05070 */
[----:B------:R-:W-:Y:S01]  /*44a50*/  LOP3.LUT P1, RZ, R2, 0x2, RZ, 0xc0, !PT ;  /* 0x0000000202ff7812 */ /* 0x000fe2000782c0ff */
[----:B------:R-:W-:Y:S01]  /*44a60*/  FFMA R19, R15, R20, -0.0013887860113754868507 ;  /* 0xbab607ed0f137423 */ /* 0x000fe20000000014 */
[----:B------:R-:W-:-:S02]  /*44a70*/  FSEL R48, R24, 0.0083327032625675201416, !P0 ;  /* 0x3c0885e418307808 */ /* 0x000fc40004000000 */
[----:B------:R-:W-:Y:S02]  /*44a80*/  FSEL R12, R12, 1, P0 ;  /* 0x3f8000000c0c7808 */ /* 0x000fe40000000000 */
[----:B------:R-:W-:Y:S02]  /*44a90*/  FSEL R44, R19, -0.00019574658654164522886, !P0 ;  /* 0xb94d4153132c7808 */ /* 0x000fe40004000000 */
[----:B------:R-:W-:Y:S01]  /*44aa0*/  FSEL R21, -R22, -0.16666662693023681641, !P0 ;  /* 0xbe2aaaa816157808 */ /* 0x000fe20004000100 */
[----:B------:R-:W-:Y:S01]  /*44ab0*/  FFMA R19, R15, R12, RZ ;  /* 0x0000000c0f137223 */ /* 0x000fe200000000ff */
[----:B------:R-:W-:Y:S01]  /*44ac0*/  FSETP.GE.AND P0, PT, |R39|, 105615, PT ;  /* 0x47ce47802700780b */ /* 0x000fe20003f06200 */
        /* <DEDUP_REMOVED lines=18> */
.L_x_798:
        /* <DEDUP_REMOVED lines=44> */
.L_x_797:
[----:B------:R-:W-:Y:S05]  /*44eb0*/  BSYNC.RECONVERGENT B0 ;  /* 0x0000000000007941 */ /* 0x000fea0003800200 */
.L_x_796:
[----:B------:R-:W-:Y:S02]  /*44ec0*/  HFMA2 R15, -RZ, RZ, 1.0078125, -8.98838043212890625e-05 ;  /* 0x3c0885e4ff0f7431 */ /* 0x000fe400000001ff */
[----:B------:R-:W-:Y:S01]  /*44ed0*/  FMUL R21, R19, R19 ;  /* 0x0000001313157220 */ /* 0x000fe20000400000 */
[C---:B------:R-:W-:Y:S01]  /*44ee0*/  LOP3.LUT R2, R50.reuse, 0x1, RZ, 0xc0, !PT ;  /* 0x0000000132027812 */ /* 0x040fe200078ec0ff */
[----:B------:R-:W-:Y:S01]  /*44ef0*/  VIADD R45, R50, 0x1 ;  /* 0x00000001322d7836 */ /* 0x000fe20000000000 */
[----:B------:R-:W-:Y:S01]  /*44f00*/  BSSY.RECONVERGENT B0, `(.L_x_799) ;  /* 0x0000052000007945 */ /* 0x000fe20003800200 */
[----:B------:R-:W-:Y:S01]  /*44f10*/  FFMA R41, R21, R20, -0.0013887860113754868507 ;  /* 0xbab607ed15297423 */ /* 0x000fe20000000014 */
[----:B------:R-:W-:Y:S02]  /*44f20*/  ISETP.NE.U32.AND P0, PT, R2, 0x1, PT ;  /* 0x000000010200780c */ /* 0x000fe40003f05070 */
[----:B------:R-:W-:Y:S02]  /*44f30*/  MOV R2, 0x3e2aaaa8 ;  /* 0x3e2aaaa800027802 */ /* 0x000fe40000000f00 */
        /* <DEDUP_REMOVED lines=9> */
[----:B------:R-:W-:-:S03]  /*44fd0*/  FADD R21, -R17, R16 ;  /* 0x0000001011157221 */ /* 0x000fc60000000100 */
[----:B------:R-:W-:-:S04]  /*44fe0*/  FFMA R19, R44, R41, R19 ;  /* 0x000000292c137223 */ /* 0x000fc80000000013 */
[----:B------:R-:W-:-:S04]  /*44ff0*/  @P1 FADD R19, RZ, -R19 ;  /* 0x80000013ff131221 */ /* 0x000fc80000000000 */
[C---:B------:R-:W-:Y:S01]  /*45000*/  FMUL R44, R19.reuse, R38 ;  /* 0x00000026132c7220 */ /* 0x040fe20000400000 */
[----:B------:R-:W-:Y:S01]  /*45010*/  FMUL R48, R19, R11 ;  /* 0x0000000b13307220 */ /* 0x000fe20000400000 */
[----:B------:R-:W-:Y:S02]  /*45020*/  FADD R19, R16, R13 ;  /* 0x0000000d10137221 */ /* 0x000fe40000000000 */
[C---:B------:R-:W-:Y:S01]  /*45030*/  FMUL R44, R17.reuse, R44 ;  /* 0x0000002c112c7220 */ /* 0x040fe20000400000 */
[C---:B------:R-:W-:Y:S01]  /*45040*/  FMUL R50, R17.reuse, R48 ;  /* 0x0000003011327220 */ /* 0x040fe20000400000 */
[-C--:B------:R-:W-:Y:S02]  /*45050*/  FMUL R48, R17, R12.reuse ;  /* 0x0000000c11307220 */ /* 0x080fe40000400000 */
[-C--:B------:R-:W-:Y:S01]  /*45060*/  FFMA R25, R25, R12.reuse, R44 ;  /* 0x0000000c19197223 */ /* 0x080fe2000000002c */
[----:B------:R-:W-:Y:S01]  /*45070*/  FFMA R23, R23, R12, R50 ;  /* 0x0000000c17177223 */ /* 0x000fe20000000032 */
[----:B------:R-:W-:-:S02]  /*45080*/  MOV R44, R43 ;  /* 0x0000002b002c7202 */ /* 0x000fc40000000f00 */
        /* <DEDUP_REMOVED lines=13> */
.L_x_801:
        /* <DEDUP_REMOVED lines=44> */
.L_x_800:
[----:B------:R-:W-:Y:S05]  /*45420*/  BSYNC.RECONVERGENT B0 ;  /* 0x0000000000007941 */ /* 0x000fea0003800200 */
.L_x_799:
        /* <DEDUP_REMOVED lines=8> */
[----:B------:R-:W-:Y:S01]  /*454b0*/  FSEL R44, R12, 1, P0 ;  /* 0x3f8000000c2c7808 */ /* 0x000fe20000000000 */
[----:B------:R-:W-:Y:S01]  /*454c0*/  IMAD.MOV.U32 R12, RZ, RZ, R42 ;  /* 0x000000ffff0c7224 */ /* 0x000fe200078e002a */
        /* <DEDUP_REMOVED lines=20> */
.L_x_804:
        /* <DEDUP_REMOVED lines=44> */
.L_x_803:
[----:B------:R-:W-:Y:S05]  /*458d0*/  BSYNC.RECONVERGENT B0 ;  /* 0x0000000000007941 */ /* 0x000fea0003800200 */
.L_x_802:
        /* <DEDUP_REMOVED lines=13> */
[----:B------:R-:W-:-:S02]  /*459b0*/  FFMA R17, R13, R12, RZ ;  /* 0x0000000c0d117223 */ /* 0x000fc400000000ff */
[----:B------:R-:W-:-:S04]  /*459c0*/  FFMA R16, R13, R16, R41 ;  /* 0x000000100d107223 */ /* 0x000fc80000000029 */
[----:B------:R-:W-:-:S04]  /*459d0*/  FFMA R12, R17, R16, R12 ;  /* 0x00000010110c7223 */ /* 0x000fc8000000000c */
[----:B------:R-:W-:-:S04]  /*459e0*/  @P1 FADD R12, RZ, -R12 ;  /* 0x8000000cff0c1221 */ /* 0x000fc80000000000 */
[C---:B------:R-:W-:Y:S01]  /*459f0*/  FMUL R13, R12.reuse, R38 ;  /* 0x000000260c0d7220 */ /* 0x040fe20000400000 */
[----:B------:R-:W-:-:S03]  /*45a00*/  FMUL R17, R12, R11 ;  /* 0x0000000b0c117220 */ /* 0x000fc60000400000 */
[C---:B------:R-:W-:Y:S01]  /*45a10*/  FMUL R12, R18.reuse, R13 ;  /* 0x0000000d120c7220 */ /* 0x040fe20000400000 */
[C---:B------:R-:W-:Y:S01]  /*45a20*/  FMUL R16, R18.reuse, R17 ;  /* 0x0000001112107220 */ /* 0x040fe20000400000 */
[-C--:B------:R-:W-:Y:S02]  /*45a30*/  FMUL R18, R18, R44.reuse ;  /* 0x0000002c12127220 */ /* 0x080fe40000400000 */
[-C--:B------:R-:W-:Y:S01]  /*45a40*/  FFMA R19, R19, R44.reuse, R12 ;  /* 0x0000002c13137223 */ /* 0x080fe2000000000c */
[----:B------:R-:W-:Y:S01]  /*45a50*/  FFMA R21, R21, R44, R16 ;  /* 0x0000002c15157223 */ /* 0x000fe20000000010 */
[----:B------:R-:W-:Y:S02]  /*45a60*/  MOV R44, R43 ;  /* 0x0000002b002c7202 */ /* 0x000fe40000000f00 */
        /* <DEDUP_REMOVED lines=13> */
.L_x_807:
        /* <DEDUP_REMOVED lines=44> */
.L_x_806:
[----:B------:R-:W-:Y:S05]  /*45e00*/  BSYNC.RECONVERGENT B0 ;  /* 0x0000000000007941 */ /* 0x000fea0003800200 */
.L_x_805:
        /* <DEDUP_REMOVED lines=29> */
.L_x_810:
        /* <DEDUP_REMOVED lines=33> */
[C---:B------:R-:W-:Y:S02]  /*461f0*/  LEA.HI R43, R42.reuse, R43, RZ, 0x1 ;  /* 0x0000002b2a2b7211 */ /* 0x040fe400078f08ff */
[C---:B------:R-:W-:Y:S02]  /*46200*/  LOP3.LUT R12, R41.reuse, R13, RZ, 0x3c, !PT ;  /* 0x0000000d290c7212 */ /* 0x040fe400078e3cff */
[----:B------:R-:W-:Y:S01]  /*46210*/  LOP3.LUT R13, R41, R42, RZ, 0x3c, !PT ;  /* 0x0000002a290d7212 */ /* 0x000fe200078e3cff */
[----:B------:R-:W-:Y:S01]  /*46220*/  IMAD.MOV R16, RZ, RZ, -R43 ;  /* 0x000000ffff107224 */ /* 0x000fe200078e0a2b */
[----:B------:R-:W-:-:S04]  /*46230*/  LOP3.LUT R39, R42, R39, RZ, 0x3c, !PT ;  /* 0x000000272a277212 */ /* 0x000fc800078e3cff */
[----:B------:R-:W0:Y:S01]  /*46240*/  I2F.F64.S64 R12, R12 ;  /* 0x0000000c000c7312 */ /* 0x000e220000301c00 */
[----:B------:R-:W-:Y:S02]  /*46250*/  ISETP.GE.AND P0, PT, R39, RZ, PT ;  /* 0x000000ff2700720c */ /* 0x000fe40003f06270 */
[----:B------:R-:W-:Y:S01]  /*46260*/  @!P1 MOV R43, R16 ;  /* 0x00000010002b9202 */ /* 0x000fe20000000f00 */
[----:B0-----:R-:W-:-:S10]  /*46270*/  DMUL R44, R12, UR12 ;  /* 0x0000000c0c2c7c28 */ /* 0x001fd40008000000 */
[----:B------:R-:W0:Y:S02]  /*46280*/  F2F.F32.F64 R44, R44 ;  /* 0x0000002c002c7310 */ /* 0x000e240000301000 */
[----:B0-----:R-:W-:-:S07]  /*46290*/  FSEL R42, -R44, R44, !P0 ;  /* 0x0000002c2c2a7208 */ /* 0x001fce0004000100 */
.L_x_809:
[----:B------:R-:W-:Y:S05]  /*462a0*/  BSYNC.RECONVERGENT B0 ;  /* 0x0000000000007941 */ /* 0x000fea0003800200 */
.L_x_808:
[----:B------:R-:W-:Y:S01]  /*462b0*/  FMUL.D2 R41, R10, 6.2831850051879882812 ;  /* 0x40c90fda0a297820 */ /* 0x000fe20000300000 */
[----:B------:R-:W-:Y:S01]  /*462c0*/  FMUL R13, R42, R42 ;  /* 0x0000002a2a0d7220 */ /* 0x000fe20000400000 */
[----:B------:R-:W-:Y:S01]  /*462d0*/  LOP3.LUT R12, R43, 0x1, RZ, 0xc0, !PT ;  /* 0x000000012b0c7812 */ /* 0x000fe200078ec0ff */
[----:B------:R-:W-:Y:S01]  /*462e0*/  BSSY.RECONVERGENT B0, `(.L_x_811) ;  /* 0x0000053000007945 */ /* 0x000fe20003800200 */
[----:B------:R-:W-:Y:S01]  /*462f0*/  FMUL R16, R41, 0.63661974668502807617 ;  /* 0x3f22f98329107820 */ /* 0x000fe20000400000 */
[----:B------:R-:W-:Y:S01]  /*46300*/  FFMA R10, R13, R20, -0.0013887860113754868507 ;  /* 0xbab607ed0d0a7423 */ /* 0x000fe20000000014 */
[----:B------:R-:W-:Y:S02]  /*46310*/  ISETP.NE.U32.AND P0, PT, R12, 0x1, PT ;  /* 0x000000010c00780c */ /* 0x000fe40003f05070 */
[----:B------:R-:W-:Y:S02]  /*46320*/  LOP3.LUT P1, RZ, R43, 0x2, RZ, 0xc0, !PT ;  /* 0x000000022bff7812 */ /* 0x000fe4000782c0ff */
[----:B------:R-:W0:Y:S01]  /*46330*/  F2I.NTZ R16, R16 ;  /* 0x0000001000107305 */ /* 0x000e220000203100 */
[----:B------:R-:W-:-:S02]  /*46340*/  FSEL R10, R10, -0.00019574658654164522886, !P0 ;  /* 0xb94d41530a0a7808 */ /* 0x000fc40004000000 */
[----:B------:R-:W-:Y:S02]  /*46350*/  FSEL R12, R24, 0.0083327032625675201416, !P0 ;  /* 0x3c0885e4180c7808 */ /* 0x000fe40004000000 */
[----:B------:R-:W-:Y:S02]  /*46360*/  FSEL R39, -R22, -0.16666662693023681641, !P0 ;  /* 0xbe2aaaa816277808 */ /* 0x000fe40004000100 */
[----:B------:R-:W-:Y:S01]  /*46370*/  FSEL R42, R42, 1, P0 ;  /* 0x3f8000002a2a7808 */ /* 0x000fe20000000000 */
[----:B------:R-:W-:Y:S01]  /*46380*/  FFMA R10, R13, R10, R12 ;  /* 0x0000000a0d0a7223 */ /* 0x000fe2000000000c */
[----:B------:R-:W-:-:S03]  /*46390*/  FSETP.GE.AND P0, PT, |R41|, 105615, PT ;  /* 0x47ce47802900780b */ /* 0x000fc60003f06200 */
[C---:B------:R-:W-:Y:S01]  /*463a0*/  FFMA R10, R13.reuse, R10, R39 ;  /* 0x0000000a0d0a7223 */ /* 0x040fe20000000027 */
[----:B------:R-:W-:Y:S01]  /*463b0*/  FFMA R13, R13, R42, RZ ;  /* 0x0000002a0d0d7223 */ /* 0x000fe200000000ff */
[----:B0-----:R-:W-:-:S03]  /*463c0*/  I2FP.F32.S32 R12, R16 ;  /* 0x00000010000c7245 */ /* 0x001fc60000201400 */
[----:B------:R-:W-:Y:S01]  /*463d0*/  FFMA R10, R13, R10, R42 ;  /* 0x0000000a0d0a7223 */ /* 0x000fe2000000002a */
[----:B------:R-:W-:Y:S01]  /*463e0*/  MOV R42, R16 ;  /* 0x00000010002a7202 */ /* 0x000fe20000000f00 */
[C---:B------:R-:W-:Y:S02]  /*463f0*/  FFMA R13, R12.reuse, -1.5707962512969970703, R41 ;  /* 0xbfc90fda0c0d7823 */ /* 0x040fe40000000029 */
[----:B------:R-:W-:Y:S02]  /*46400*/  @P1 FADD R10, RZ, -R10 ;  /* 0x8000000aff0a1221 */ /* 0x000fe40000000000 */
[----:B------:R-:W-:Y:S02]  /*46410*/  FFMA R13, R12, -7.5497894158615963534e-08, R13 ;  /* 0xb3a221680c0d7823 */ /* 0x000fe4000000000d */
[C---:B------:R-:W-:Y:S01]  /*46420*/  FMUL R49, R10.reuse, R38 ;  /* 0x000000260a317220 */ /* 0x040fe20000400000 */
[----:B------:R-:W-:Y:S01]  /*46430*/  FMUL R47, R10, R11 ;  /* 0x0000000b0a2f7220 */ /* 0x000fe20000400000 */
[----:B------:R-:W-:Y:S01]  /*46440*/  FMUL R10, RZ, R17 ;  /* 0x00000011ff0a7220 */ /* 0x000fe20000400000 */
[----:B------:R-:W-:-:S03]  /*46450*/  FFMA R39, R12, -5.3903029534742383927e-15, R13 ;  /* 0xa7c234c50c277823 */ /* 0x000fc6000000000d */
[--C-:B------:R-:W-:Y:S01]  /*46460*/  FFMA R49, R49, -0.5, R10.reuse ;  /* 0xbf00000031317823 */ /* 0x100fe2000000000a */
[----:B------:R-:W-:Y:S01]  /*46470*/  FFMA R47, R47, -0.5, R10 ;  /* 0xbf0000002f2f7823 */ /* 0x000fe2000000000a */
        /* <DEDUP_REMOVED lines=13> */
.L_x_813:
        /* <DEDUP_REMOVED lines=44> */
.L_x_812:
[----:B------:R-:W-:Y:S05]  /*46810*/  BSYNC.RECONVERGENT B0 ;  /* 0x0000000000007941 */ /* 0x000fea0003800200 */
.L_x_811:
        /* <DEDUP_REMOVED lines=31> */
.L_x_816:
        /* <DEDUP_REMOVED lines=44> */
.L_x_815:
[----:B------:R-:W-:Y:S05]  /*46cd0*/  BSYNC.RECONVERGENT B0 ;  /* 0x0000000000007941 */ /* 0x000fea0003800200 */
.L_x_814:
        /* <DEDUP_REMOVED lines=30> */
.L_x_819:
        /* <DEDUP_REMOVED lines=44> */
.L_x_818:
[----:B------:R-:W-:Y:S05]  /*47180*/  BSYNC.RECONVERGENT B0 ;  /* 0x0000000000007941 */ /* 0x000fea0003800200 */
.L_x_817:
[----:B------:R-:W-:Y:S01]  /*47190*/  LOP3.LUT R12, R44, 0x1, RZ, 0xc0, !PT ;  /* 0x000000012c0c7812 */ /* 0x000fe200078ec0ff */
        /* <DEDUP_REMOVED lines=27> */
.L_x_822:
        /* <DEDUP_REMOVED lines=44> */
.L_x_821:
[----:B------:R-:W-:Y:S05]  /*47610*/  BSYNC.RECONVERGENT B0 ;  /* 0x0000000000007941 */ /* 0x000fea0003800200 */
.L_x_820:
[----:B------:R-:W-:Y:S01]  /*47620*/  FMUL R13, R39, R39 ;  /* 0x00000027270d7220 */ /* 0x000fe20000400000 */
[C---:B------:R-:W-:Y:S01]  /*47630*/  LOP3.LUT R12, R42.reuse, 0x1, RZ, 0xc0, !PT ;  /* 0x000000012a0c7812 */ /* 0x040fe200078ec0ff */
[----:B------:R-:W0:Y:S01]  /*47640*/  F2F.F64.F32 R10, R14 ;  /* 0x0000000e000a7310 */ /* 0x000e220000201800 */
[----:B------:R-:W-:Y:S01]  /*47650*/  IADD3 R42, PT, PT, R42, 0x1, RZ ;  /* 0x000000012a2a7810 */ /* 0x000fe20007ffe0ff */
[----:B------:R-:W-:Y:S01]  /*47660*/  FFMA R20, R13, R20, -0.0013887860113754868507 ;  /* 0xbab607ed0d147423 */ /* 0x000fe20000000014 */
[----:B------:R-:W-:Y:S01]  /*47670*/  ISETP.NE.U32.AND P0, PT, R12, 0x1, PT ;  /* 0x000000010c00780c */ /* 0x000fe20003f05070 */
[----:B------:R-:W-:Y:S01]  /*47680*/  UMOV UR12, 0x54442d18 ;  /* 0x54442d18000c7882 */ /* 0x000fe20000000000 */
[----:B------:R-:W-:Y:S01]  /*47690*/  UMOV UR13, 0x3ff921fb ;  /* 0x3ff921fb000d7882 */ /* 0x000fe20000000000 */
[----:B------:R-:W-:Y:S01]  /*476a0*/  LOP3.LUT P2, RZ, R42, 0x2, RZ, 0xc0, !PT ;  /* 0x000000022aff7812 */ /* 0x000fe2000784c0ff */
[----:B------:R-:W-:Y:S01]  /*476b0*/  FMUL R42, RZ, R38 ;  /* 0x00000026ff2a7220 */ /* 0x000fe20000400000 */
[----:B------:R-:W-:Y:S01]  /*476c0*/  FSEL R12, R15, 0.041666727513074874878, !P0 ;  /* 0x3d2aaabb0f0c7808 */ /* 0x000fe20004000000 */
[----:B------:R-:W-:Y:S01]  /*476d0*/  BSSY.RECONVERGENT B0, `(.L_x_823) ;  /* 0x00000eb000007945 */ /* 0x000fe20003800200 */
[----:B------:R-:W-:Y:S01]  /*476e0*/  FSEL R20, R20, -0.00019574658654164522886, P0 ;  /* 0xb94d415314147808 */ /* 0x000fe20000000000 */
[-C--:B------:R-:W-:Y:S01]  /*476f0*/  FMUL R52, R48, R42.reuse ;  /* 0x0000002a30347220 */ /* 0x080fe20000400000 */
[----:B------:R-:W-:Y:S01]  /*47700*/  FSEL R2, -R2, -0.4999999701976776123, !P0 ;  /* 0xbeffffff02027808 */ /* 0x000fe20004000100 */
[----:B------:R-:W-:-:S02]  /*47710*/  FMUL R41, RZ, -R42 ;  /* 0x8000002aff297220 */ /* 0x000fc40000400000 */
[C---:B------:R-:W-:Y:S01]  /*47720*/  FFMA R12, R13.reuse, R20, R12 ;  /* 0x000000140d0c7223 */ /* 0x040fe2000000000c */
[----:B0-----:R-:W-:Y:S01]  /*47730*/  DSETP.GT.AND P1, PT, R10, UR12, PT ;  /* 0x0000000c0a007e2a */ /* 0x001fe2000bf24000 */
[----:B------:R-:W-:Y:S02]  /*47740*/  FMUL R11, R40, 0.5 ;  /* 0x3f000000280b7820 */ /* 0x000fe40000400000 */
[----:B------:R-:W-:Y:S01]  /*47750*/  FFMA R20, R13, R12, R2 ;  /* 0x0000000c0d147223 */ /* 0x000fe20000000002 */
[----:B------:R-:W-:Y:S01]  /*47760*/  FSEL R12, R39, 1, !P0 ;  /* 0x3f800000270c7808 */ /* 0x000fe20004000000 */
[----:B------:R-:W-:Y:S01]  /*47770*/  FMUL R10, R17, 0.5 ;  /* 0x3f000000110a7820 */ /* 0x000fe20000400000 */
[----:B------:R-:W-:Y:S01]  /*47780*/  FFMA R2, RZ, R11, RZ ;  /* 0x0000000bff027223 */ /* 0x000fe200000000ff */
[----:B------:R-:W-:Y:S01]  /*47790*/  FFMA R17, RZ, R61, R52 ;  /* 0x0000003dff117223 */ /* 0x000fe20000000034 */
[----:B------:R-:W-:Y:S01]  /*477a0*/  FMUL R11, R11, 6.2831850051879882812 ;  /* 0x40c90fda0b0b7820 */ /* 0x000fe20000400000 */
[----:B------:R-:W-:Y:S01]  /*477b0*/  FFMA R15, R13, R12, RZ ;  /* 0x0000000c0d0f7223 */ /* 0x000fe200000000ff */
[----:B------:R-:W-:Y:S01]  /*477c0*/  FMUL R2, R2, 0.5 ;  /* 0x3f00000002027820 */ /* 0x000fe20000400000 */
[----:B------:R-:W-:Y:S01]  /*477d0*/  FMUL R39, R10, R42 ;  /* 0x0000002a0a277220 */ /* 0x000fe20000400000 */
[----:B------:R-:W-:Y:S01]  /*477e0*/  FFMA R17, R18, R38, R17 ;  /* 0x0000002612117223 */ /* 0x000fe20000000011 */
[----:B------:R-:W-:Y:S01]  /*477f0*/  FFMA R12, R15, R20, R12 ;  /* 0x000000140f0c7223 */ /* 0x000fe2000000000c */
[----:B------:R-:W-:Y:S01]  /*47800*/  FFMA R13, RZ, R11, R2 ;  /* 0x0000000bff0d7223 */ /* 0x000fe20000000002 */
[-C--:B------:R-:W-:Y:S01]  /*47810*/  FFMA R15, R48, R61.reuse, R41 ;  /* 0x0000003d300f7223 */ /* 0x080fe20000000029 */
[--C-:B------:R-:W-:Y:S01]  /*47820*/  FADD R45, R17, R39.reuse ;  /* 0x00000027112d7221 */ /* 0x100fe20000000000 */
[----:B------:R-:W-:Y:S01]  /*47830*/  @P2 FADD R12, RZ, -R12 ;  /* 0x8000000cff0c2221 */ /* 0x000fe20000000000 */
[C---:B------:R-:W-:Y:S01]  /*47840*/  FFMA R11, R18.reuse, R61, R39 ;  /* 0x0000003d120b7223 */ /* 0x040fe20000000027 */
[----:B------:R-:W-:Y:S01]  /*47850*/  FMUL R2, R18, R42 ;  /* 0x0000002a12027220 */ /* 0x000fe20000400000 */
[----:B------:R-:W-:Y:S01]  /*47860*/  FFMA R22, R38, -R10, R15 ;  /* 0x8000000a26167223 */ /* 0x000fe2000000000f */
[----:B------:R-:W-:Y:S01]  /*47870*/  FMUL R17, R13, R12 ;  /* 0x0000000c0d117220 */ /* 0x000fe20000400000 */
[----:B------:R-:W-:Y:S01]  /*47880*/  FMUL R15, R16, -R13 ;  /* 0x8000000d100f7220 */ /* 0x000fe20000400000 */
[----:B------:R-:W-:Y:S01]  /*47890*/  FFMA R11, -RZ, R38, R11 ;  /* 0x00000026ff0b7223 */ /* 0x000fe2000000010b */
[----:B------:R-:W-:Y:S01]  /*478a0*/  FADD R22, R22, R2 ;  /* 0x0000000216167221 */ /* 0x000fe20000000000 */
[----:B------:R-:W-:Y:S01]  /*478b0*/  FADD R13, R17, R42 ;  /* 0x0000002a110d7221 */ /* 0x000fe20000000000 */
[----:B------:R-:W-:Y:S01]  /*478c0*/  FFMA R43, R61, R10, -R2 ;  /* 0x0000000a3d2b7223 */ /* 0x000fe20000000802 */
[----:B------:R-:W-:Y:S01]  /*478d0*/  FFMA R17, RZ, R17, R42 ;  /* 0x00000011ff117223 */ /* 0x000fe2000000002a */
[----:B------:R-:W-:Y:S01]  /*478e0*/  FMUL R2, R18, R15 ;  /* 0x0000000f12027220 */ /* 0x000fe20000400000 */
[----:B------:R-:W-:Y:S01]  /*478f0*/  FADD R52, -R52, R11 ;  /* 0x0000000b34347221 */ /* 0x000fe20000000100 */
[----:B------:R-:W-:Y:S01]  /*47900*/  FMUL R11, R18, R13 ;  /* 0x0000000d120b7220 */ /* 0x000fe20000400000 */
[----:B------:R-:W-:Y:S01]  /*47910*/  @P1 FADD R14, -R14, 3.1415927410125732422 ;  /* 0x40490fdb0e0e1421 */ /* 0x000fe20000000100 */
[----:B------:R-:W-:Y:S01]  /*47920*/  FMUL R39, R18, R17 ;  /* 0x0000001112277220 */ /* 0x000fe20000400000 */
[-CC-:B------:R-:W-:Y:S01]  /*47930*/  FFMA R20, R19, R61.reuse, R2.reuse ;  /* 0x0000003d13147223 */ /* 0x180fe20000000002 */
[----:B------:R-:W-:Y:S01]  /*47940*/  FFMA R18, R21, R61, R2 ;  /* 0x0000003d15127223 */ /* 0x000fe20000000002 */
[-C--:B------:R-:W-:Y:S01]  /*47950*/  FFMA R2, R48, R38.reuse, R43 ;  /* 0x0000002630027223 */ /* 0x080fe2000000002b */
[-CC-:B------:R-:W-:Y:S01]  /*47960*/  FFMA R24, R19, -R38.reuse, -R11.reuse ;  /* 0x8000002613187223 */ /* 0x180fe2000000080b */
[----:B------:R-:W-:Y:S01]  /*47970*/  FFMA R16, R21, -R38, -R11 ;  /* 0x8000002615107223 */ /* 0x000fe2000000080b */
[----:B------:R-:W-:Y:S01]  /*47980*/  FMUL R44, R15, R10 ;  /* 0x0000000a0f2c7220 */ /* 0x000fe20000400000 */
[----:B------:R-:W-:Y:S01]  /*47990*/  FMUL R43, R10, R17 ;  /* 0x000000110a2b7220 */ /* 0x000fe20000400000 */
[----:B------:R-:W-:Y:S01]  /*479a0*/  FMUL R11, |R14|, 16777216 ;  /* 0x4b8000000e0b7820 */ /* 0x000fe20000400200 */
[----:B------:R-:W-:Y:S01]  /*479b0*/  FMUL R51, R10, R13 ;  /* 0x0000000d0a337220 */ /* 0x000fe20000400000 */
[----:B------:R-:W-:Y:S01]  /*479c0*/  FSETP.GEU.AND P0, PT, |R14|, 1.175494350822287508e-38, PT ;  /* 0x008000000e00780b */ /* 0x000fe20003f0e200 */
[-CC-:B------:R-:W-:Y:S01]  /*479d0*/  FFMA R19, R19, -R42.reuse, -R39.reuse ;  /* 0x8000002a13137223 */ /* 0x180fe20000000827 */
[-C--:B------:R-:W-:Y:S01]  /*479e0*/  FFMA R21, R21, -R42.reuse, -R39 ;  /* 0x8000002a15157223 */ /* 0x080fe20000000827 */
[C---:B------:R-:W-:Y:S01]  /*479f0*/  FMUL R12, R48.reuse, R15 ;  /* 0x0000000f300c7220 */ /* 0x040fe20000400000 */
[CCC-:B------:R-:W-:Y:S01]  /*47a00*/  FFMA R50, R49.reuse, R61.reuse, R44.reuse ;  /* 0x0000003d31327223 */ /* 0x1c0fe2000000002c */
[-CC-:B------:R-:W-:Y:S01]  /*47a10*/  FFMA R39, R49, -R42.reuse, -R43.reuse ;  /* 0x8000002a31277223 */ /* 0x180fe2000000082b */
[C---:B------:R-:W-:Y:S01]  /*47a20*/  FFMA R44, R47.reuse, R61, R44 ;  /* 0x0000003d2f2c7223 */ /* 0x040fe2000000002c */
[C---:B------:R-:W-:Y:S01]  /*47a30*/  FFMA R43, R47.reuse, -R42, -R43 ;  /* 0x8000002a2f2b7223 */ /* 0x040fe2000000082b */
[----:B------:R-:W-:Y:S01]  /*47a40*/  FFMA R58, R47, -R38, -R51 ;  /* 0x800000262f3a7223 */ /* 0x000fe20000000833 */
[----:B------:R-:W-:Y:S01]  /*47a50*/  FSEL R47, R11, |R14|, !P0 ;  /* 0x4000000e0b2f7208 */ /* 0x000fe20004000000 */
[----:B------:R-:W-:Y:S01]  /*47a60*/  FADD R2, R41, R2 ;  /* 0x0000000229027221 */ /* 0x000fe20000000000 */
[C---:B------:R-:W-:Y:S01]  /*47a70*/  FMUL R11, R48.reuse, R17 ;  /* 0x00000011300b7220 */ /* 0x040fe20000400000 */
[--C-:B------:R-:W-:Y:S01]  /*47a80*/  FFMA R10, R25, R61, R12.reuse ;  /* 0x0000003d190a7223 */ /* 0x100fe2000000000c */
[----:B------:R-:W-:Y:S01]  /*47a90*/  FFMA R41, -RZ, R17, R41 ;  /* 0x00000011ff297223 */ /* 0x000fe20000000129 */
[----:B------:R-:W-:Y:S01]  /*47aa0*/  FFMA R54, R49, -R38, -R51 ;  /* 0x8000002631367223 */ /* 0x000fe20000000833 */
[----:B------:R-:W-:Y:S01]  /*47ab0*/  FMUL R49, R48, R13 ;  /* 0x0000000d30317220 */ /* 0x000fe20000400000 */
[-CC-:B------:R-:W-:Y:S01]  /*47ac0*/  FFMA R60, R25, -R42.reuse, -R11.reuse ;  /* 0x8000002a193c7223 */ /* 0x180fe2000000080b */
[----:B------:R-:W-:Y:S01]  /*47ad0*/  FFMA R48, R23, -R42, -R11 ;  /* 0x8000002a17307223 */ /* 0x000fe2000000080b */
[----:B------:R-:W-:Y:S01]  /*47ae0*/  FADD R11, R10, R41 ;  /* 0x000000290a0b7221 */ /* 0x000fe20000000000 */
[----:B------:R-:W-:Y:S01]  /*47af0*/  IADD3 R10, PT, PT, R47, -0x3f3504f3, RZ ;  /* 0xc0cafb0d2f0a7810 */ /* 0x000fe20007ffe0ff */
[----:B------:R-:W-:Y:S01]  /*47b00*/  FFMA R12, R23, R61, R12 ;  /* 0x0000003d170c7223 */ /* 0x000fe2000000000c */
[-CC-:B------:R-:W-:Y:S01]  /*47b10*/  FFMA R25, R25, -R38.reuse, -R49.reuse ;  /* 0x8000002619197223 */ /* 0x180fe20000000831 */
[----:B------:R-:W-:Y:S01]  /*47b20*/  FFMA R23, R23, -R38, -R49 ;  /* 0x8000002617177223 */ /* 0x000fe20000000831 */
[----:B------:R-:W-:Y:S01]  /*47b30*/  LOP3.LUT R10, R10, 0xff800000, RZ, 0xc0, !PT ;  /* 0xff8000000a0a7812 */ /* 0x000fe200078ec0ff */
[----:B------:R-:W-:Y:S01]  /*47b40*/  FADD R49, R12, R41 ;  /* 0x000000290c317221 */ /* 0x000fe20000000000 */
[----:B------:R-:W-:Y:S01]  /*47b50*/  FADD R54, R11, R54 ;  /* 0x000000360b367221 */ /* 0x000fe20000000000 */
[----:B------:R-:W-:Y:S01]  /*47b60*/  FMUL R11, RZ, R15 ;  /* 0x0000000fff0b7220 */ /* 0x000fe20000400000 */
[-C--:B------:R-:W-:Y:S01]  /*47b70*/  IADD3 R12, PT, PT, R47, -R10.reuse, RZ ;  /* 0x8000000a2f0c7210 */ /* 0x080fe20007ffe0ff */
[----:B------:R-:W-:Y:S01]  /*47b80*/  FADD R50, R19, R50 ;  /* 0x0000003213327221 */ /* 0x000fe20000000000 */
[----:B------:R-:W-:Y:S01]  /*47b90*/  FADD R19, R54, -R19 ;  /* 0x8000001336137221 */ /* 0x000fe20000000000 */
[----:B------:R-:W-:Y:S01]  /*47ba0*/  FFMA R11, RZ, R61, R11 ;  /* 0x0000003dff0b7223 */ /* 0x000fe2000000000b */
[----:B------:R-:W-:Y:S01]  /*47bb0*/  FADD R58, R49, R58 ;  /* 0x0000003a313a7221 */ /* 0x000fe20000000000 */
[C---:B------:R-:W-:Y:S01]  /*47bc0*/  FADD R51, R12.reuse, 1 ;  /* 0x3f8000000c337421 */ /* 0x040fe20000000000 */
[----:B------:R-:W-:Y:S01]  /*47bd0*/  FADD R12, R12, -1 ;  /* 0xbf8000000c0c7421 */ /* 0x000fe20000000000 */
[C---:B------:R-:W-:Y:S01]  /*47be0*/  FADD R47, R11.reuse, -R60 ;  /* 0x8000003c0b2f7221 */ /* 0x040fe20000000000 */
[----:B------:R-:W-:Y:S01]  /*47bf0*/  FADD R11, R11, -R48 ;  /* 0x800000300b0b7221 */ /* 0x000fe20000000000 */
[----:B------:R-:W-:Y:S01]  /*47c00*/  FADD R44, R21, R44 ;  /* 0x0000002c152c7221 */ /* 0x000fe20000000000 */
[----:B------:R-:W-:Y:S01]  /*47c10*/  FADD R54, R12, R12 ;  /* 0x0000000c0c367221 */ /* 0x000fe20000000000 */
[----:B------:R-:W0:Y:S01]  /*47c20*/  MUFU.RCP R51, R51 ;  /* 0x0000003300337308 */ /* 0x000e220000001000 */
[----:B------:R-:W-:Y:S01]  /*47c30*/  FADD R21, R58, -R21 ;  /* 0x800000153a157221 */ /* 0x000fe20000000000 */
[----:B------:R-:W-:Y:S01]  /*47c40*/  FADD R58, -R39, R20 ;  /* 0x00000014273a7221 */ /* 0x000fe20000000100 */
[----:B------:R-:W-:Y:S01]  /*47c50*/  FADD R16, R11, -R16 ;  /* 0x800000100b107221 */ /* 0x000fe20000000000 */
[----:B------:R-:W-:Y:S01]  /*47c60*/  FMUL R11, RZ, -R13 ;  /* 0x8000000dff0b7220 */ /* 0x000fe20000400000 */
[----:B------:R-:W-:Y:S01]  /*47c70*/  FADD R50, R50, -R25 ;  /* 0x8000001932327221 */ /* 0x000fe20000000000 */
[----:B------:R-:W-:Y:S01]  /*47c80*/  FADD R24, R47, -R24 ;  /* 0x800000182f187221 */ /* 0x000fe20000000000 */
[----:B------:R-:W-:Y:S01]  /*47c90*/  I2FP.F32.S32 R10, R10 ;  /* 0x0000000a000a7245 */ /* 0x000fe20000201400 */
[----:B------:R-:W-:Y:S01]  /*47ca0*/  FFMA R11, -RZ, R38, R11 ;  /* 0x00000026ff0b7223 */ /* 0x000fe2000000010b */
[----:B------:R-:W-:Y:S01]  /*47cb0*/  FSEL R47, RZ, -24, P0 ;  /* 0xc1c00000ff2f7808 */ /* 0x000fe20000000000 */
[----:B------:R-:W-:Y:S01]  /*47cc0*/  FADD R39, R24, -R39 ;  /* 0x8000002718277221 */ /* 0x000fe20000000000 */
[----:B------:R-:W-:Y:S01]  /*47cd0*/  FMUL R24, R61, R21 ;  /* 0x000000153d187220 */ /* 0x000fe20000400000 */
[----:B------:R-:W-:-:S02]  /*47ce0*/  FSETP.NEU.AND P3, PT, R14, 1, PT ;  /* 0x3f8000000e00780b */ /* 0x000fc40003f6d000 */
[----:B------:R-:W-:Y:S01]  /*47cf0*/  FFMA R10, R10, 1.1920928955078125e-07, R47 ;  /* 0x340000000a0a7823 */ /* 0x000fe2000000002f */
[----:B------:R-:W-:Y:S01]  /*47d00*/  FMUL R47, R61, R22 ;  /* 0x000000163d2f7220 */ /* 0x000fe20000400000 */
[----:B------:R-:W-:Y:S01]  /*47d10*/  FMUL R59, R42, R39 ;  /* 0x000000272a3b7220 */ /* 0x000fe20000400000 */
[----:B0-----:R-:W-:Y:S01]  /*47d20*/  FMUL R53, R51, R54 ;  /* 0x0000003633357220 */ /* 0x001fe20000400000 */
[----:B------:R-:W-:Y:S01]  /*47d30*/  FADD R54, -R43, R18 ;  /* 0x000000122b367221 */ /* 0x000fe20000000100 */
[----:B------:R-:W-:Y:S01]  /*47d40*/  FADD R18, R44, -R23 ;  /* 0x800000172c127221 */ /* 0x000fe20000000000 */
[----:B------:R-:W-:Y:S01]  /*47d50*/  FADD R23, R58, R11 ;  /* 0x0000000b3a177221 */ /* 0x000fe20000000000 */
[----:B------:R-:W-:Y:S01]  /*47d60*/  FADD R20, R12, -R53 ;  /* 0x800000350c147221 */ /* 0x000fe20000000000 */
[----:B------:R-:W-:Y:S01]  /*47d70*/  FADD R11, R54, R11 ;  /* 0x0000000b360b7221 */ /* 0x000fe20000000000 */
[----:B------:R-:W-:Y:S01]  /*47d80*/  FADD R43, R16, -R43 ;  /* 0x8000002b102b7221 */ /* 0x000fe20000000000 */
[C---:B------:R-:W-:Y:S01]  /*47d90*/  FADD R44, R41.reuse, R50 ;  /* 0x00000032292c7221 */ /* 0x040fe20000000000 */
[----:B------:R-:W-:Y:S01]  /*47da0*/  FADD R25, R20, R20 ;  /* 0x0000001414197221 */ /* 0x000fe20000000000 */
[----:B------:R-:W-:Y:S01]  /*47db0*/  FADD R41, R41, R18 ;  /* 0x0000001229297221 */ /* 0x000fe20000000000 */
[-C--:B------:R-:W-:Y:S01]  /*47dc0*/  FMUL R16, R61, R19.reuse ;  /* 0x000000133d107220 */ /* 0x080fe20000400000 */
[----:B------:R-:W-:Y:S01]  /*47dd0*/  FMUL R54, R38, R19 ;  /* 0x0000001326367220 */ /* 0x000fe20000400000 */
[----:B------:R-:W-:Y:S01]  /*47de0*/  FFMA R12, R12, -R53, R25 ;  /* 0x800000350c0c7223 */ /* 0x000fe20000000019 */
[-C--:B------:R-:W-:Y:S01]  /*47df0*/  FMUL R20, R42, R21.reuse ;  /* 0x000000152a147220 */ /* 0x080fe20000400000 */
[----:B------:R-:W-:Y:S01]  /*47e00*/  FMUL R18, R38, R21 ;  /* 0x0000001526127220 */ /* 0x000fe20000400000 */
[----:B------:R-:W-:Y:S01]  /*47e10*/  FADD R48, R48, R11 ;  /* 0x0000000b30307221 */ /* 0x000fe20000000000 */
[----:B------:R-:W-:Y:S01]  /*47e20*/  FMUL R51, R51, R12 ;  /* 0x0000000c33337220 */ /* 0x000fe20000400000 */
[----:B------:R-:W-:Y:S01]  /*47e30*/  FMUL R12, R42, R19 ;  /* 0x000000132a0c7220 */ /* 0x000fe20000400000 */
[----:B------:R-:W-:Y:S01]  /*47e40*/  FADD R60, R60, R23 ;  /* 0x000000173c3c7221 */ /* 0x000fe20000000000 */
[----:B------:R-:W-:-:S02]  /*47e50*/  IMAD.MOV.U32 R50, RZ, RZ, 0x3a2c32e4 ;  /* 0x3a2c32e4ff327424 */ /* 0x000fc400078e00ff */
[----:B------:R-:W-:Y:S01]  /*47e60*/  FMUL R11, R53, R53 ;  /* 0x00000035350b7220 */ /* 0x000fe20000400000 */
[-C--:B------:R-:W-:Y:S01]  /*47e70*/  FFMA R23, R15, R22.reuse, R16 ;  /* 0x000000160f177223 */ /* 0x080fe20000000010 */
[-C--:B------:R-:W-:Y:S01]  /*47e80*/  FMUL R25, R42, R22.reuse ;  /* 0x000000162a197220 */ /* 0x080fe20000400000 */
[-C--:B------:R-:W-:Y:S01]  /*47e90*/  FFMA R12, R17, R22.reuse, R12 ;  /* 0x00000016110c7223 */ /* 0x080fe2000000000c */
[-C--:B------:R-:W-:Y:S01]  /*47ea0*/  FFMA R16, R13, R22.reuse, R54 ;  /* 0x000000160d107223 */ /* 0x080fe20000000036 */
[-C--:B------:R-:W-:Y:S01]  /*47eb0*/  FFMA R20, R17, R22.reuse, R20 ;  /* 0x0000001611147223 */ /* 0x080fe20000000014 */
[-C--:B------:R-:W-:Y:S01]  /*47ec0*/  FFMA R21, R15, R22.reuse, R24 ;  /* 0x000000160f157223 */ /* 0x080fe20000000018 */
[-C--:B------:R-:W-:Y:S01]  /*47ed0*/  FFMA R18, R13, R22.reuse, R18 ;  /* 0x000000160d127223 */ /* 0x080fe20000000012 */
[C---:B------:R-:W-:Y:S01]  /*47ee0*/  FMUL R22, R38.reuse, R22 ;  /* 0x0000001626167220 */ /* 0x040fe20000400000 */
[----:B------:R-:W-:Y:S01]  /*47ef0*/  FFMA R50, R11, R50, 0.0032181653659790754318 ;  /* 0x3b52e7db0b327423 */ /* 0x000fe20000000032 */
[----:B------:R-:W-:Y:S01]  /*47f00*/  FFMA R54, R53, 1.4426950216293334961, R10 ;  /* 0x3fb8aa3b35367823 */ /* 0x000fe2000000000a */
[-C--:B------:R-:W-:Y:S01]  /*47f10*/  FFMA R24, R38, R45.reuse, -R25 ;  /* 0x0000002d26187223 */ /* 0x080fe20000000819 */
[-C--:B------:R-:W-:Y:S01]  /*47f20*/  FFMA R49, R42, R45.reuse, R22 ;  /* 0x0000002d2a317223 */ /* 0x080fe20000000016 */
[----:B------:R-:W-:Y:S01]  /*47f30*/  FFMA R50, R11, R50, 0.018033718690276145935 ;  /* 0x3c93bb730b327423 */ /* 0x000fe20000000032 */
[----:B------:R-:W-:Y:S01]  /*47f40*/  FADD R10, R10, -R54 ;  /* 0x800000360a0a7221 */ /* 0x000fe20000000000 */
[C---:B------:R-:W-:Y:S01]  /*47f50*/  FFMA R47, R42.reuse, R45, R47 ;  /* 0x0000002d2a2f7223 */ /* 0x040fe2000000002f */
[-C--:B------:R-:W-:Y:S01]  /*47f60*/  FFMA R19, R61, R52.reuse, R24 ;  /* 0x000000343d137223 */ /* 0x080fe20000000018 */
[C---:B------:R-:W-:Y:S01]  /*47f70*/  FFMA R24, -R42.reuse, R52, R49 ;  /* 0x000000342a187223 */ /* 0x040fe20000000131 */
[----:B------:R-:W-:Y:S01]  /*47f80*/  FFMA R50, R11, R50, 0.12022458761930465698 ;  /* 0x3df6384f0b327423 */ /* 0x000fe20000000032 */
[----:B------:R-:W-:Y:S01]  /*47f90*/  FFMA R49, R53, 1.4426950216293334961, R10 ;  /* 0x3fb8aa3b35317823 */ /* 0x000fe2000000000a */
[C---:B------:R-:W-:Y:S01]  /*47fa0*/  FFMA R25, R42.reuse, R52, R47 ;  /* 0x000000342a197223 */ /* 0x040fe2000000002f */
[----:B------:R-:W-:Y:S01]  /*47fb0*/  FFMA R22, R42, R2, R19 ;  /* 0x000000022a167223 */ /* 0x000fe20000000013 */
[----:B------:R-:W-:Y:S01]  /*47fc0*/  FMUL R11, R11, R50 ;  /* 0x000000320b0b7220 */ /* 0x000fe20000400000 */
[-C--:B------:R-:W-:Y:S01]  /*47fd0*/  FFMA R19, R61, R2.reuse, R24 ;  /* 0x000000023d137223 */ /* 0x080fe20000000018 */
[----:B------:R-:W-:Y:S01]  /*47fe0*/  FMUL R10, R38, R39 ;  /* 0x00000027260a7220 */ /* 0x000fe20000400000 */
[-C--:B------:R-:W-:Y:S01]  /*47ff0*/  FMUL R47, R42, R43.reuse ;  /* 0x0000002b2a2f7220 */ /* 0x080fe20000400000 */
[----:B------:R-:W-:Y:S01]  /*48000*/  FFMA R49, R51, 1.4426950216293334961, R49 ;  /* 0x3fb8aa3b33317823 */ /* 0x000fe20000000031 */
[----:B------:R-:W-:Y:S01]  /*48010*/  FFMA R25, -R38, R2, R25 ;  /* 0x0000000226197223 */ /* 0x000fe20000000119 */
[----:B------:R-:W-:Y:S01]  /*48020*/  FMUL R58, R42, R60 ;  /* 0x0000003c2a3a7220 */ /* 0x000fe20000400000 */
[----:B------:R-:W-:Y:S01]  /*48030*/  FMUL R43, R38, R43 ;  /* 0x0000002b262b7220 */ /* 0x000fe20000400000 */
[----:B------:R-:W-:Y:S01]  /*48040*/  FMUL R50, R42, R48 ;  /* 0x000000302a327220 */ /* 0x000fe20000400000 */
[-C--:B------:R-:W-:Y:S01]  /*48050*/  FMUL R24, R38, R41.reuse ;  /* 0x0000002926187220 */ /* 0x080fe20000400000 */
[-C--:B------:R-:W-:Y:S01]  /*48060*/  FMUL R39, R42, R41.reuse ;  /* 0x000000292a277220 */ /* 0x080fe20000400000 */
[-C--:B------:R-:W-:Y:S01]  /*48070*/  FMUL R38, R38, R44.reuse ;  /* 0x0000002c26267220 */ /* 0x080fe20000400000 */
[----:B------:R-:W-:Y:S01]  /*48080*/  FMUL R42, R42, R44 ;  /* 0x0000002c2a2a7220 */ /* 0x000fe20000400000 */
[C---:B------:R-:W-:Y:S01]  /*48090*/  FMUL R60, R61.reuse, R60 ;  /* 0x0000003c3d3c7220 */ /* 0x040fe20000400000 */
[C---:B------:R-:W-:Y:S01]  /*480a0*/  FMUL R48, R61.reuse, R48 ;  /* 0x000000303d307220 */ /* 0x040fe20000400000 */
[C---:B------:R-:W-:Y:S01]  /*480b0*/  FMUL R41, R61.reuse, R41 ;  /* 0x000000293d297220 */ /* 0x040fe20000400000 */
[----:B------:R-:W-:Y:S01]  /*480c0*/  FMUL R44, R61, R44 ;  /* 0x0000002c3d2c7220 */ /* 0x000fe20000400000 */
[----:B------:R-:W-:Y:S01]  /*480d0*/  FFMA R61, R53, 1.9251366722983220825e-08, R49 ;  /* 0x32a55e34353d7823 */ /* 0x000fe20000000031 */
[----:B------:R-:W-:Y:S01]  /*480e0*/  FMUL R49, R11, 3 ;  /* 0x404000000b317820 */ /* 0x000fe20000400000 */
[CC--:B------:R-:W-:Y:S01]  /*480f0*/  FFMA R59, R17.reuse, R45.reuse, R59 ;  /* 0x0000002d113b7223 */ /* 0x0c0fe2000000003b */
[C---:B------:R-:W-:Y:S01]  /*48100*/  FFMA R47, R17.reuse, R45, R47 ;  /* 0x0000002d112f7223 */ /* 0x040fe2000000002f */
[-C--:B------:R-:W-:Y:S01]  /*48110*/  FFMA R58, R17, R52.reuse, R58 ;  /* 0x00000034113a7223 */ /* 0x080fe2000000003a */
[----:B------:R-:W-:Y:S01]  /*48120*/  FFMA R49, R51, R49, R61 ;  /* 0x0000003133317223 */ /* 0x000fe2000000003d */
[----:B------:R-:W-:Y:S01]  /*48130*/  FFMA R51, R13, R45, R43 ;  /* 0x0000002d0d337223 */ /* 0x000fe2000000002b */
[-C--:B------:R-:W-:Y:S01]  /*48140*/  FFMA R60, R15, R52.reuse, R60 ;  /* 0x000000340f3c7223 */ /* 0x080fe2000000003c */
[-C--:B------:R-:W-:Y:S01]  /*48150*/  FFMA R50, R17, R52.reuse, R50 ;  /* 0x0000003411327223 */ /* 0x080fe20000000032 */
[----:B------:R-:W-:Y:S01]  /*48160*/  FFMA R53, R53, R11, R49 ;  /* 0x0000000b35357223 */ /* 0x000fe20000000031 */
[----:B------:R-:W-:Y:S01]  /*48170*/  FFMA R49, R13, R45, R10 ;  /* 0x0000002d0d317223 */ /* 0x000fe2000000000a */
[----:B------:R-:W-:Y:S01]  /*48180*/  FFMA R48, R15, R52, R48 ;  /* 0x000000340f307223 */ /* 0x000fe20000000030 */
[CC--:B------:R-:W-:Y:S01]  /*48190*/  FFMA R24, R13.reuse, R2.reuse, R24 ;  /* 0x000000020d187223 */ /* 0x0c0fe20000000018 */
[C---:B------:R-:W-:Y:S01]  /*481a0*/  FADD R11, R54.reuse, R53 ;  /* 0x00000035360b7221 */ /* 0x040fe20000000000 */
[-C--:B------:R-:W-:Y:S01]  /*481b0*/  FFMA R38, R13, R2.reuse, R38 ;  /* 0x000000020d267223 */ /* 0x080fe20000000026 */
[CC--:B------:R-:W-:Y:S01]  /*481c0*/  FFMA R42, R17.reuse, R2.reuse, R42 ;  /* 0x00000002112a7223 */ /* 0x0c0fe2000000002a */
[-C--:B------:R-:W-:Y:S01]  /*481d0*/  FFMA R39, R17, R2.reuse, R39 ;  /* 0x0000000211277223 */ /* 0x080fe20000000027 */
[----:B------:R-:W-:Y:S01]  /*481e0*/  FMUL R43, R11, 3 ;  /* 0x404000000b2b7820 */ /* 0x000fe20000400000 */
[----:B------:R-:W-:Y:S01]  /*481f0*/  FADD R10, -R54, R11 ;  /* 0x0000000b360a7221 */ /* 0x000fe20000000100 */
[CC--:B------:R-:W-:Y:S01]  /*48200*/  FFMA R17, R15.reuse, R2.reuse, R44 ;  /* 0x000000020f117223 */ /* 0x0c0fe2000000002c */
[----:B------:R-:W-:Y:S01]  /*48210*/  FFMA R15, R15, R2, R41 ;  /* 0x000000020f0f7223 */ /* 0x000fe20000000029 */
[----:B------:R-:W0:Y:S01]  /*48220*/  FRND R45, R43 ;  /* 0x0000002b002d7307 */ /* 0x000e220000201000 */
[----:B------:R-:W-:Y:S01]  /*48230*/  FADD R10, R53, -R10 ;  /* 0x8000000a350a7221 */ /* 0x000fe20000000000 */
[----:B------:R-:W-:Y:S01]  /*48240*/  FFMA R53, R11, 3, -R43 ;  /* 0x404000000b357823 */ /* 0x000fe2000000082b */
[----:B------:R-:W-:Y:S01]  /*48250*/  FADD R49, R49, -R12 ;  /* 0x8000000c31317221 */ /* 0x000fe20000000000 */
[----:B------:R-:W-:Y:S01]  /*48260*/  FADD R51, R51, -R20 ;  /* 0x8000001433337221 */ /* 0x000fe20000000000 */
[----:B------:R-:W-:Y:S01]  /*48270*/  FADD R21, R47, R21 ;  /* 0x000000152f157221 */ /* 0x000fe20000000000 */
[----:B------:R-:W-:Y:S01]  /*48280*/  FFMA R52, R10, 3, R53 ;  /* 0x404000000a347823 */ /* 0x000fe20000000035 */
[----:B------:R-:W-:Y:S01]  /*48290*/  MOV R53, 0x391fcb8e ;  /* 0x391fcb8e00357802 */ /* 0x000fe20000000f00 */
[----:B------:R-:W1:Y:S01]  /*482a0*/  F2I.NTZ R2, R43 ;  /* 0x0000002b00027305 */ /* 0x000e620000203100 */
[C---:B------:R-:W-:Y:S01]  /*482b0*/  FADD R23, R59.reuse, R23 ;  /* 0x000000173b177221 */ /* 0x040fe20000000000 */
[----:B------:R-:W-:Y:S01]  /*482c0*/  FADD R59, R59, R16 ;  /* 0x000000103b3b7221 */ /* 0x000fe20000000000 */
[----:B------:R-:W-:Y:S01]  /*482d0*/  FADD R47, R47, R18 ;  /* 0x000000122f2f7221 */ /* 0x000fe20000000000 */
[----:B------:R-:W-:Y:S01]  /*482e0*/  FADD R20, R51, R48 ;  /* 0x0000003033147221 */ /* 0x000fe20000000000 */
[----:B------:R-:W-:Y:S01]  /*482f0*/  FADD R21, R21, R50 ;  /* 0x0000003215157221 */ /* 0x000fe20000000000 */
[----:B------:R-:W-:Y:S01]  /*48300*/  FADD R49, R49, R60 ;  /* 0x0000003c31317221 */ /* 0x000fe20000000000 */
[----:B0-----:R-:W-:Y:S01]  /*48310*/  FADD R13, R43, -R45 ;  /* 0x8000002d2b0d7221 */ /* 0x001fe20000000000 */
[----:B------:R-:W-:Y:S01]  /*48320*/  FSETP.GT.AND P0, PT, R45, RZ, PT ;  /* 0x000000ff2d00720b */ /* 0x000fe20003f04000 */
[----:B------:R-:W-:Y:S01]  /*48330*/  FADD R50, -R50, R47 ;  /* 0x0000002f32327221 */ /* 0x000fe20000000100 */
[----:B------:R-:W-:Y:S01]  /*48340*/  FSETP.GEU.AND P2, PT, R43, RZ, PT ;  /* 0x000000ff2b00720b */ /* 0x000fe20003f4e000 */
[----:B------:R-:W-:Y:S01]  /*48350*/  FADD R52, R52, R13 ;  /* 0x0000000d34347221 */ /* 0x000fe20000000000 */
[----:B------:R-:W-:Y:S01]  /*48360*/  SEL R41, RZ, 0x83000000, P0 ;  /* 0x83000000ff297807 */ /* 0x000fe20000000000 */
[----:B------:R-:W-:Y:S01]  /*48370*/  FADD R13, R23, R58 ;  /* 0x0000003a170d7221 */ /* 0x000fe20000000000 */
[----:B------:R-:W-:Y:S01]  /*48380*/  FSETP.GT.AND P0, PT, |R43|, 152, PT ;  /* 0x431800002b00780b */ /* 0x000fe20003f04200 */
[----:B------:R-:W-:Y:S01]  /*48390*/  FFMA R53, R52, R53, 0.0013391353422775864601 ;  /* 0x3aaf85ed34357423 */ /* 0x000fe20000000035 */
[----:B------:R-:W-:Y:S01]  /*483a0*/  IADD3 R12, PT, PT, R41, 0x7f000000, RZ ;  /* 0x7f000000290c7810 */ /* 0x000fe20007ffe0ff */
[----:B------:R-:W-:Y:S01]  /*483b0*/  FADD R58, -R58, R59 ;  /* 0x0000003b3a3a7221 */ /* 0x000fe20000000100 */
[----:B-1----:R-:W-:Y:S01]  /*483c0*/  LEA R41, R2, -R41, 0x17 ;  /* 0x8000002902297211 */ /* 0x002fe200078eb8ff */
[----:B------:R-:W-:Y:S01]  /*483d0*/  FFMA R53, R52, R53, 0.0096188392490148544312 ;  /* 0x3c1d985634357423 */ /* 0x000fe20000000035 */
[----:B------:R-:W-:Y:S01]  /*483e0*/  FADD R20, R20, R39 ;  /* 0x0000002714147221 */ /* 0x000fe20000000000 */
[----:B------:R-:W-:Y:S01]  /*483f0*/  FADD R23, R21, -R24 ;  /* 0x8000001815177221 */ /* 0x000fe20000000000 */
[----:B------:R-:W-:-:S02]  /*48400*/  HFMA2 R39, -RZ, RZ, 1.875, 0 ;  /* 0x3f800000ff277431 */ /* 0x000fc400000001ff */
[----:B------:R-:W-:Y:S01]  /*48410*/  FFMA R53, R52, R53, 0.055503588169813156128 ;  /* 0x3d6357bb34357423 */ /* 0x000fe20000000035 */
[----:B------:R-:W-:Y:S01]  /*48420*/  FADD R24, R13, -R38 ;  /* 0x800000260d187221 */ /* 0x000fe20000000000 */
[----:B------:R-:W-:Y:S01]  /*48430*/  FADD R21, R49, R42 ;  /* 0x0000002a31157221 */ /* 0x000fe20000000000 */
[----:B------:R-:W-:Y:S01]  /*48440*/  FADD R17, R58, R17 ;  /* 0x000000113a117221 */ /* 0x000fe20000000000 */
[----:B------:R-:W-:Y:S01]  /*48450*/  FFMA R53, R52, R53, 0.24022644758224487305 ;  /* 0x3e75fdec34357423 */ /* 0x000fe20000000035 */
[----:B------:R-:W-:Y:S01]  /*48460*/  FADD R15, R50, R15 ;  /* 0x0000000f320f7221 */ /* 0x000fe20000000000 */
[----:B------:R-:W-:Y:S02]  /*48470*/  IMAD.MOV.U32 R13, RZ, RZ, 0x3f800000 ;  /* 0x3f800000ff0d7424 */ /* 0x000fe400078e00ff */
[----:B------:R-:W-:-:S04]  /*48480*/  FFMA R53, R52, R53, 0.69314718246459960938 ;  /* 0x3f31721834357423 */ /* 0x000fc80000000035 */
[----:B------:R-:W-:-:S04]  /*48490*/  FFMA R53, R52, R53, 1 ;  /* 0x3f80000034357423 */ /* 0x000fc80000000035 */
[----:B------:R-:W-:-:S04]  /*484a0*/  FMUL R12, R53, R12 ;  /* 0x0000000c350c7220 */ /* 0x000fc80000400000 */
        /* <DEDUP_REMOVED lines=13> */
.L_x_824:
[----:B------:R-:W-:Y:S05]  /*48580*/  BSYNC.RECONVERGENT B0 ;  /* 0x0000000000007941 */ /* 0x000fea0003800200 */
.L_x_823:
[----:B------:R-:W-:Y:S01]  /*48590*/  FSETP.NEU.AND P0, PT, R14, RZ, PT ;  /* 0x000000ff0e00720b */ /* 0x000fe20003f0d000 */
[----:B------:R-:W-:Y:S01]  /*485a0*/  BSSY.RECONVERGENT B2, `(.L_x_825) ;  /* 0x0000012000027945 */ /* 0x000fe20003800200 */
[----:B------:R-:W-:Y:S01]  /*485b0*/  HFMA2 R16, -RZ, RZ, 0, 0 ;  /* 0x00000000ff107431 */ /* 0x000fe200000001ff */
[----:B------:R-:W-:-:S10]  /*485c0*/  FSEL R13, -R13, 1, P1 ;  /* 0x3f8000000d0d7808 */ /* 0x000fd40000800100 */
        /* <DEDUP_REMOVED lines=13> */
.L_x_828:
[----:B------:R-:W-:Y:S05]  /*486a0*/  BSYNC.RECONVERGENT B3 ;  /* 0x0000000000037941 */ /* 0x000fea0003800200 */
.L_x_827:
[----:B------:R-:W-:-:S07]  /*486b0*/  IMAD.MOV.U32 R16, RZ, RZ, R2 ;  /* 0x000000ffff107224 */ /* 0x000fce00078e0002 */
.L_x_826:
[----:B------:R-:W-:Y:S05]  /*486c0*/  BSYNC.RECONVERGENT B2 ;  /* 0x0000000000027941 */ /* 0x000fea0003800200 */
.L_x_825:
[C---:B------:R-:W-:Y:S01]  /*486d0*/  FMUL R2, R11.reuse, 2 ;  /* 0x400000000b027820 */ /* 0x040fe20000400000 */
[----:B------:R-:W-:Y:S01]  /*486e0*/  MOV R43, 0x391fcb8e ;  /* 0x391fcb8e002b7802 */ /* 0x000fe20000000f00 */
[----:B------:R-:W-:Y:S01]  /*486f0*/  BSSY.RECONVERGENT B0, `(.L_x_829) ;  /* 0x0000023000007945 */ /* 0x000fe20003800200 */
[----:B------:R-:W-:Y:S01]  /*48700*/  FSETP.NEU.AND P2, PT, R14, 1, PT ;  /* 0x3f8000000e00780b */ /* 0x000fe20003f4d000 */
        /* <DEDUP_REMOVED lines=20> */
[----:B------:R-:W-:Y:S01]  /*48850*/  FMUL R11, R11, R18 ;  /* 0x000000120b0b7220 */ /* 0x000fe20000400000 */
[----:B------:R-:W-:-:S03]  /*48860*/  FMUL R18, R16, R13 ;  /* 0x0000000d10127220 */ /* 0x000fc60000400000 */
        /* <DEDUP_REMOVED lines=11> */
.L_x_830:
[----:B------:R-:W-:Y:S05]  /*48920*/  BSYNC.RECONVERGENT B0 ;  /* 0x0000000000007941 */ /* 0x000fea0003800200 */
.L_x_829:
[----:B------:R-:W-:Y:S01]  /*48930*/  BSSY.RECONVERGENT B2, `(.L_x_831) ;  /* 0x0000012000027945 */ /* 0x000fe20003800200 */
[----:B------:R-:W-:Y:S02]  /*48940*/  HFMA2 R2, -RZ, RZ, 0, 0 ;  /* 0x00000000ff027431 */ /* 0x000fe400000001ff */
[----:B------:R-:W-:Y:S01]  /*48950*/  FMUL R16, RZ, R16 ;  /* 0x00000010ff107220 */ /* 0x000fe20000400000 */
        /* <DEDUP_REMOVED lines=14> */
.L_x_833:
[----:B------:R-:W-:Y:S05]  /*48a40*/  BSYNC.RECONVERGENT B3 ;  /* 0x0000000000037941 */ /* 0x000fea0003800200 */
.L_x_832:
[----:B------:R-:W-:Y:S05]  /*48a50*/  BSYNC.RECONVERGENT B2 ;  /* 0x0000000000027941 */ /* 0x000fea0003800200 */
.L_x_831:
[----:B------:R-:W-:Y:S01]  /*48a60*/  FMUL R41, R2, R13 ;  /* 0x0000000d02297220 */ /* 0x000fe20000400000 */
[----:B------:R-:W-:Y:S01]  /*48a70*/  FMUL R10, RZ, R38 ;  /* 0x00000026ff0a7220 */ /* 0x000fe20000400000 */
[----:B------:R-:W-:Y:S01]  /*48a80*/  FFMA R45, R18, -0.51602452993392944336, R11 ;  /* 0xbf041a2f122d7823 */ /* 0x000fe2000000000b */
[----:B------:R-:W-:Y:S01]  /*48a90*/  FMUL R43, R39, 0.51602452993392944336 ;  /* 0x3f041a2f272b7820 */ /* 0x000fe20000400000 */
[----:B------:R-:W-:Y:S01]  /*48aa0*/  FSETP.NEU.AND P0, PT, R14, RZ, PT ;  /* 0x000000ff0e00720b */ /* 0x000fe20003f0d000 */
[--C-:B------:R-:W-:Y:S01]  /*48ab0*/  FFMA R12, R41, 1.2158541679382324219, R10.reuse ;  /* 0x3f9ba11c290c7823 */ /* 0x100fe2000000000a */
[----:B------:R-:W-:Y:S01]  /*48ac0*/  FMUL R41, RZ, R2 ;  /* 0x00000002ff297220 */ /* 0x000fe20000400000 */
[----:B------:R-:W-:Y:S02]  /*48ad0*/  BSSY.RECONVERGENT B2, `(.L_x_834) ;  /* 0x000003d000027945 */ /* 0x000fe40003800200 */
[----:B------:R-:W-:Y:S01]  /*48ae0*/  FADD R2, R12, R45 ;  /* 0x0000002d0c027221 */ /* 0x000fe20000000000 */
[----:B------:R-:W-:Y:S01]  /*48af0*/  FFMA R45, R16, -0.51602452993392944336, R11 ;  /* 0xbf041a2f102d7823 */ /* 0x000fe2000000000b */
[----:B------:R-:W-:Y:S01]  /*48b00*/  FFMA R12, R41, 1.2158541679382324219, R10 ;  /* 0x3f9ba11c290c7823 */ /* 0x000fe2000000000a */
[----:B------:R-:W-:Y:S01]  /*48b10*/  FFMA R16, R38, 1.2158541679382324219, -R43 ;  /* 0x3f9ba11c26107823 */ /* 0x000fe2000000082b */
[-C--:B------:R-:W-:Y:S01]  /*48b20*/  FMUL R41, R25, R2.reuse ;  /* 0x0000000219297220 */ /* 0x080fe20000400000 */
[-C--:B------:R-:W-:Y:S01]  /*48b30*/  FMUL R18, R22, R2.reuse ;  /* 0x0000000216127220 */ /* 0x080fe20000400000 */
[----:B------:R-:W-:Y:S01]  /*48b40*/  FADD R12, R12, R45 ;  /* 0x0000002d0c0c7221 */ /* 0x000fe20000000000 */
[----:B------:R-:W-:Y:S01]  /*48b50*/  FMUL R42, R19, R2 ;  /* 0x00000002132a7220 */ /* 0x000fe20000400000 */
[-C--:B------:R-:W-:Y:S01]  /*48b60*/  FFMA R24, R24, R16.reuse, R41 ;  /* 0x0000001018187223 */ /* 0x080fe20000000029 */
[----:B------:R-:W-:Y:S01]  /*48b70*/  FFMA R21, R21, R16, R18 ;  /* 0x0000001015157223 */ /* 0x000fe20000000012 */
[-C--:B------:R-:W-:Y:S01]  /*48b80*/  FMUL R43, R22, R12.reuse ;  /* 0x0000000c162b7220 */ /* 0x080fe20000400000 */
[----:B------:R-:W-:Y:S01]  /*48b90*/  FMUL R18, R25, R12 ;  /* 0x0000000c19127220 */ /* 0x000fe20000400000 */
[----:B------:R-:W-:Y:S01]  /*48ba0*/  FADD R41, -R16, 1 ;  /* 0x3f80000010297421 */ /* 0x000fe20000000100 */
[----:B------:R-:W-:Y:S01]  /*48bb0*/  FADD R45, RZ, -R12 ;  /* 0x8000000cff2d7221 */ /* 0x000fe20000000000 */
[-C--:B------:R-:W-:Y:S01]  /*48bc0*/  FFMA R20, R20, R16.reuse, R43 ;  /* 0x0000001014147223 */ /* 0x080fe2000000002b */
[-C--:B------:R-:W-:Y:S01]  /*48bd0*/  FFMA R23, R23, R16.reuse, R18 ;  /* 0x0000001017177223 */ /* 0x080fe20000000012 */
[-C--:B------:R-:W-:Y:S01]  /*48be0*/  FMUL R47, R31, R41.reuse ;  /* 0x000000291f2f7220 */ /* 0x080fe20000400000 */
[----:B------:R-:W-:Y:S01]  /*48bf0*/  FADD R43, RZ, -R2 ;  /* 0x80000002ff2b7221 */ /* 0x000fe20000000000 */
[----:B------:R-:W-:Y:S01]  /*48c00*/  FMUL R18, R34, R41 ;  /* 0x0000002922127220 */ /* 0x000fe20000400000 */
[-C--:B------:R-:W-:Y:S01]  /*48c10*/  FFMA R17, R17, R16.reuse, R42 ;  /* 0x0000001011117223 */ /* 0x080fe2000000002a */
[----:B------:R-:W-:Y:S01]  /*48c20*/  FFMA R22, R22, R16, R47 ;  /* 0x0000001016167223 */ /* 0x000fe2000000002f */
[C---:B------:R-:W-:Y:S01]  /*48c30*/  FMUL R2, R34.reuse, R43 ;  /* 0x0000002b22027220 */ /* 0x040fe20000400000 */
[----:B------:R-:W-:Y:S01]  /*48c40*/  FMUL R42, R19, R12 ;  /* 0x0000000c132a7220 */ /* 0x000fe20000400000 */
[-C--:B------:R-:W-:Y:S01]  /*48c50*/  FFMA R25, R25, R16.reuse, R18 ;  /* 0x0000001019197223 */ /* 0x080fe20000000012 */
[----:B------:R-:W-:Y:S01]  /*48c60*/  FMUL R47, R34, R45 ;  /* 0x0000002d222f7220 */ /* 0x000fe20000400000 */
[C---:B------:R-:W-:Y:S01]  /*48c70*/  FMUL R18, R28.reuse, R41 ;  /* 0x000000291c127220 */ /* 0x040fe20000400000 */
[C---:B------:R-:W-:Y:S01]  /*48c80*/  FMUL R49, R31.reuse, R43 ;  /* 0x0000002b1f317220 */ /* 0x040fe20000400000 */
[-C--:B------:R-:W-:Y:S01]  /*48c90*/  FMUL R12, R31, R45.reuse ;  /* 0x0000002d1f0c7220 */ /* 0x080fe20000400000 */
[C---:B------:R-:W-:Y:S01]  /*48ca0*/  FMUL R45, R28.reuse, R45 ;  /* 0x0000002d1c2d7220 */ /* 0x040fe20000400000 */
[----:B------:R-:W-:Y:S01]  /*48cb0*/  FMUL R34, R28, R43 ;  /* 0x0000002b1c227220 */ /* 0x000fe20000400000 */
[-C--:B------:R-:W-:Y:S01]  /*48cc0*/  FFMA R33, R33, R41.reuse, R2 ;  /* 0x0000002921217223 */ /* 0x080fe20000000002 */
[-C--:B------:R-:W-:Y:S01]  /*48cd0*/  FFMA R32, R32, R41.reuse, R47 ;  /* 0x0000002920207223 */ /* 0x080fe2000000002f */
[-C--:B------:R-:W-:Y:S01]  /*48ce0*/  FFMA R19, R19, R16.reuse, R18 ;  /* 0x0000001013137223 */ /* 0x080fe20000000012 */
[-C--:B------:R-:W-:Y:S01]  /*48cf0*/  FFMA R30, R30, R41.reuse, R49 ;  /* 0x000000291e1e7223 */ /* 0x080fe20000000031 */
[-C--:B------:R-:W-:Y:S01]  /*48d00*/  FFMA R29, R29, R41.reuse, R12 ;  /* 0x000000291d1d7223 */ /* 0x080fe2000000000c */
[-C--:B------:R-:W-:Y:S01]  /*48d10*/  FFMA R18, R26, R41.reuse, R45 ;  /* 0x000000291a127223 */ /* 0x080fe2000000002d */
[----:B------:R-:W-:Y:S01]  /*48d20*/  FFMA R15, R15, R16, R42 ;  /* 0x000000100f0f7223 */ /* 0x000fe2000000002a */
[----:B------:R-:W-:Y:S01]  /*48d30*/  FFMA R34, R27, R41, R34 ;  /* 0x000000291b227223 */ /* 0x000fe20000000022 */
[----:B------:R-:W-:Y:S01]  /*48d40*/  FADD R26, R33, R24 ;  /* 0x00000018211a7221 */ /* 0x000fe20000000000 */
[----:B------:R-:W-:Y:S01]  /*48d50*/  FADD R24, R32, R23 ;  /* 0x0000001720187221 */ /* 0x000fe20000000000 */
[----:B------:R-:W-:Y:S01]  /*48d60*/  FADD R23, R30, R21 ;  /* 0x000000151e177221 */ /* 0x000fe20000000000 */
[----:B------:R-:W-:Y:S01]  /*48d70*/  FADD R21, R29, R20 ;  /* 0x000000141d157221 */ /* 0x000fe20000000000 */
[----:B------:R-:W-:Y:S01]  /*48d80*/  FADD R20, R34, R17 ;  /* 0x0000001122147221 */ /* 0x000fe20000000000 */
[----:B------:R-:W-:Y:S01]  /*48d90*/  FADD R18, R18, R15 ;  /* 0x0000000f12127221 */ /* 0x000fe20000000000 */
[----:B------:R-:W-:Y:S01]  /*48da0*/  MOV R28, RZ ;  /* 0x000000ff001c7202 */ /* 0x000fe20000000f00 */
        /* <DEDUP_REMOVED lines=13> */
.L_x_837:
[----:B------:R-:W-:Y:S05]  /*48e80*/  BSYNC.RECONVERGENT B3 ;  /* 0x0000000000037941 */ /* 0x000fea0003800200 */
.L_x_836:
[----:B------:R-:W-:-:S07]  /*48e90*/  IMAD.MOV.U32 R28, RZ, RZ, R2 ;  /* 0x000000ffff1c7224 */ /* 0x000fce00078e0002 */
.L_x_835:
[----:B------:R-:W-:Y:S05]  /*48ea0*/  BSYNC.RECONVERGENT B2 ;  /* 0x0000000000027941 */ /* 0x000fea0003800200 */
.L_x_834:
        /* <DEDUP_REMOVED lines=16> */
.L_x_840:
[----:B------:R-:W-:Y:S05]  /*48fb0*/  BSYNC.RECONVERGENT B3 ;  /* 0x0000000000037941 */ /* 0x000fea0003800200 */
.L_x_839:
[----:B------:R-:W-:Y:S05]  /*48fc0*/  BSYNC.RECONVERGENT B2 ;  /* 0x0000000000027941 */ /* 0x000fea0003800200 */
.L_x_838:
[----:B------:R-:W-:Y:S01]  /*48fd0*/  FSETP.NEU.AND P0, PT, R14, RZ, PT ;  /* 0x000000ff0e00720b */ /* 0x000fe20003f0d000 */
[-C--:B------:R-:W-:Y:S01]  /*48fe0*/  FMUL R15, R2, R13.reuse ;  /* 0x0000000d020f7220 */ /* 0x080fe20000400000 */
[----:B------:R-:W-:Y:S01]  /*48ff0*/  FMUL R28, R28, R13 ;  /* 0x0000000d1c1c7220 */ /* 0x000fe20000400000 */
[----:B------:R-:W-:Y:S01]  /*49000*/  FMUL R17, RZ, R16 ;  /* 0x00000010ff117220 */ /* 0x000fe20000400000 */
[----:B------:R-:W-:Y:S01]  /*49010*/  BSSY.RECONVERGENT B2, `(.L_x_841) ;  /* 0x0000015000027945 */ /* 0x000fe20003800200 */
[----:B------:R-:W-:Y:S01]  /*49020*/  FFMA R15, R15, 1.2158541679382324219, R10 ;  /* 0x3f9ba11c0f0f7823 */ /* 0x000fe2000000000a */
[----:B------:R-:W-:-:S04]  /*49030*/  FFMA R28, R28, -0.51602452993392944336, R11 ;  /* 0xbf041a2f1c1c7823 */ /* 0x000fc8000000000b */
[----:B------:R-:W-:Y:S01]  /*49040*/  FADD R2, R15, R28 ;  /* 0x0000001c0f027221 */ /* 0x000fe20000000000 */
[----:B------:R-:W-:-:S03]  /*49050*/  MOV R28, RZ ;  /* 0x000000ff001c7202 */ /* 0x000fc60000000f00 */
        /* <DEDUP_REMOVED lines=14> */
.L_x_844:
[----:B------:R-:W-:Y:S05]  /*49140*/  BSYNC.RECONVERGENT B3 ;  /* 0x0000000000037941 */ /* 0x000fea0003800200 */
.L_x_843:
[----:B------:R-:W-:-:S07]  /*49150*/  MOV R28, R2 ;  /* 0x00000002001c7202 */ /* 0x000fce0000000f00 */
.L_x_842:
[----:B------:R-:W-:Y:S05]  /*49160*/  BSYNC.RECONVERGENT B2 ;  /* 0x0000000000027941 */ /* 0x000fea0003800200 */
.L_x_841:
[----:B------:R-:W-:Y:S01]  /*49170*/  FSETP.NEU.AND P0, PT, R14, RZ, PT ;  /* 0x000000ff0e00720b */ /* 0x000fe20003f0d000 */
[----:B------:R-:W-:Y:S01]  /*49180*/  BSSY.RECONVERGENT B2, `(.L_x_845) ;  /* 0x0000010000027945 */ /* 0x000fe20003800200 */
[----:B------:R-:W-:-:S11]  /*49190*/  IMAD.MOV.U32 R2, RZ, RZ, RZ ;  /* 0x000000ffff027224 */ /* 0x000fd600078e00ff */
        /* <DEDUP_REMOVED lines=13> */
.L_x_847:
[----:B------:R-:W-:Y:S05]  /*49270*/  BSYNC.RECONVERGENT B3 ;  /* 0x0000000000037941 */ /* 0x000fea0003800200 */
.L_x_846:
[----:B------:R-:W-:Y:S05]  /*49280*/  BSYNC.RECONVERGENT B2 ;  /* 0x0000000000027941 */ /* 0x000fea0003800200 */
.L_x_845:
[-C--:B------:R-:W-:Y:S01]  /*49290*/  FMUL R27, R2, R13.reuse ;  /* 0x0000000d021b7220 */ /* 0x080fe20000400000 */
[----:B------:R-:W-:Y:S01]  /*492a0*/  FMUL R28, R28, R13 ;  /* 0x0000000d1c1c7220 */ /* 0x000fe20000400000 */
[----:B------:R-:W-:Y:S01]  /*492b0*/  FMUL R13, R23, R23 ;  /* 0x00000017170d7220 */ /* 0x000fe20000400000 */
[----:B------:R-:W-:Y:S01]  /*492c0*/  BSSY.RECONVERGENT B2, `(.L_x_848) ;  /* 0x0000059000027945 */ /* 0x000fe20003800200 */
[----:B------:R-:W-:Y:S01]  /*492d0*/  FFMA R27, R27, 1.2158541679382324219, R10 ;  /* 0x3f9ba11c1b1b7823 */ /* 0x000fe2000000000a */
[----:B------:R-:W-:Y:S01]  /*492e0*/  FFMA R28, R28, -0.51602452993392944336, R11 ;  /* 0xbf041a2f1c1c7823 */ /* 0x000fe2000000000b */
[----:B------:R-:W-:Y:S01]  /*492f0*/  FFMA R13, R26, R26, R13 ;  /* 0x0000001a1a0d7223 */ /* 0x000fe2000000000d */
[----:B------:R-:W-:Y:S01]  /*49300*/  FMUL R10, R16, -0.20000000298023223877 ;  /* 0xbe4ccccd100a7820 */ /* 0x000fe20000400000 */
[----:B------:R-:W-:Y:S02]  /*49310*/  HFMA2 R11, -RZ, RZ, 0, 0 ;  /* 0x00000000ff0b7431 */ /* 0x000fe400000001ff */
[----:B------:R-:W-:Y:S01]  /*49320*/  FADD R28, R27, R28 ;  /* 0x0000001c1b1c7221 */ /* 0x000fe20000000000 */
[----:B------:R-:W-:-:S03]  /*49330*/  FFMA R14, R20, R20, R13 ;  /* 0x00000014140e7223 */ /* 0x000fc6000000000d */
[----:B------:R-:W-:Y:S02]  /*49340*/  FFMA R17, R28, -0.20000000298023223877, R17 ;  /* 0xbe4ccccd1c117823 */ /* 0x000fe40000000011 */
[----:B------:R-:W-:Y:S02]  /*49350*/  FSETP.GT.AND P0, PT, R14, RZ, PT ;  /* 0x000000ff0e00720b */ /* 0x000fe40003f04000 */
[----:B------:R-:W-:-:S04]  /*49360*/  FMUL R2, R16, R17 ;  /* 0x0000001110027220 */ /* 0x000fc80000400000 */
[-C--:B------:R-:W-:Y:S01]  /*49370*/  FFMA R15, R15, R10.reuse, R2 ;  /* 0x0000000a0f0f7223 */ /* 0x080fe20000000002 */
[----:B------:R-:W-:-:S06]  /*49380*/  FMUL R10, R16, R10 ;  /* 0x0000000a100a7220 */ /* 0x000fcc0000400000 */
[----:B------:R-:W-:Y:S05]  /*49390*/  @!P0 BRA `(.L_x_849) ;  /* 0x00000004002c8947 */ /* 0x000fea0003800000 */
[----:B------:R-:W-:Y:S01]  /*493a0*/  FSETP.NEU.AND P0, PT, R14, 1, PT ;  /* 0x3f8000000e00780b */ /* 0x000fe20003f0d000 */
[----:B------:R-:W-:Y:S01]  /*493b0*/  BSSY.RECONVERGENT B0, `(.L_x_850) ;  /* 0x0000044000007945 */ /* 0x000fe20003800200 */
[----:B------:R-:W-:-:S11]  /*493c0*/  MOV R11, 0x3f800000 ;  /* 0x3f800000000b7802 */ /* 0x000fd60000000f00 */
[----:B------:R-:W-:Y:S05]  /*493d0*/  @!P0 BRA `(.L_x_851) ;  /* 0x0000000400048947 */ /* 0x000fea0003800000 */
[----:B------:R-:W-:-:S13]  /*493e0*/  FSETP.NAN.AND P0, PT, |R14|, |R14|, PT ;  /* 0x4000000e0e00720b */ /* 0x000fda0003f08200 */
[----:B------:R-:W-:Y:S01]  /*493f0*/  @P0 FADD R11, R14, -0.5 ;  /* 0xbf0000000e0b0421 */ /* 0x000fe20000000000 */
[----:B------:R-:W-:Y:S06]  /*49400*/  @P0 BRA `(.L_x_851) ;  /* 0x0000000000f80947 */ /* 0x000fec0003800000 */
[C---:B------:R-:W-:Y:S01]  /*49410*/  FMUL R11, |R14|.reuse, 16777216 ;  /* 0x4b8000000e0b7820 */ /* 0x040fe20000400200 */
[C---:B------:R-:W-:Y:S02]  /*49420*/  FSETP.GEU.AND P0, PT, |R14|.reuse, 1.175494350822287508e-38, PT ;  /* 0x008000000e00780b */ /* 0x040fe40003f0e200 */
[----:B------:R-:W-:Y:S02]  /*49430*/  FSETP.NEU.AND P2, PT, |R14|, +INF , PT ;  /* 0x7f8000000e00780b */ /* 0x000fe40003f4d200 */
[----:B------:R-:W-:-:S04]  /*49440*/  FSEL R11, R11, |R14|, !P0 ;  /* 0x4000000e0b0b7208 */ /* 0x000fc80004000000 */
        /* <DEDUP_REMOVED lines=43> */
[----:B------:R-:W-:-:S04]  /*49700*/  FFMA R13, R2, R13, 0.0013391353422775864601 ;  /* 0x3aaf85ed020d7423 */ /* 0x000fc8000000000d */
[C---:B------:R-:W-:Y:S02]  /*49710*/  FFMA R17, R2.reuse, R13, 0.0096188392490148544312 ;  /* 0x3c1d985602117423 */ /* 0x040fe4000000000d */
[----:B------:R0:W1:Y:S02]  /*49720*/  F2I.NTZ R13, R11 ;  /* 0x0000000b000d7305 */ /* 0x0000640000203100 */
[----:B------:R-:W-:-:S04]  /*49730*/  FFMA R17, R2, R17, 0.055503588169813156128 ;  /* 0x3d6357bb02117423 */ /* 0x000fc80000000011 */
[----:B------:R-:W-:Y:S01]  /*49740*/  FFMA R17, R2, R17, 0.24022644758224487305 ;  /* 0x3e75fdec02117423 */ /* 0x000fe20000000011 */
[----:B0-----:R-:W-:-:S03]  /*49750*/  FSEL R11, RZ, +INF , !P1 ;  /* 0x7f800000ff0b7808 */ /* 0x001fc60004800000 */
[----:B------:R-:W-:Y:S01]  /*49760*/  FFMA R27, R2, R17, 0.69314718246459960938 ;  /* 0x3f317218021b7423 */ /* 0x000fe20000000011 */
[----:B------:R-:W-:-:S03]  /*49770*/  IADD3 R17, PT, PT, R12, 0x7f000000, RZ ;  /* 0x7f0000000c117810 */ /* 0x000fc60007ffe0ff */
[----:B------:R-:W-:Y:S01]  /*49780*/  FFMA R2, R2, R27, 1 ;  /* 0x3f80000002027423 */ /* 0x000fe2000000001b */
[----:B-1----:R-:W-:Y:S02]  /*49790*/  IMAD R13, R13, 0x800000, -R12 ;  /* 0x008000000d0d7824 */ /* 0x002fe400078e0a0c */
[----:B------:R-:W-:Y:S01]  /*497a0*/  @!P2 FADD R12, R14, R14 ;  /* 0x0000000e0e0ca221 */ /* 0x000fe20000000000 */
[----:B------:R-:W-:-:S04]  /*497b0*/  FMUL R2, R17, R2 ;  /* 0x0000000211027220 */ /* 0x000fc80000400000 */
[----:B------:R-:W-:Y:S01]  /*497c0*/  @!P2 LOP3.LUT R12, R12, 0x7fffffff, RZ, 0xc0, !PT ;  /* 0x7fffffff0c0ca812 */ /* 0x000fe200078ec0ff */
[----:B------:R-:W-:-:S03]  /*497d0*/  @!P0 FMUL R11, R13, R2 ;  /* 0x000000020d0b8220 */ /* 0x000fc60000400000 */
[----:B------:R-:W-:-:S07]  /*497e0*/  @!P2 LOP3.LUT R11, R12, 0x7f800000, RZ, 0x3c, !PT ;  /* 0x7f8000000c0ba812 */ /* 0x000fce00078e3cff */
.L_x_851:
[----:B------:R-:W-:Y:S05]  /*497f0*/  BSYNC.RECONVERGENT B0 ;  /* 0x0000000000007941 */ /* 0x000fea0003800200 */
.L_x_850:
[----:B------:R-:W-:-:S04]  /*49800*/  FMUL R59, R11, -0.5 ;  /* 0xbf0000000b3b7820 */ /* 0x000fc80000400000 */
[----:B------:R-:W0:Y:S02]  /*49810*/  FCHK P0, R59, R14 ;  /* 0x0000000e3b007302 */ /* 0x000e240000000000 */
[----:B0-----:R-:W-:Y:S05]  /*49820*/  @!P0 BRA `(.L_x_849) ;  /* 0x0000000000088947 */ /* 0x001fea0003800000 */
[----:B------:R-:W-:-:S07]  /*49830*/  MOV R12, 0x49850 ;  /* 0x00049850000c7802 */ /* 0x000fce0000000f00 */
[----:B------:R-:W-:Y:S05]  /*49840*/  CALL.REL.NOINC `($__internal_1_$__cuda_sm3x_div_rn_noftz_f32_slowpath) ;  /* 0x0000010c00147944 */ /* 0x000fea0003c00000 */
.L_x_849:
[----:B------:R-:W-:Y:S05]  /*49850*/  BSYNC.RECONVERGENT B2 ;  /* 0x0000000000027941 */ /* 0x000fea0003800200 */
.L_x_848:
        /* <DEDUP_REMOVED lines=79> */
.L_x_855:
[----:B------:R-:W-:Y:S05]  /*49d50*/  BSYNC.RECONVERGENT B0 ;  /* 0x0000000000007941 */ /* 0x000fea0003800200 */
.L_x_854:
[----:B------:R-:W-:-:S04]  /*49d60*/  FMUL R59, R11, -0.5 ;  /* 0xbf0000000b3b7820 */ /* 0x000fc80000400000 */
[----:B------:R-:W0:Y:S02]  /*49d70*/  FCHK P0, R59, R14 ;  /* 0x0000000e3b007302 */ /* 0x000e240000000000 */
[----:B0-----:R-:W-:Y:S05]  /*49d80*/  @!P0 BRA `(.L_x_853) ;  /* 0x0000000000088947 */ /* 0x001fea0003800000 */
[----:B------:R-:W-:-:S07]  /*49d90*/  MOV R12, 0x49db0 ;  /* 0x00049db0000c7802 */ /* 0x000fce0000000f00 */
[----:B------:R-:W-:Y:S05]  /*49da0*/  CALL.REL.NOINC `($__internal_1_$__cuda_sm3x_div_rn_noftz_f32_slowpath) ;  /* 0x0000010400bc7944 */ /* 0x000fea0003c00000 */
.L_x_853:
[----:B------:R-:W-:Y:S05]  /*49db0*/  BSYNC.RECONVERGENT B2 ;  /* 0x0000000000027941 */ /* 0x000fea0003800200 */
.L_x_852:
[-C--:B------:R-:W-:Y:S01]  /*49dc0*/  FMUL R23, R18, R11.reuse ;  /* 0x0000000b12177220 */ /* 0x080fe20000400000 */
[-C--:B------:R-:W-:Y:S01]  /*49dd0*/  FMUL R17, R24, R11.reuse ;  /* 0x0000000b18117220 */ /* 0x080fe20000400000 */
[----:B------:R-:W-:Y:S01]  /*49de0*/  FMUL R11, R21, R11 ;  /* 0x0000000b150b7220 */ /* 0x000fe20000400000 */
[----:B------:R-:W-:Y:S01]  /*49df0*/  BSSY.RECONVERGENT B2, `(.L_x_856) ;  /* 0x0000058000027945 */ /* 0x000fe20003800200 */
[----:B------:R-:W-:Y:S01]  /*49e00*/  FMUL R13, R26, R23 ;  /* 0x000000171a0d7220 */ /* 0x000fe20000400000 */
[----:B------:R-:W-:Y:S01]  /*49e10*/  FMUL R27, R28, R17 ;  /* 0x000000111c1b7220 */ /* 0x000fe20000400000 */
[C---:B------:R-:W-:Y:S01]  /*49e20*/  FMUL R21, R20.reuse, R11 ;  /* 0x0000000b14157220 */ /* 0x040fe20000400000 */
[----:B------:R-:W-:Y:S01]  /*49e30*/  MOV R18, RZ ;  /* 0x000000ff00127202 */ /* 0x000fe20000000f00 */
[----:B------:R-:W-:Y:S01]  /*49e40*/  FFMA R13, R20, R17, -R13 ;  /* 0x00000011140d7223 */ /* 0x000fe2000000080d */
[----:B------:R-:W-:Y:S01]  /*49e50*/  FFMA R11, R26, R11, -R27 ;  /* 0x0000000b1a0b7223 */ /* 0x000fe2000000081b */
[----:B------:R-:W-:-:S02]  /*49e60*/  FFMA R17, R28, R23, -R21 ;  /* 0x000000171c117223 */ /* 0x000fc40000000815 */
        /* <DEDUP_REMOVED lines=74> */
.L_x_859:
[----:B------:R-:W-:Y:S05]  /*4a310*/  BSYNC.RECONVERGENT B0 ;  /* 0x0000000000007941 */ /* 0x000fea0003800200 */
.L_x_858:
[----:B------:R-:W-:-:S04]  /*4a320*/  FMUL R59, R18, -0.5 ;  /* 0xbf000000123b7820 */ /* 0x000fc80000400000 */
[----:B------:R-:W0:Y:S02]  /*4a330*/  FCHK P0, R59, R14 ;  /* 0x0000000e3b007302 */ /* 0x000e240000000000 */
[----:B0-----:R-:W-:Y:S05]  /*4a340*/  @!P0 BRA `(.L_x_857) ;  /* 0x0000000000088947 */ /* 0x001fea0003800000 */
[----:B------:R-:W-:-:S07]  /*4a350*/  MOV R12, 0x4a370 ;  /* 0x0004a370000c7802 */ /* 0x000fce0000000f00 */
[----:B------:R-:W-:Y:S05]  /*4a360*/  CALL.REL.NOINC `($__internal_1_$__cuda_sm3x_div_rn_noftz_f32_slowpath) ;  /* 0x00000100004c7944 */ /* 0x000fea0003c00000 */
.L_x_857:
[----:B------:R-:W-:Y:S05]  /*4a370*/  BSYNC.RECONVERGENT B2 ;  /* 0x0000000000027941 */ /* 0x000fea0003800200 */
.L_x_856:
        /* <DEDUP_REMOVED lines=14> */
[----:B------:R-:W-:Y:S01]  /*4a460*/  FFMA R21, R21, R21, R10 ;  /* 0x0000001515157223 */ /* 0x000fe2000000000a */
[----:B------:R-:W-:-:S03]  /*4a470*/  MOV R10, RZ ;  /* 0x000000ff000a7202 */ /* 0x000fc60000000f00 */
        /* <DEDUP_REMOVED lines=65> */
[----:B------:R-:W-:Y:S01]  /*4a890*/  @!P2 FADD R2, R14, R14 ;  /* 0x0000000e0e02a221 */ /* 0x000fe20000000000 */
[----:B0-----:R-:W-:Y:S01]  /*4a8a0*/  IMAD R23, R23, 0x800000, -R10 ;  /* 0x0080000017177824 */ /* 0x001fe200078e0a0a */
[----:B------:R-:W-:Y:S01]  /*4a8b0*/  FSEL R10, RZ, +INF , !P1 ;  /* 0x7f800000ff0a7808 */ /* 0x000fe20004800000 */
[----:B------:R-:W-:Y:S02]  /*4a8c0*/  FMUL R12, R12, R27 ;  /* 0x0000001b0c0c7220 */ /* 0x000fe40000400000 */
[----:B------:R-:W-:Y:S02]  /*4a8d0*/  @!P2 LOP3.LUT R2, R2, 0x7fffffff, RZ, 0xc0, !PT ;  /* 0x7fffffff0202a812 */ /* 0x000fe400078ec0ff */
[----:B------:R-:W-:Y:S02]  /*4a8e0*/  @!P0 FMUL R10, R23, R12 ;  /* 0x0000000c170a8220 */ /* 0x000fe40000400000 */
[----:B------:R-:W-:-:S07]  /*4a8f0*/  @!P2 LOP3.LUT R10, R2, 0x7f800000, RZ, 0x3c, !PT ;  /* 0x7f800000020aa812 */ /* 0x000fce00078e3cff */
.L_x_863:
[----:B------:R-:W-:Y:S05]  /*4a900*/  BSYNC.RECONVERGENT B0 ;  /* 0x0000000000007941 */ /* 0x000fea0003800200 */
.L_x_862:
[----:B------:R-:W-:-:S04]  /*4a910*/  FMUL R59, R10, -0.5 ;  /* 0xbf0000000a3b7820 */ /* 0x000fc80000400000 */
[----:B------:R-:W0:Y:S02]  /*4a920*/  FCHK P0, R59, R14 ;  /* 0x0000000e3b007302 */ /* 0x000e240000000000 */
[----:B0-----:R-:W-:Y:S05]  /*4a930*/  @!P0 BRA `(.L_x_861) ;  /* 0x0000000000088947 */ /* 0x001fea0003800000 */
[----:B------:R-:W-:-:S07]  /*4a940*/  MOV R12, 0x4a960 ;  /* 0x0004a960000c7802 */ /* 0x000fce0000000f00 */
[----:B------:R-:W-:Y:S05]  /*4a950*/  CALL.REL.NOINC `($__internal_1_$__cuda_sm3x_div_rn_noftz_f32_slowpath) ;  /* 0x000000f800d07944 */ /* 0x000fea0003c00000 */
.L_x_861:
[----:B------:R-:W-:Y:S05]  /*4a960*/  BSYNC.RECONVERGENT B2 ;  /* 0x0000000000027941 */ /* 0x000fea0003800200 */
.L_x_860:
[----:B------:R-:W-:Y:S01]  /*4a970*/  FMUL R2, R35, 1.2732396125793457031 ;  /* 0x3fa2f98423027820 */ /* 0x000fe20000400000 */
[----:B------:R-:W-:Y:S01]  /*4a980*/  FMUL R21, R28, R17 ;  /* 0x000000111c157220 */ /* 0x000fe20000400000 */
[----:B------:R-:W-:Y:S01]  /*4a990*/  FMUL R27, R20, R13 ;  /* 0x0000000d141b7220 */ /* 0x000fe20000400000 */
[----:B------:R-:W-:Y:S01]  /*4a9a0*/  FMUL R23, R16, -0.20000000298023223877 ;  /* 0xbe4ccccd10177820 */ /* 0x000fe20000400000 */
[-C--:B------:R-:W-:Y:S01]  /*4a9b0*/  FMUL R29, R26, R11.reuse ;  /* 0x0000000b1a1d7220 */ /* 0x080fe20000400000 */
[----:B------:R-:W-:Y:S01]  /*4a9c0*/  FSETP.GEU.AND P0, PT, |R2|, 1, PT ;  /* 0x3f8000000200780b */ /* 0x000fe20003f0e200 */
[----:B------:R-:W-:Y:S01]  /*4a9d0*/  FFMA R21, R20, R11, -R21 ;  /* 0x0000000b14157223 */ /* 0x000fe20000000815 */
[----:B------:R-:W-:Y:S01]  /*4a9e0*/  FFMA R27, R26, R17, -R27 ;  /* 0x000000111a1b7223 */ /* 0x000fe2000000081b */
[----:B------:R-:W-:Y:S01]  /*4a9f0*/  FMUL R12, R16, R23 ;  /* 0x00000017100c7220 */ /* 0x000fe20000400000 */
[----:B------:R-:W-:Y:S01]  /*4aa00*/  FFMA R29, R28, R13, -R29 ;  /* 0x0000000d1c1d7223 */ /* 0x000fe2000000081d */
[-C--:B------:R-:W-:Y:S01]  /*4aa10*/  FMUL R21, R21, R10.reuse ;  /* 0x0000000a15157220 */ /* 0x080fe20000400000 */
[-C--:B------:R-:W-:Y:S01]  /*4aa20*/  FMUL R27, R27, R10.reuse ;  /* 0x0000000a1b1b7220 */ /* 0x080fe20000400000 */
[----:B------:R-:W-:Y:S01]  /*4aa30*/  FMUL R12, R12, 1.1000000238418579102 ;  /* 0x3f8ccccd0c0c7820 */ /* 0x000fe20000400000 */
[----:B------:R-:W-:Y:S01]  /*4aa40*/  FMUL R29, R29, R10 ;  /* 0x0000000a1d1d7220 */ /* 0x000fe20000400000 */
        /* <DEDUP_REMOVED lines=29> */
.L_x_868:
[----:B------:R-:W-:Y:S05]  /*4ac20*/  BSYNC.RECONVERGENT B1 ;  /* 0x0000000000017941 */ /* 0x000fea0003800200 */
.L_x_867:
[----:B------:R-:W-:Y:S01]  /*4ac30*/  FADD R15, R15, -R10 ;  /* 0x8000000a0f0f7221 */ /* 0x000fe20000000000 */
[----:B------:R-:W-:Y:S06]  /*4ac40*/  BRA `(.L_x_865) ;  /* 0x0000000000687947 */ /* 0x000fec0003800000 */
.L_x_866:
[C---:B------:R-:W-:Y:S01]  /*4ac50*/  LOP3.LUT R10, R15.reuse, 0xff800000, RZ, 0xc0, !PT ;  /* 0xff8000000f0a7812 */ /* 0x040fe200078ec0ff */
[----:B------:R-:W-:Y:S01]  /*4ac60*/  FADD R14, |R2|, -RZ ;  /* 0x800000ff020e7221 */ /* 0x000fe20000000200 */
[----:B------:R-:W-:Y:S01]  /*4ac70*/  IMAD.MOV.U32 R24, RZ, RZ, 0x7fffffff ;  /* 0x7fffffffff187424 */ /* 0x000fe200078e00ff */
[----:B------:R-:W-:Y:S01]  /*4ac80*/  LOP3.LUT R15, R15, 0x7fffff, RZ, 0xc0, !PT ;  /* 0x007fffff0f0f7812 */ /* 0x000fe200078ec0ff */
[----:B------:R-:W-:Y:S01]  /*4ac90*/  BSSY.RECONVERGENT B1, `(.L_x_869) ;  /* 0x0000013000017945 */ /* 0x000fe20003800200 */
[----:B------:R-:W-:Y:S02]  /*4aca0*/  IADD3 R10, PT, PT, R10, -0x3f800000, RZ ;  /* 0xc08000000a0a7810 */ /* 0x000fe40007ffe0ff */
[----:B------:R-:W-:Y:S02]  /*4acb0*/  ISETP.GT.U32.AND P0, PT, R14, 0x7f7fffff, PT ;  /* 0x7f7fffff0e00780c */ /* 0x000fe40003f04070 */
[----:B------:R-:W-:Y:S02]  /*4acc0*/  ISETP.NE.AND P1, PT, R10, RZ, PT ;  /* 0x000000ff0a00720c */ /* 0x000fe40003f25270 */
[----:B------:R-:W-:-:S02]  /*4acd0*/  LOP3.LUT R15, R15, 0x3f800000, RZ, 0xfc, !PT ;  /* 0x3f8000000f0f7812 */ /* 0x000fc400078efcff */
[----:B------:R-:W-:-:S09]  /*4ace0*/  FSEL R24, R24, 8388608, P0 ;  /* 0x4b00000018187808 */ /* 0x000fd20000000000 */
[----:B------:R-:W-:Y:S05]  /*4acf0*/  @!P1 BRA `(.L_x_870) ;  /* 0x0000000000309947 */ /* 0x000fea0003800000 */
.L_x_871:
        /* <DEDUP_REMOVED lines=12> */
.L_x_870:
[----:B------:R-:W-:Y:S05]  /*4adc0*/  BSYNC.RECONVERGENT B1 ;  /* 0x0000000000017941 */ /* 0x000fea0003800200 */
.L_x_869:
[----:B------:R-:W-:-:S04]  /*4add0*/  FMUL R15, R15, 1.1920928955078125e-07 ;  /* 0x340000000f0f7820 */ /* 0x000fc80000400000 */
[----:B------:R-:W-:-:S07]  /*4ade0*/  FMUL R15, R24, R15 ;  /* 0x0000000f180f7220 */ /* 0x000fce0000400000 */
.L_x_865:
[----:B------:R-:W-:Y:S05]  /*4adf0*/  BSYNC.RECONVERGENT B0 ;  /* 0x0000000000007941 */ /* 0x000fea0003800200 */
.L_x_864:
        /* <DEDUP_REMOVED lines=28> */
.L_x_874:
        /* <DEDUP_REMOVED lines=45> */
.L_x_873:
[----:B------:R-:W-:Y:S05]  /*4b290*/  BSYNC.RECONVERGENT B0 ;  /* 0x0000000000007941 */ /* 0x000fea0003800200 */
.L_x_872:
[----:B------:R-:W-:Y:S02]  /*4b2a0*/  HFMA2 R26, -RZ, RZ, 1.0078125, -8.98838043212890625e-05 ;  /* 0x3c0885e4ff1a7431 */ /* 0x000fe400000001ff */
[----:B------:R-:W-:Y:S02]  /*4b2b0*/  IMAD.MOV.U32 R24, RZ, RZ, 0x37cbac00 ;  /* 0x37cbac00ff187424 */ /* 0x000fe400078e00ff */
[----:B------:R-:W-:Y:S01]  /*4b2c0*/  FMUL R15, R10, R10 ;  /* 0x0000000a0a0f7220 */ /* 0x000fe20000400000 */
[C---:B------:R-:W-:Y:S01]  /*4b2d0*/  LOP3.LUT R20, R27.reuse, 0x1, RZ, 0xc0, !PT ;  /* 0x000000011b147812 */ /* 0x040fe200078ec0ff */
[----:B------:R-:W-:Y:S01]  /*4b2e0*/  BSSY.RECONVERGENT B0, `(.L_x_875) ;  /* 0x0000029000007945 */ /* 0x000fe20003800200 */
[----:B------:R-:W-:Y:S01]  /*4b2f0*/  IADD3 R21, PT, PT, R27, 0x1, RZ ;  /* 0x000000011b157810 */ /* 0x000fe20007ffe0ff */
[----:B------:R-:W-:Y:S01]  /*4b300*/  FFMA R14, R15, R24, -0.0013887860113754868507 ;  /* 0xbab607ed0f0e7423 */ /* 0x000fe20000000018 */
[----:B------:R-:W-:Y:S02]  /*4b310*/  ISETP.NE.U32.AND P0, PT, R20, 0x1, PT ;  /* 0x000000011400780c */ /* 0x000fe40003f05070 */
[----:B------:R-:W-:-:S02]  /*4b320*/  MOV R27, 0x3e2aaaa8 ;  /* 0x3e2aaaa8001b7802 */ /* 0x000fc40000000f00 */
        /* <DEDUP_REMOVED lines=10> */
[----:B------:R-:W-:Y:S02]  /*4b3d0*/  @P1 FADD R33, RZ, -R33 ;  /* 0x80000021ff211221 */ /* 0x000fe40000000000 */
[----:B------:R-:W-:Y:S05]  /*4b3e0*/  @!P0 BRA `(.L_x_876) ;  /* 0x0000000000608947 */ /* 0x000fea0003800000 */
        /* <DEDUP_REMOVED lines=9> */
.L_x_877:
        /* <DEDUP_REMOVED lines=15> */
.L_x_876:
[----:B------:R-:W-:Y:S05]  /*4b570*/  BSYNC.RECONVERGENT B0 ;  /* 0x0000000000007941 */ /* 0x000fea0003800200 */
.L_x_875:
[----:B0-----:R-:W-:Y:S01]  /*4b580*/  FFMA R10, RZ, 1.4426950216293334961, RZ ;  /* 0x3fb8aa3bff0a7823 */ /* 0x001fe200000000ff */
[C---:B------:R-:W-:Y:S01]  /*4b590*/  FSETP.GEU.AND P0, PT, R2.reuse, 0.75, PT ;  /* 0x3f4000000200780b */ /* 0x040fe20003f0e000 */
[----:B------:R-:W-:Y:S01]  /*4b5a0*/  FADD R20, -R33, 1 ;  /* 0x3f80000021147421 */ /* 0x000fe20000000100 */
[----:B------:R-:W-:Y:S01]  /*4b5b0*/  BSSY.RECONVERGENT B0, `(.L_x_878) ;  /* 0x0000063000007945 */ /* 0x000fe20003800200 */
[----:B------:R-:W-:Y:S01]  /*4b5c0*/  FADD R10, RZ, R10 ;  /* 0x0000000aff0a7221 */ /* 0x000fe20000000000 */
[----:B------:R-:W-:-:S03]  /*4b5d0*/  FSETP.GT.AND P0, PT, R2, 0.25, !P0 ;  /* 0x3e8000000200780b */ /* 0x000fc60004704000 */
[----:B------:R-:W-:-:S04]  /*4b5e0*/  FFMA R10, RZ, RZ, R10 ;  /* 0x000000ffff0a7223 */ /* 0x000fc8000000000a */
[----:B------:R-:W-:-:S04]  /*4b5f0*/  FFMA R14, RZ, RZ, R10 ;  /* 0x000000ffff0e7223 */ /* 0x000fc8000000000a */
[----:B------:R-:W-:Y:S02]  /*4b600*/  FADD R15, R14, 6 ;  /* 0x40c000000e0f7421 */ /* 0x000fe40000000000 */
[----:B------:R-:W-:Y:S02]  /*4b610*/  @P0 FADD R20, -R20, 4 ;  /* 0x4080000014140421 */ /* 0x000fe40000000100 */
[C---:B------:R-:W-:Y:S01]  /*4b620*/  FMUL R10, R15.reuse, -1 ;  /* 0xbf8000000f0a7820 */ /* 0x040fe20000400000 */
[C---:B------:R-:W-:Y:S01]  /*4b630*/  FADD R21, R15.reuse, -6 ;  /* 0xc0c000000f157421 */ /* 0x040fe20000000000 */
[----:B------:R-:W-:Y:S02]  /*4b640*/  FMUL R20, R20, 0.60000002384185791016 ;  /* 0x3f19999a14147820 */ /* 0x000fe40000400000 */
[----:B------:R-:W0:Y:S01]  /*4b650*/  FRND R39, R10 ;  /* 0x0000000a00277307 */ /* 0x000e220000201000 */
[----:B------:R-:W-:Y:S01]  /*4b660*/  FADD R21, R14, -R21 ;  /* 0x800000150e157221 */ /* 0x000fe20000000000 */
[----:B------:R-:W-:Y:S01]  /*4b670*/  FADD R14, -R15, -R10 ;  /* 0x8000000a0f0e7221 */ /* 0x000fe20000000100 */
[----:B------:R-:W-:-:S03]  /*4b680*/  FSETP.GEU.AND P0, PT, R10, RZ, PT ;  /* 0x000000ff0a00720b */ /* 0x000fc60003f0e000 */
[----:B------:R-:W-:Y:S01]  /*4b690*/  FADD R14, -R21, R14 ;  /* 0x0000000e150e7221 */ /* 0x000fe20000000100 */
[----:B------:R-:W-:Y:S02]  /*4b6a0*/  HFMA2 R21, -RZ, RZ, 0.64013671875, -15.109375 ;  /* 0x391fcb8eff157431 */ /* 0x000fe400000001ff */
[----:B0-----:R-:W-:Y:S01]  /*4b6b0*/  FADD R15, R10, -R39 ;  /* 0x800000270a0f7221 */ /* 0x001fe20000000000 */
[----:B------:R-:W-:-:S03]  /*4b6c0*/  FSETP.GT.AND P1, PT, R39, RZ, PT ;  /* 0x000000ff2700720b */ /* 0x000fc60003f24000 */
        /* <DEDUP_REMOVED lines=10> */
[----:B-1----:R-:W-:-:S03]  /*4b770*/  IMAD R21, R21, 0x800000, -R38 ;  /* 0x0080000015157824 */ /* 0x002fc600078e0a26 */
[----:B------:R-:W-:Y:S01]  /*4b780*/  FFMA R15, R14, R15, 1 ;  /* 0x3f8000000e0f7423 */ /* 0x000fe2000000000f */
[----:B------:R-:W-:-:S05]  /*4b790*/  IADD3 R14, PT, PT, R38, 0x7f000000, RZ ;  /* 0x7f000000260e7810 */ /* 0x000fca0007ffe0ff */
[----:B------:R-:W-:Y:S01]  /*4b7a0*/  FMUL R14, R15, R14 ;  /* 0x0000000e0f0e7220 */ /* 0x000fe20000400000 */
[----:B------:R-:W-:-:S03]  /*4b7b0*/  FADD R15, R16, R16 ;  /* 0x00000010100f7221 */ /* 0x000fc60000000000 */
[----:B------:R-:W-:Y:S01]  /*4b7c0*/  FMUL R21, R14, R21 ;  /* 0x000000150e157220 */ /* 0x000fe20000400000 */
[----:B------:R-:W-:Y:S02]  /*4b7d0*/  @P1 FSEL R21, RZ, +INF , !P0 ;  /* 0x7f800000ff151808 */ /* 0x000fe40004000000 */
[----:B------:R-:W-:-:S03]  /*4b7e0*/  FSETP.GE.AND P0, PT, |R28|, 105615, PT ;  /* 0x47ce47801c00780b */ /* 0x000fc60003f06200 */
[----:B------:R-:W-:Y:S01]  /*4b7f0*/  FMUL R10, R10, R21 ;  /* 0x000000150a0a7220 */ /* 0x000fe20000400000 */
[----:B------:R-:W-:-:S03]  /*4b800*/  FFMA R21, -R16, R16, R15 ;  /* 0x0000001010157223 */ /* 0x000fc6000000010f */
        /* <DEDUP_REMOVED lines=16> */
.L_x_880:
        /* <DEDUP_REMOVED lines=45> */
.L_x_879:
[----:B------:R-:W-:Y:S05]  /*4bbe0*/  BSYNC.RECONVERGENT B0 ;  /* 0x0000000000007941 */ /* 0x000fea0003800200 */
.L_x_878:
        /* <DEDUP_REMOVED lines=11> */
[C---:B------:R-:W-:Y:S01]  /*4bca0*/  FFMA R14, R11.reuse, R14, R34 ;  /* 0x0000000e0b0e7223 */ /* 0x040fe20000000022 */
        /* <DEDUP_REMOVED lines=16> */
.L_x_883:
        /* <DEDUP_REMOVED lines=14> */
.L_x_882:
[----:B------:R-:W-:Y:S05]  /*4be90*/  BSYNC.RECONVERGENT B0 ;  /* 0x0000000000007941 */ /* 0x000fea0003800200 */
.L_x_881:
[----:B------:R-:W-:Y:S01]  /*4bea0*/  FMUL R31, R2, 6.2831850051879882812 ;  /* 0x40c90fda021f7820 */ /* 0x000fe20000400000 */
[----:B------:R-:W-:Y:S01]  /*4beb0*/  BSSY.RECONVERGENT B0, `(.L_x_884) ;  /* 0x0000043000007945 */ /* 0x000fe20003800200 */
[-C--:B0-----:R-:W-:Y:S01]  /*4bec0*/  FMUL R28, R23, R33.reuse ;  /* 0x00000021171c7220 */ /* 0x081fe20000400000 */
[-C--:B------:R-:W-:Y:S01]  /*4bed0*/  FMUL R23, R18, R33.reuse ;  /* 0x0000002112177220 */ /* 0x080fe20000400000 */
        /* <DEDUP_REMOVED lines=20> */
.L_x_886:
        /* <DEDUP_REMOVED lines=44> */
.L_x_885:
[----:B------:R-:W-:Y:S05]  /*4c2e0*/  BSYNC.RECONVERGENT B0 ;  /* 0x0000000000007941 */ /* 0x000fea0003800200 */
.L_x_884:
        /* <DEDUP_REMOVED lines=27> */
.L_x_889:
        /* <DEDUP_REMOVED lines=14> */
.L_x_888:
[----:B------:R-:W-:Y:S05]  /*4c580*/  BSYNC.RECONVERGENT B0 ;  /* 0x0000000000007941 */ /* 0x000fea0003800200 */
.L_x_887:
        /* <DEDUP_REMOVED lines=8> */
[----:B------:R-:W0:Y:S03]  /*4c610*/  F2I.NTZ R18, R18 ;  /* 0x0000001200127305 */ /* 0x000e260000203100 */
[----:B------:R-:W-:-:S04]  /*4c620*/  FFMA R11, R20, R21, R11 ;  /* 0x00000015140b7223 */ /* 0x000fc8000000000b */
[-C--:B------:R-:W-:Y:S01]  /*4c630*/  FFMA R28, R13, R11.reuse, R28 ;  /* 0x0000000b0d1c7223 */ /* 0x080fe2000000001c */
[-C--:B------:R-:W-:Y:S01]  /*4c640*/  FFMA R23, R16, R11.reuse, R23 ;  /* 0x0000000b10177223 */ /* 0x080fe20000000017 */
[----:B------:R-:W-:Y:S02]  /*4c650*/  FFMA R32, R17, R11, R32 ;  /* 0x0000000b11207223 */ /* 0x000fe40000000020 */
[----:B------:R-:W-:Y:S01]  /*4c660*/  FADD R25, R25, R28 ;  /* 0x0000001c19197221 */ /* 0x000fe20000000000 */
[----:B------:R-:W-:Y:S01]  /*4c670*/  FADD R22, R22, R23 ;  /* 0x0000001716167221 */ /* 0x000fe20000000000 */
        /* <DEDUP_REMOVED lines=19> */
.L_x_892:
        /* <DEDUP_REMOVED lines=44> */
.L_x_891:
[----:B------:R-:W-:Y:S05]  /*4ca70*/  BSYNC.RECONVERGENT B0 ;  /* 0x0000000000007941 */ /* 0x000fea0003800200 */
.L_x_890:
        /* <DEDUP_REMOVED lines=27> */
.L_x_895:
        /* <DEDUP_REMOVED lines=14> */
.L_x_894:
[----:B------:R-:W-:Y:S05]  /*4cd10*/  BSYNC.RECONVERGENT B0 ;  /* 0x0000000000007941 */ /* 0x000fea0003800200 */
.L_x_893:
        /* <DEDUP_REMOVED lines=15> */
.L_x_898:
        /* <DEDUP_REMOVED lines=44> */
.L_x_897:
[----:B------:R-:W-:Y:S05]  /*4d0d0*/  BSYNC.RECONVERGENT B0 ;  /* 0x0000000000007941 */ /* 0x000fea0003800200 */
.L_x_896:
        /* <DEDUP_REMOVED lines=25> */
.L_x_901:
        /* <DEDUP_REMOVED lines=14> */
.L_x_900:
[----:B------:R-:W-:Y:S05]  /*4d350*/  BSYNC.RECONVERGENT B0 ;  /* 0x0000000000007941 */ /* 0x000fea0003800200 */
.L_x_899:
[----:B------:R-:W-:Y:S01]  /*4d360*/  FMUL R10, RZ, R14 ;  /* 0x0000000eff0a7220 */ /* 0x000fe20000400000 */
[----:B------:R-:W-:-:S03]  /*4d370*/  IMAD.MOV.U32 R37, RZ, RZ, 0x0 ;  /* 0x00000000ff257424 */ /* 0x000fc600078e00ff */
[-C--:B0-----:R-:W-:Y:S01]  /*4d380*/  FMUL R2, R25, R10.reuse ;  /* 0x0000000a19027220 */ /* 0x081fe20000400000 */
[-C--:B------:R-:W-:Y:S01]  /*4d390*/  FMUL R12, RZ, -R10.reuse ;  /* 0x8000000aff0c7220 */ /* 0x080fe20000400000 */
[-C--:B------:R-:W-:Y:S01]  /*4d3a0*/  FMUL R11, R22, R10.reuse ;  /* 0x0000000a160b7220 */ /* 0x080fe20000400000 */
[----:B------:R-:W-:Y:S01]  /*4d3b0*/  FMUL R15, R19, R10 ;  /* 0x0000000a130f7220 */ /* 0x000fe20000400000 */
[-C--:B------:R-:W-:Y:S01]  /*4d3c0*/  FFMA R2, RZ, R16.reuse, R2 ;  /* 0x00000010ff027223 */ /* 0x080fe20000000002 */
[----:B------:R-:W-:-:S03]  /*4d3d0*/  FFMA R13, R25, R16, R12 ;  /* 0x00000010190d7223 */ /* 0x000fc6000000000c */
[----:B------:R-:W-:Y:S01]  /*4d3e0*/  FADD R2, R2, R11 ;  /* 0x0000000b02027221 */ /* 0x000fe20000000000 */
[--C-:B------:R-:W-:Y:S01]  /*4d3f0*/  FADD R17, R13, -R15.reuse ;  /* 0x8000000f0d117221 */ /* 0x100fe20000000000 */
[C---:B------:R-:W-:Y:S02]  /*4d400*/  FFMA R15, R22.reuse, R16, R15 ;  /* 0x00000010160f7223 */ /* 0x040fe4000000000f */
[CC--:B------:R-:W-:Y:S01]  /*4d410*/  FFMA R13, R19.reuse, R14.reuse, R2 ;  /* 0x0000000e130d7223 */ /* 0x0c0fe20000000002 */
[----:B------:R-:W-:Y:S01]  /*4d420*/  FFMA R17, R22, R14, R17 ;  /* 0x0000000e16117223 */ /* 0x000fe20000000011 */
[----:B------:R-:W-:Y:S01]  /*4d430*/  FFMA R2, R19, R16, -R11 ;  /* 0x0000001013027223 */ /* 0x000fe2000000080b */
[----:B------:R-:W-:Y:S01]  /*4d440*/  FADD R15, R12, R15 ;  /* 0x0000000f0c0f7221 */ /* 0x000fe20000000000 */
[C---:B------:R-:W-:Y:S01]  /*4d450*/  FMUL R11, R10.reuse, R13 ;  /* 0x0000000d0a0b7220 */ /* 0x040fe20000400000 */
[-C--:B------:R-:W-:Y:S01]  /*4d460*/  FMUL R18, R10, R17.reuse ;  /* 0x000000110a127220 */ /* 0x080fe20000400000 */
[C---:B------:R-:W-:Y:S01]  /*4d470*/  FFMA R2, R25.reuse, R10, R2 ;  /* 0x0000000a19027223 */ /* 0x040fe20000000002 */
[-C--:B------:R-:W-:Y:S01]  /*4d480*/  FFMA R15, -R25, R14.reuse, R15 ;  /* 0x0000000e190f7223 */ /* 0x080fe2000000010f */
[-CC-:B------:R-:W-:Y:S01]  /*4d490*/  FFMA R12, R16, R17.reuse, R11.reuse ;  /* 0x00000011100c7223 */ /* 0x180fe2000000000b */
[C---:B------:R-:W-:Y:S01]  /*4d4a0*/  FFMA R17, -R14.reuse, R17, R11 ;  /* 0x000000110e117223 */ /* 0x040fe2000000010b */
[C---:B------:R-:W-:Y:S01]  /*4d4b0*/  FFMA R13, R14.reuse, R13, R18 ;  /* 0x0000000d0e0d7223 */ /* 0x040fe20000000012 */
[----:B------:R-:W-:Y:S01]  /*4d4c0*/  FFMA R11, -RZ, R14, R2 ;  /* 0x0000000eff0b7223 */ /* 0x000fe20000000102 */
[-C--:B------:R-:W-:Y:S01]  /*4d4d0*/  FFMA R12, R14, R15.reuse, R12 ;  /* 0x0000000f0e0c7223 */ /* 0x080fe2000000000c */
[-C--:B------:R-:W-:Y:S01]  /*4d4e0*/  FFMA R17, R16, R15.reuse, R17 ;  /* 0x0000000f10117223 */ /* 0x080fe20000000011 */
[----:B------:R-:W-:-:S02]  /*4d4f0*/  FFMA R13, -R10, R15, R13 ;  /* 0x0000000f0a0d7223 */ /* 0x000fc4000000010d */
[CC--:B------:R-:W-:Y:S01]  /*4d500*/  FFMA R18, -R10.reuse, R11.reuse, R12 ;  /* 0x0000000b0a127223 */ /* 0x0c0fe2000000010c */
[-C--:B------:R-:W-:Y:S01]  /*4d510*/  FFMA R17, R10, R11.reuse, R17 ;  /* 0x0000000b0a117223 */ /* 0x080fe20000000011 */
[----:B------:R-:W-:Y:S01]  /*4d520*/  FFMA R16, R16, R11, R13 ;  /* 0x0000000b10107223 */ /* 0x000fe2000000000d */
[----:B------:R-:W-:Y:S06]  /*4d530*/  RET.REL.NODEC R36 `(_Z15ker_mesh_shaderfjjP10triangle_t) ;  /* 0xfffffb2824b07950 */ /* 0x000fec0003c3ffff */
        .type           $_Z15ker_mesh_shaderfjjP10triangle_t$_Z9ev_unpush3jetS_f,@function
        .size           $_Z15ker_mesh_shaderfjjP10triangle_t$_Z9ev_unpush3jetS_f,($__internal_0_$__cuda_sm20_dblrcp_rn_slowpath_v3 - $_Z15ker_mesh_shaderfjjP10triangle_t$_Z9ev_unpush3jetS_f)
$_Z15ker_mesh_shaderfjjP10triangle_t$_Z9ev_unpush3jetS_f:
[----:B------:R-:W0:Y:S01]  /*4d540*/  F2F.F64.F32 R10, R32 ;  /* 0x00000020000a7310 */ /* 0x000e220000201800 */
[----:B------:R-:W-:Y:S01]  /*4d550*/  UMOV UR10, 0x54442d18 ;  /* 0x54442d18000a7882 */ /* 0x000fe20000000000 */
[----:B------:R-:W-:Y:S01]  /*4d560*/  UMOV UR11, 0x3ff921fb ;  /* 0x3ff921fb000b7882 */ /* 0x000fe20000000000 */
[----:B------:R-:W-:Y:S01]  /*4d570*/  BSSY.RECONVERGENT B2, `(.L_x_902) ;  /* 0x00000ce000027945 */ /* 0x000fe20003800200 */
        /* <DEDUP_REMOVED lines=72> */
.L_x_905:
[----:B------:R-:W-:Y:S05]  /*4da00*/  BSYNC.RECONVERGENT B0 ;  /* 0x0000000000007941 */ /* 0x000fea0003800200 */
.L_x_904:
        /* <DEDUP_REMOVED lines=16> */
.L_x_908:
[----:B------:R-:W-:Y:S05]  /*4db10*/  BSYNC.RECONVERGENT B4 ;  /* 0x0000000000047941 */ /* 0x000fea0003800200 */
.L_x_907:
[----:B------:R-:W-:Y:S05]  /*4db20*/  BSYNC.RECONVERGENT B3 ;  /* 0x0000000000037941 */ /* 0x000fea0003800200 */
.L_x_906:
        /* <DEDUP_REMOVED lines=11> */
.L_x_903:
        /* <DEDUP_REMOVED lines=65> */
[----:B-1----:R-:W-:Y:S02]  /*4dff0*/  IMAD R15, R15, 0x800000, -R12 ;  /* 0x008000000f0f7824 */ /* 0x002fe400078e0a0c */
[----:B------:R-:W-:Y:S01]  /*4e000*/  @!P0 FADD R2, R32, R32 ;  /* 0x0000002020028221 */ /* 0x000fe20000000000 */
[----:B------:R-:W-:-:S04]  /*4e010*/  FMUL R14, R14, R17 ;  /* 0x000000110e0e7220 */ /* 0x000fc80000400000 */
[----:B------:R-:W-:Y:S01]  /*4e020*/  @!P3 FMUL R13, R15, R14 ;  /* 0x0000000e0f0db220 */ /* 0x000fe20000400000 */
[----:B------:R-:W-:-:S07]  /*4e030*/  @!P0 LOP3.LUT R13, R2, 0x7fffffff, RZ, 0xc0, !PT ;  /* 0x7fffffff020d8812 */ /* 0x000fce00078ec0ff */
.L_x_911:
[----:B------:R-:W-:Y:S05]  /*4e040*/  BSYNC.RECONVERGENT B0 ;  /* 0x0000000000007941 */ /* 0x000fea0003800200 */
.L_x_910:
        /* <DEDUP_REMOVED lines=16> */
.L_x_914:
[----:B------:R-:W-:Y:S05]  /*4e150*/  BSYNC.RECONVERGENT B4 ;  /* 0x0000000000047941 */ /* 0x000fea0003800200 */
.L_x_913:
[----:B------:R-:W-:Y:S05]  /*4e160*/  BSYNC.RECONVERGENT B3 ;  /* 0x0000000000037941 */ /* 0x000fea0003800200 */
.L_x_912:
        /* <DEDUP_REMOVED lines=14> */
.L_x_909:
[----:B------:R-:W-:Y:S05]  /*4e250*/  BSYNC.RECONVERGENT B2 ;  /* 0x0000000000027941 */ /* 0x000fea0003800200 */
.L_x_902:
[C---:B------:R-:W-:Y:S01]  /*4e260*/  FMUL R13, R23.reuse, 0.63661974668502807617 ;  /* 0x3f22f983170d7820 */ /* 0x040fe20000400000 */
[----:B------:R-:W-:Y:S02]  /*4e270*/  HFMA2 R20, -RZ, RZ, 0.487060546875, -0.0625 ;  /* 0x37cbac00ff147431 */ /* 0x000fe400000001ff */
[----:B------:R-:W-:Y:S01]  /*4e280*/  IMAD.MOV.U32 R2, RZ, RZ, 0x394d4153 ;  /* 0x394d4153ff027424 */ /* 0x000fe200078e00ff */
[----:B------:R-:W-:Y:S01]  /*4e290*/  FSETP.GE.AND P0, PT, |R23|, 105615, PT ;  /* 0x47ce47801700780b */ /* 0x000fe20003f06200 */
[----:B------:R-:W0:Y:S01]  /*4e2a0*/  F2I.NTZ R16, R13 ;  /* 0x0000000d00107305 */ /* 0x000e220000203100 */
[----:B------:R-:W-:Y:S01]  /*4e2b0*/  FFMA R47, RZ, RZ, RZ ;  /* 0x000000ffff2f7223 */ /* 0x000fe200000000ff */
[----:B------:R-:W-:Y:S01]  /*4e2c0*/  FFMA R2, RZ, -R2, 0.0083327032625675201416 ;  /* 0x3c0885e4ff027423 */ /* 0x000fe20000000802 */
[----:B------:R-:W1:Y:S01]  /*4e2d0*/  LDCU.64 UR10, c[0x0][0x358] ;  /* 0x00006b00ff0a77ac */ /* 0x000e620008000a00 */
[----:B------:R-:W-:Y:S01]  /*4e2e0*/  BSSY.RECONVERGENT B0, `(.L_x_915) ;  /* 0x0000049000007945 */ /* 0x000fe20003800200 */
[----:B------:R-:W-:Y:S01]  /*4e2f0*/  IADD3 R35, PT, PT, R1, 0x1c, RZ ;  /* 0x0000001c01237810 */ /* 0x000fe20007ffe0ff */
[----:B------:R-:W-:Y:S01]  /*4e300*/  FFMA R2, RZ, R2, -0.16666662693023681641 ;  /* 0xbe2aaaa8ff027423 */ /* 0x000fe20000000002 */
[----:B------:R-:W-:-:S03]  /*4e310*/  FFMA R12, RZ, R20, -0.0013887860113754868507 ;  /* 0xbab607edff0c7423 */ /* 0x000fc60000000014 */
[----:B------:R-:W-:Y:S01]  /*4e320*/  FFMA R47, R47, R2, RZ ;  /* 0x000000022f2f7223 */ /* 0x000fe200000000ff */
[----:B------:R-:W-:-:S03]  /*4e330*/  FFMA R12, RZ, R12, 0.041666727513074874878 ;  /* 0x3d2aaabbff0c7423 */ /* 0x000fc6000000000c */
[----:B------:R-:W-:Y:S01]  /*4e340*/  FMUL R45, RZ, R47 ;  /* 0x0000002fff2d7220 */ /* 0x000fe20000400000 */
[----:B0-----:R-:W-:Y:S01]  /*4e350*/  I2FP.F32.S32 R14, R16 ;  /* 0x00000010000e7245 */ /* 0x001fe20000201400 */
[----:B------:R-:W-:Y:S01]  /*4e360*/  FFMA R12, RZ, R12, -0.4999999701976776123 ;  /* 0xbeffffffff0c7423 */ /* 0x000fe2000000000c */
[----:B------:R-:W-:-:S03]  /*4e370*/  MOV R18, R16 ;  /* 0x0000001000127202 */ /* 0x000fc60000000f00 */
[----:B------:R-:W-:Y:S01]  /*4e380*/  FFMA R15, R14, -1.5707962512969970703, R23 ;  /* 0xbfc90fda0e0f7823 */ /* 0x000fe20000000017 */
[----:B------:R-:W-:-:S03]  /*4e390*/  FFMA R44, RZ, R12, 1 ;  /* 0x3f800000ff2c7423 */ /* 0x000fc6000000000c */
[----:B------:R-:W-:Y:S01]  /*4e3a0*/  FFMA R15, R14, -7.5497894158615963534e-08, R15 ;  /* 0xb3a221680e0f7823 */ /* 0x000fe2000000000f */
[----:B------:R-:W-:-:S03]  /*4e3b0*/  FMUL R26, R44, -0.89999997615814208984 ;  /* 0xbf6666662c1a7820 */ /* 0x000fc60000400000 */
[----:B------:R-:W-:Y:S01]  /*4e3c0*/  FFMA R19, R14, -5.3903029534742383927e-15, R15 ;  /* 0xa7c234c50e137823 */ /* 0x000fe2000000000f */
[----:B------:R-:W-:-:S04]  /*4e3d0*/  FADD R27, R45, R26 ;  /* 0x0000001a2d1b7221 */ /* 0x000fc80000000000 */
[----:B------:R-:W-:Y:S01]  /*4e3e0*/  MOV R13, R19 ;  /* 0x00000013000d7202 */ /* 0x000fe20000000f00 */
[----:B-1----:R-:W-:Y:S06]  /*4e3f0*/  @!P0 BRA `(.L_x_916) ;  /* 0x0000000000dc8947 */ /* 0x002fec0003800000 */
        /* <DEDUP_REMOVED lines=11> */
.L_x_917:
        /* <DEDUP_REMOVED lines=44> */
.L_x_916:
[----:B------:R-:W-:Y:S05]  /*4e770*/  BSYNC.RECONVERGENT B0 ;  /* 0x0000000000007941 */ /* 0x000fea0003800200 */
.L_x_915:
[----:B------:R-:W-:Y:S02]  /*4e780*/  HFMA2 R12, -RZ, RZ, 1.291015625, -0.052581787109375 ;  /* 0x3d2aaabbff0c7431 */ /* 0x000fe400000001ff */
[----:B------:R-:W-:Y:S01]  /*4e790*/  FMUL R14, R13, R13 ;  /* 0x0000000d0d0e7220 */ /* 0x000fe20000400000 */
[C---:B------:R-:W-:Y:S01]  /*4e7a0*/  LOP3.LUT R2, R16.reuse, 0x1, RZ, 0xc0, !PT ;  /* 0x0000000110027812 */ /* 0x040fe200078ec0ff */
[----:B------:R-:W-:Y:S01]  /*4e7b0*/  BSSY.RECONVERGENT B0, `(.L_x_918) ;  /* 0x000004a000007945 */ /* 0x000fe20003800200 */
[----:B------:R-:W-:Y:S01]  /*4e7c0*/  LOP3.LUT P1, RZ, R16, 0x2, RZ, 0xc0, !PT ;  /* 0x0000000210ff7812 */ /* 0x000fe2000782c0ff */
[----:B------:R-:W-:Y:S01]  /*4e7d0*/  FFMA R15, R14, R20, -0.0013887860113754868507 ;  /* 0xbab607ed0e0f7423 */ /* 0x000fe20000000014 */
[----:B------:R-:W-:Y:S01]  /*4e7e0*/  ISETP.NE.U32.AND P0, PT, R2, 0x1, PT ;  /* 0x000000010200780c */ /* 0x000fe20003f05070 */
[----:B------:R-:W-:Y:S01]  /*4e7f0*/  IMAD.MOV.U32 R2, RZ, RZ, 0x3effffff ;  /* 0x3effffffff027424 */ /* 0x000fe200078e00ff */
[----:B------:R-:W-:Y:S01]  /*4e800*/  MOV R24, R18 ;  /* 0x0000001200187202 */ /* 0x000fe20000000f00 */
[----:B------:R-:W-:Y:S01]  /*4e810*/  FMUL R34, RZ, R44 ;  /* 0x0000002cff227220 */ /* 0x000fe20000400000 */
[----:B------:R-:W-:-:S02]  /*4e820*/  FSEL R15, R15, -0.00019574658654164522886, !P0 ;  /* 0xb94d41530f0f7808 */ /* 0x000fc40004000000 */
        /* <DEDUP_REMOVED lines=22> */
.L_x_920:
        /* <DEDUP_REMOVED lines=44> */
.L_x_919:
[----:B------:R-:W-:Y:S05]  /*4ec50*/  BSYNC.RECONVERGENT B0 ;  /* 0x0000000000007941 */ /* 0x000fea0003800200 */
.L_x_918:
[----:B------:R-:W-:Y:S02]  /*4ec60*/  HFMA2 R36, -RZ, RZ, 1.0078125, -8.98838043212890625e-05 ;  /* 0x3c0885e4ff247431 */ /* 0x000fe400000001ff */
[----:B------:R-:W-:Y:S01]  /*4ec70*/  FMUL R14, R13, R13 ;  /* 0x0000000d0d0e7220 */ /* 0x000fe20000400000 */
[----:B------:R-:W-:Y:S01]  /*4ec80*/  LOP3.LUT R16, R24, 0x1, RZ, 0xc0, !PT ;  /* 0x0000000118107812 */ /* 0x000fe200078ec0ff */
[----:B------:R-:W-:Y:S02]  /*4ec90*/  IMAD.MOV.U32 R37, RZ, RZ, 0x3e2aaaa8 ;  /* 0x3e2aaaa8ff257424 */ /* 0x000fe400078e00ff */
[----:B------:R-:W-:Y:S01]  /*4eca0*/  FMUL R29, R47, -0.89999997615814208984 ;  /* 0xbf6666662f1d7820 */ /* 0x000fe20000400000 */
[----:B------:R-:W-:Y:S01]  /*4ecb0*/  FFMA R15, R14, R20, -0.0013887860113754868507 ;  /* 0xbab607ed0e0f7423 */ /* 0x000fe20000000014 */
[----:B------:R-:W-:Y:S01]  /*4ecc0*/  ISETP.NE.U32.AND P0, PT, R16, 0x1, PT ;  /* 0x000000011000780c */ /* 0x000fe20003f05070 */
[----:B------:R-:W-:Y:S01]  /*4ecd0*/  BSSY.RECONVERGENT B0, `(.L_x_921) ;  /* 0x0000050000007945 */ /* 0x000fe20003800200 */
[----:B------:R-:W-:-:S02]  /*4ece0*/  IADD3 R16, PT, PT, R24, 0x1, RZ ;  /* 0x0000000118107810 */ /* 0x000fc40007ffe0ff */
[----:B------:R-:W-:Y:S02]  /*4ecf0*/  FSEL R15, R15, -0.00019574658654164522886, P0 ;  /* 0xb94d41530f0f7808 */ /* 0x000fe40000000000 */
[----:B------:R-:W-:Y:S02]  /*4ed00*/  FSEL R17, R36, 0.041666727513074874878, !P0 ;  /* 0x3d2aaabb24117808 */ /* 0x000fe40004000000 */
[----:B------:R-:W-:Y:S02]  /*4ed10*/  LOP3.LUT P1, RZ, R16, 0x2, RZ, 0xc0, !PT ;  /* 0x0000000210ff7812 */ /* 0x000fe4000782c0ff */
[----:B------:R-:W-:Y:S01]  /*4ed20*/  FSEL R13, R13, 1, !P0 ;  /* 0x3f8000000d0d7808 */ /* 0x000fe20004000000 */
[C---:B------:R-:W-:Y:S01]  /*4ed30*/  FFMA R15, R14.reuse, R15, R17 ;  /* 0x0000000f0e0f7223 */ /* 0x040fe20000000011 */
[----:B------:R-:W-:Y:S02]  /*4ed40*/  FSEL R24, -R37, -0.4999999701976776123, !P0 ;  /* 0xbeffffff25187808 */ /* 0x000fe40004000100 */
[----:B------:R-:W-:Y:S01]  /*4ed50*/  FSETP.GE.AND P0, PT, |R23|, 105615, PT ;  /* 0x47ce47801700780b */ /* 0x000fe20003f06200 */
[----:B------:R-:W-:-:S02]  /*4ed60*/  FFMA R16, R14, R13, RZ ;  /* 0x0000000d0e107223 */ /* 0x000fc400000000ff */
[----:B------:R-:W-:Y:S01]  /*4ed70*/  FFMA R15, R14, R15, R24 ;  /* 0x0000000f0e0f7223 */ /* 0x000fe20000000018 */
[----:B------:R-:W-:-:S03]  /*4ed80*/  FFMA R24, R47, 0.89999997615814208984, R34 ;  /* 0x3f6666662f187823 */ /* 0x000fc60000000022 */
[----:B------:R-:W-:-:S04]  /*4ed90*/  FFMA R13, R16, R15, R13 ;  /* 0x0000000f100d7223 */ /* 0x000fc8000000000d */
[----:B------:R-:W-:-:S04]  /*4eda0*/  @P1 FADD R13, RZ, -R13 ;  /* 0x8000000dff0d1221 */ /* 0x000fc80000000000 */
[C---:B------:R-:W-:Y:S01]  /*4edb0*/  FMUL R14, R13.reuse, R22 ;  /* 0x000000160d0e7220 */ /* 0x040fe20000400000 */
[----:B------:R-:W-:Y:S01]  /*4edc0*/  FMUL R16, R13, R21 ;  /* 0x000000150d107220 */ /* 0x000fe20000400000 */
[----:B------:R-:W-:Y:S02]  /*4edd0*/  FFMA R13, R34, -0.89999997615814208984, R45 ;  /* 0xbf666666220d7823 */ /* 0x000fe4000000002d */
[C---:B------:R-:W-:Y:S01]  /*4ede0*/  FMUL R15, R29.reuse, R14 ;  /* 0x0000000e1d0f7220 */ /* 0x040fe20000400000 */
[----:B------:R-:W-:Y:S01]  /*4edf0*/  FMUL R16, R29, R16 ;  /* 0x000000101d107220 */ /* 0x000fe20000400000 */
[C---:B------:R-:W-:Y:S02]  /*4ee00*/  FMUL R29, R38.reuse, R29 ;  /* 0x0000001d261d7220 */ /* 0x040fe40000400000 */
[----:B------:R-:W-:Y:S01]  /*4ee10*/  FFMA R28, R38, R13, R15 ;  /* 0x0000000d261c7223 */ /* 0x000fe2000000000f */
[----:B------:R-:W-:Y:S01]  /*4ee20*/  FFMA R27, R27, R38, R16 ;  /* 0x000000261b1b7223 */ /* 0x000fe20000000010 */
[----:B------:R-:W-:-:S02]  /*4ee30*/  MOV R38, R18 ;  /* 0x0000001200267202 */ /* 0x000fc40000000f00 */
        /* <DEDUP_REMOVED lines=13> */
.L_x_923:
        /* <DEDUP_REMOVED lines=44> */
.L_x_922:
[----:B------:R-:W-:Y:S05]  /*4f1d0*/  BSYNC.RECONVERGENT B0 ;  /* 0x0000000000007941 */ /* 0x000fea0003800200 */
.L_x_921:
        /* <DEDUP_REMOVED lines=14> */
[----:B------:R-:W-:-:S02]  /*4f2c0*/  MOV R38, R18 ;  /* 0x0000001200267202 */ /* 0x000fc40000000f00 */
[----:B------:R-:W-:Y:S01]  /*4f2d0*/  MOV R14, R19 ;  /* 0x00000013000e7202 */ /* 0x000fe20000000f00 */
[----:B------:R-:W-:Y:S01]  /*4f2e0*/  FFMA R39, R16, R15, R13 ;  /* 0x0000000f10277223 */ /* 0x000fe2000000000d */
[----:B------:R-:W-:-:S03]  /*4f2f0*/  FMUL R13, RZ, -R47 ;  /* 0x8000002fff0d7220 */ /* 0x000fc60000400000 */
        /* <DEDUP_REMOVED lines=13> */
.L_x_926:
        /* <DEDUP_REMOVED lines=44> */
.L_x_925:
[----:B------:R-:W-:Y:S05]  /*4f690*/  BSYNC.RECONVERGENT B0 ;  /* 0x0000000000007941 */ /* 0x000fea0003800200 */
.L_x_924:
        /* <DEDUP_REMOVED lines=18> */
[C---:B------:R-:W-:Y:S01]  /*4f7c0*/  FMUL R15, R14.reuse, R22 ;  /* 0x000000160e0f7220 */ /* 0x040fe20000400000 */
[----:B------:R-:W-:Y:S01]  /*4f7d0*/  FMUL R17, R14, R21 ;  /* 0x000000150e117220 */ /* 0x000fe20000400000 */
[----:B------:R-:W-:Y:S02]  /*4f7e0*/  FFMA R14, R13, -0.89999997615814208984, R34 ;  /* 0xbf6666660d0e7823 */ /* 0x000fe40000000022 */
        /* <DEDUP_REMOVED lines=18> */
.L_x_929:
        /* <DEDUP_REMOVED lines=44> */
.L_x_928:
[----:B------:R-:W-:Y:S05]  /*4fbd0*/  BSYNC.RECONVERGENT B0 ;  /* 0x0000000000007941 */ /* 0x000fea0003800200 */
.L_x_927:
        /* <DEDUP_REMOVED lines=29> */
.L_x_932:
        /* <DEDUP_REMOVED lines=33> */
[----:B------:R-:W-:Y:S02]  /*4ffc0*/  LEA.HI R18, R36, R19, RZ, 0x1 ;  /* 0x0000001324127211 */ /* 0x000fe400078f08ff */
[C---:B------:R-:W-:Y:S02]  /*4ffd0*/  LOP3.LUT R14, R16.reuse, R15, RZ, 0x3c, !PT ;  /* 0x0000000f100e7212 */ /* 0x040fe400078e3cff */
[----:B------:R-:W-:Y:S02]  /*4ffe0*/  LOP3.LUT R15, R16, R36, RZ, 0x3c, !PT ;  /* 0x00000024100f7212 */ /* 0x000fe400078e3cff */
[----:B------:R-:W-:Y:S02]  /*4fff0*/  LOP3.LUT R23, R36, R23, RZ, 0x3c, !PT ;  /* 0x0000001724177212 */ /* 0x000fe400078e3cff */
[----:B------:R-:W-:Y:S02]  /*50000*/  IADD3 R19, PT, PT, -R18, RZ, RZ ;  /* 0x000000ff12137210 */ /* 0x000fe40007ffe1ff */
[----:B------:R-:W0:Y:S01]  /*50010*/  I2F.F64.S64 R14, R14 ;  /* 0x0000000e000e7312 */ /* 0x000e220000301c00 */
[----:B------:R-:W-:-:S02]  /*50020*/  ISETP.GE.AND P0, PT, R23, RZ, PT ;  /* 0x000000ff1700720c */ /* 0x000fc40003f06270 */
[----:B------:R-:W-:Y:S01]  /*50030*/  @!P1 IMAD.MOV.U32 R18, RZ, RZ, R19 ;  /* 0x000000ffff129224 */ /* 0x000fe200078e0013 */
[----:B0-----:R-:W-:-:S10]  /*50040*/  DMUL R16, R14, UR12 ;  /* 0x0000000c0e107c28 */ /* 0x001fd40008000000 */
[----:B------:R-:W0:Y:S02]  /*50050*/  F2F.F32.F64 R16, R16 ;  /* 0x0000001000107310 */ /* 0x000e240000301000 */
[----:B0-----:R-:W-:-:S07]  /*50060*/  FSEL R19, -R16, R16, !P0 ;  /* 0x0000001010137208 */ /* 0x001fce0004000100 */
.L_x_931:
[----:B------:R-:W-:Y:S05]  /*50070*/  BSYNC.RECONVERGENT B0 ;  /* 0x0000000000007941 */ /* 0x000fea0003800200 */
.L_x_930:
        /* <DEDUP_REMOVED lines=73> */
[----:B------:R-:W-:Y:S01]  /*50510*/  FFMA R15, R2, 2, R15 ;  /* 0x40000000020f7823 */ /* 0x000fe2000000000f */
[----:B0-----:R-:W-:Y:S01]  /*50520*/  FADD R2, R12, -R19 ;  /* 0x800000130c027221 */ /* 0x001fe20000000000 */
[----:B------:R-:W-:-:S03]  /*50530*/  FSETP.GT.AND P2, PT, R19, RZ, PT ;  /* 0x000000ff1300720b */ /* 0x000fc60003f44000 */
[----:B------:R-:W-:Y:S01]  /*50540*/  FADD R2, R2, R15 ;  /* 0x0000000f02027221 */ /* 0x000fe20000000000 */
[----:B------:R-:W-:Y:S01]  /*50550*/  SEL R14, RZ, 0x83000000, P2 ;  /* 0x83000000ff0e7807 */ /* 0x000fe20001000000 */
[----:B------:R-:W0:Y:S01]  /*50560*/  F2I.NTZ R15, R12 ;  /* 0x0000000c000f7305 */ /* 0x000e220000203100 */
[----:B------:R-:W-:Y:S01]  /*50570*/  FSETP.GEU.AND P2, PT, R12, RZ, PT ;  /* 0x000000ff0c00720b */ /* 0x000fe20003f4e000 */
[----:B------:R-:W-:Y:S01]  /*50580*/  FFMA R17, R2, R17, 0.0013391353422775864601 ;  /* 0x3aaf85ed02117423 */ /* 0x000fe20000000011 */
[----:B------:R-:W-:-:S03]  /*50590*/  IADD3 R16, PT, PT, R14, 0x7f000000, RZ ;  /* 0x7f0000000e107810 */ /* 0x000fc60007ffe0ff */
[----:B------:R-:W-:-:S04]  /*505a0*/  FFMA R17, R2, R17, 0.0096188392490148544312 ;  /* 0x3c1d985602117423 */ /* 0x000fc80000000011 */
[----:B------:R-:W-:-:S04]  /*505b0*/  FFMA R17, R2, R17, 0.055503588169813156128 ;  /* 0x3d6357bb02117423 */ /* 0x000fc80000000011 */
[C---:B------:R-:W-:Y:S01]  /*505c0*/  FFMA R17, R2.reuse, R17, 0.24022644758224487305 ;  /* 0x3e75fdec02117423 */ /* 0x040fe20000000011 */
[----:B0-----:R-:W-:Y:S02]  /*505d0*/  LEA R14, R15, -R14, 0x17 ;  /* 0x8000000e0f0e7211 */ /* 0x001fe400078eb8ff */
[----:B------:R-:W-:Y:S01]  /*505e0*/  FSEL R15, RZ, +INF , !P2 ;  /* 0x7f800000ff0f7808 */ /* 0x000fe20005000000 */
[----:B------:R-:W-:-:S04]  /*505f0*/  FFMA R17, R2, R17, 0.69314718246459960938 ;  /* 0x3f31721802117423 */ /* 0x000fc80000000011 */
[----:B------:R-:W-:Y:S01]  /*50600*/  FFMA R17, R2, R17, 1 ;  /* 0x3f80000002117423 */ /* 0x000fe20000000011 */
[----:B------:R-:W-:-:S03]  /*50610*/  @!P0 FADD R2, R32, R32 ;  /* 0x0000002020028221 */ /* 0x000fc60000000000 */
[----:B------:R-:W-:-:S04]  /*50620*/  FMUL R17, R16, R17 ;  /* 0x0000001110117220 */ /* 0x000fc80000400000 */
[----:B------:R-:W-:Y:S01]  /*50630*/  @!P3 FMUL R15, R14, R17 ;  /* 0x000000110e0fb220 */ /* 0x000fe20000400000 */
[----:B------:R-:W-:-:S07]  /*50640*/  @!P0 LOP3.LUT R15, R2, 0x7fffffff, RZ, 0xc0, !PT ;  /* 0x7fffffff020f8812 */ /* 0x000fce00078ec0ff */
.L_x_936:
[----:B------:R-:W-:Y:S05]  /*50650*/  BSYNC.RECONVERGENT B0 ;  /* 0x0000000000007941 */ /* 0x000fea0003800200 */
.L_x_935:
        /* <DEDUP_REMOVED lines=16> */
.L_x_939:
[----:B------:R-:W-:Y:S05]  /*50760*/  BSYNC.RECONVERGENT B4 ;  /* 0x0000000000047941 */ /* 0x000fea0003800200 */
.L_x_938:
[----:B------:R-:W-:Y:S05]  /*50770*/  BSYNC.RECONVERGENT B3 ;  /* 0x0000000000037941 */ /* 0x000fea0003800200 */
.L_x_937:
[----:B------:R-:W-:Y:S01]  /*50780*/  FMUL R12, RZ, R2 ;  /* 0x00000002ff0c7220 */ /* 0x000fe20000400000 */
[----:B------:R-:W-:Y:S01]  /*50790*/  FMUL R2, R2, 0.63661974668502807617 ;  /* 0x3f22f98302027820 */ /* 0x000fe20000400000 */
[----:B------:R-:W-:Y:S02]  /*507a0*/  FMUL R14, R15, 0.63661974668502807617 ;  /* 0x3f22f9830f0e7820 */ /* 0x000fe40000400000 */
[----:B------:R-:W-:Y:S01]  /*507b0*/  FMUL R12, R12, 0.63661974668502807617 ;  /* 0x3f22f9830c0c7820 */ /* 0x000fe20000400000 */
[----:B------:R-:W-:-:S03]  /*507c0*/  FFMA R17, RZ, R15, R2 ;  /* 0x0000000fff117223 */ /* 0x000fc60000000002 */
[----:B------:R-:W-:Y:S01]  /*507d0*/  FFMA R15, RZ, R15, R12 ;  /* 0x0000000fff0f7223 */ /* 0x000fe2000000000c */
[----:B------:R-:W-:Y:S06]  /*507e0*/  BRA `(.L_x_940) ;  /* 0x0000000400987947 */ /* 0x000fec0003800000 */
.L_x_934:
        /* <DEDUP_REMOVED lines=62> */
[----:B0-----:R-:W-:Y:S01]  /*50bd0*/  IMAD R14, R15, 0x800000, -R14 ;  /* 0x008000000f0e7824 */ /* 0x001fe200078e0a0e */
[----:B------:R-:W-:Y:S02]  /*50be0*/  FSEL R15, RZ, +INF , !P2 ;  /* 0x7f800000ff0f7808 */ /* 0x000fe40005000000 */
[----:B------:R-:W-:-:S04]  /*50bf0*/  FFMA R17, R2, R17, 0.69314718246459960938 ;  /* 0x3f31721802117423 */ /* 0x000fc80000000011 */
[----:B------:R-:W-:Y:S01]  /*50c00*/  FFMA R17, R2, R17, 1 ;  /* 0x3f80000002117423 */ /* 0x000fe20000000011 */
[----:B------:R-:W-:-:S03]  /*50c10*/  @!P0 FADD R2, R32, R32 ;  /* 0x0000002020028221 */ /* 0x000fc60000000000 */
[----:B------:R-:W-:-:S04]  /*50c20*/  FMUL R17, R16, R17 ;  /* 0x0000001110117220 */ /* 0x000fc80000400000 */
[----:B------:R-:W-:Y:S01]  /*50c30*/  @!P3 FMUL R15, R14, R17 ;  /* 0x000000110e0fb220 */ /* 0x000fe20000400000 */
[----:B------:R-:W-:-:S07]  /*50c40*/  @!P0 LOP3.LUT R15, R2, 0x7fffffff, RZ, 0xc0, !PT ;  /* 0x7fffffff020f8812 */ /* 0x000fce00078ec0ff */
.L_x_942:
[----:B------:R-:W-:Y:S05]  /*50c50*/  BSYNC.RECONVERGENT B0 ;  /* 0x0000000000007941 */ /* 0x000fea0003800200 */
.L_x_941:
        /* <DEDUP_REMOVED lines=16> */
.L_x_945:
[----:B------:R-:W-:Y:S05]  /*50d60*/  BSYNC.RECONVERGENT B4 ;  /* 0x0000000000047941 */ /* 0x000fea0003800200 */
.L_x_944:
[----:B------:R-:W-:Y:S05]  /*50d70*/  BSYNC.RECONVERGENT B3 ;  /* 0x0000000000037941 */ /* 0x000fea0003800200 */
.L_x_943:
        /* <DEDUP_REMOVED lines=13> */
.L_x_940:
[----:B------:R-:W-:Y:S05]  /*50e50*/  BSYNC.RECONVERGENT B2 ;  /* 0x0000000000027941 */ /* 0x000fea0003800200 */
.L_x_933:
[C---:B------:R-:W-:Y:S01]  /*50e60*/  FMUL R2, R14.reuse, 0.63661974668502807617 ;  /* 0x3f22f9830e027820 */ /* 0x040fe20000400000 */
[----:B------:R-:W-:Y:S01]  /*50e70*/  FSETP.GE.AND P0, PT, |R14|, 105615, PT ;  /* 0x47ce47800e00780b */ /* 0x000fe20003f06200 */
[----:B------:R-:W-:Y:S01]  /*50e80*/  BSSY.RECONVERGENT B0, `(.L_x_946) ;  /* 0x0000042000007945 */ /* 0x000fe20003800200 */
[----:B------:R-:W-:Y:S01]  /*50e90*/  FADD R43, R45, -R34 ;  /* 0x800000222d2b7221 */ /* 0x000fe20000000000 */
[----:B------:R-:W-:Y:S02]  /*50ea0*/  FADD R41, -R44, R45 ;  /* 0x0000002d2c297221 */ /* 0x000fe40000000100 */
        /* <DEDUP_REMOVED lines=19> */
.L_x_948:
        /* <DEDUP_REMOVED lines=39> */
[----:B------:R-:W-:-:S04]  /*51250*/  IADD3 R12, PT, PT, -R2, RZ, RZ ;  /* 0x000000ff020c7210 */ /* 0x000fc80007ffe1ff */
[----:B------:R-:W-:Y:S01]  /*51260*/  @!P0 MOV R2, R12 ;  /* 0x0000000c00028202 */ /* 0x000fe20000000f00 */
[----:B-1----:R-:W-:-:S10]  /*51270*/  DMUL R20, R18, UR12 ;  /* 0x0000000c12147c28 */ /* 0x002fd40008000000 */
[----:B------:R-:W1:Y:S02]  /*51280*/  F2F.F32.F64 R20, R20 ;  /* 0x0000001400147310 */ /* 0x000e640000301000 */
[----:B01----:R-:W-:-:S07]  /*51290*/  FSEL R12, -R20, R20, !P1 ;  /* 0x00000014140c7208 */ /* 0x003fce0004800100 */
.L_x_947:
[----:B------:R-:W-:Y:S05]  /*512a0*/  BSYNC.RECONVERGENT B0 ;  /* 0x0000000000007941 */ /* 0x000fea0003800200 */
.L_x_946:
[----:B------:R-:W-:Y:S02]  /*512b0*/  HFMA2 R36, -RZ, RZ, 1.291015625, -0.052581787109375 ;  /* 0x3d2aaabbff247431 */ /* 0x000fe400000001ff */
[----:B------:R-:W-:Y:S02]  /*512c0*/  IMAD.MOV.U32 R37, RZ, RZ, 0x37cbac00 ;  /* 0x37cbac00ff257424 */ /* 0x000fe400078e00ff */
[----:B------:R-:W-:Y:S01]  /*512d0*/  FMUL R18, R12, R12 ;  /* 0x0000000c0c127220 */ /* 0x000fe20000400000 */
[C---:B------:R-:W-:Y:S01]  /*512e0*/  LOP3.LUT R16, R2.reuse, 0x1, RZ, 0xc0, !PT ;  /* 0x0000000102107812 */ /* 0x040fe200078ec0ff */
[----:B------:R-:W-:Y:S01]  /*512f0*/  BSSY.RECONVERGENT B0, `(.L_x_949) ;  /* 0x0000049000007945 */ /* 0x000fe20003800200 */
[----:B------:R-:W-:Y:S01]  /*51300*/  LOP3.LUT P1, RZ, R2, 0x2, RZ, 0xc0, !PT ;  /* 0x0000000202ff7812 */ /* 0x000fe2000782c0ff */
[----:B------:R-:W-:Y:S01]  /*51310*/  FFMA R19, R18, R37, -0.0013887860113754868507 ;  /* 0xbab607ed12137423 */ /* 0x000fe20000000025 */
[----:B------:R-:W-:Y:S02]  /*51320*/  ISETP.NE.U32.AND P0, PT, R16, 0x1, PT ;  /* 0x000000011000780c */ /* 0x000fe40003f05070 */
[----:B------:R-:W-:-:S02]  /*51330*/  MOV R16, 0x3effffff ;  /* 0x3effffff00107802 */ /* 0x000fc40000000f00 */
        /* <DEDUP_REMOVED lines=24> */
.L_x_951:
        /* <DEDUP_REMOVED lines=44> */
.L_x_950:
[----:B------:R-:W-:Y:S05]  /*51780*/  BSYNC.RECONVERGENT B0 ;  /* 0x0000000000007941 */ /* 0x000fea0003800200 */
.L_x_949:
        /* <DEDUP_REMOVED lines=8> */
[----:B------:R-:W-:Y:S01]  /*51810*/  FADD R52, R34, R13 ;  /* 0x0000000d22347221 */ /* 0x000fe20000000000 */
        /* <DEDUP_REMOVED lines=13> */
[C---:B------:R-:W-:Y:S01]  /*518f0*/  FMUL R21, R2.reuse, R17 ;  /* 0x0000001102157220 */ /* 0x040fe20000400000 */
[----:B------:R-:W-:Y:S01]  /*51900*/  FMUL R20, R2, R15 ;  /* 0x0000000f02147220 */ /* 0x000fe20000400000 */
        /* <DEDUP_REMOVED lines=12> */
.L_x_954:
        /* <DEDUP_REMOVED lines=44> */
.L_x_953:
[----:B------:R-:W-:Y:S05]  /*51c90*/  BSYNC.RECONVERGENT B0 ;  /* 0x0000000000007941 */ /* 0x000fea0003800200 */
.L_x_952:
        /* <DEDUP_REMOVED lines=30> */
.L_x_957:
        /* <DEDUP_REMOVED lines=44> */
.L_x_956:
[----:B------:R-:W-:Y:S05]  /*52140*/  BSYNC.RECONVERGENT B0 ;  /* 0x0000000000007941 */ /* 0x000fea0003800200 */
.L_x_955:
        /* <DEDUP_REMOVED lines=17> */
[----:B------:R-:W-:Y:S01]  /*52260*/  FFMA R2, R13, R18, R2 ;  /* 0x000000120d027223 */ /* 0x000fe20000000002 */
[----:B------:R-:W-:-:S03]  /*52270*/  FADD R18, -R47, R34 ;  /* 0x000000222f127221 */ /* 0x000fc60000000100 */
[----:B------:R-:W-:-:S04]  /*52280*/  @P1 FADD R2, RZ, -R2 ;  /* 0x80000002ff021221 */ /* 0x000fc80000000000 */
[C---:B------:R-:W-:Y:S01]  /*52290*/  FMUL R13, R2.reuse, R17 ;  /* 0x00000011020d7220 */ /* 0x040fe20000400000 */
[----:B------:R-:W-:-:S03]  /*522a0*/  FMUL R19, R2, R15 ;  /* 0x0000000f02137220 */ /* 0x000fc60000400000 */
[C---:B------:R-:W-:Y:S01]  /*522b0*/  FMUL R13, R44.reuse, R13 ;  /* 0x0000000d2c0d7220 */ /* 0x040fe20000400000 */
[----:B------:R-:W-:-:S03]  /*522c0*/  FMUL R2, R44, R19 ;  /* 0x000000132c027220 */ /* 0x000fc60000400000 */
[----:B------:R-:W-:Y:S01]  /*522d0*/  FFMA R19, R52, R39, R13 ;  /* 0x0000002734137223 */ /* 0x000fe2000000000d */
        /* <DEDUP_REMOVED lines=13> */
.L_x_960:
        /* <DEDUP_REMOVED lines=44> */
.L_x_959:
[----:B------:R-:W-:Y:S05]  /*52670*/  BSYNC.RECONVERGENT B0 ;  /* 0x0000000000007941 */ /* 0x000fea0003800200 */
.L_x_958:
[----:B------:R-:W-:Y:S01]  /*52680*/  FMUL R2, R12, R12 ;  /* 0x0000000c0c027220 */ /* 0x000fe20000400000 */
[C---:B------:R-:W-:Y:S01]  /*52690*/  LOP3.LUT R13, R51.reuse, 0x1, RZ, 0xc0, !PT ;  /* 0x00000001330d7812 */ /* 0x040fe200078ec0ff */
[----:B------:R-:W-:Y:S01]  /*526a0*/  BSSY.RECONVERGENT B0, `(.L_x_961) ;  /* 0x0000047000007945 */ /* 0x000fe20003800200 */
[----:B------:R-:W-:Y:S01]  /*526b0*/  IADD3 R51, PT, PT, R51, 0x1, RZ ;  /* 0x0000000133337810 */ /* 0x000fe20007ffe0ff */
[----:B------:R-:W-:Y:S01]  /*526c0*/  FFMA R52, R2, R37, -0.0013887860113754868507 ;  /* 0xbab607ed02347423 */ /* 0x000fe20000000025 */
[----:B------:R-:W-:Y:S02]  /*526d0*/  ISETP.NE.U32.AND P0, PT, R13, 0x1, PT ;  /* 0x000000010d00780c */ /* 0x000fe40003f05070 */
        /* <DEDUP_REMOVED lines=23> */
.L_x_963:
        /* <DEDUP_REMOVED lines=44> */
.L_x_962:
[----:B------:R-:W-:Y:S05]  /*52b10*/  BSYNC.RECONVERGENT B0 ;  /* 0x0000000000007941 */ /* 0x000fea0003800200 */
.L_x_961:
[----:B------:R-:W-:Y:S01]  /*52b20*/  UMOV UR12, 0x54442d18 ;  /* 0x54442d18000c7882 */ /* 0x000fe20000000000 */
[----:B------:R-:W-:Y:S01]  /*52b30*/  UMOV UR13, 0x3ff921fb ;  /* 0x3ff921fb000d7882 */ /* 0x000fe20000000000 */
[----:B------:R-:W-:Y:S01]  /*52b40*/  MOV R52, 0x3a2c32e4 ;  /* 0x3a2c32e400347802 */ /* 0x000fe20000000f00 */
[----:B------:R-:W-:Y:S01]  /*52b50*/  DSETP.GT.AND P0, PT, R10, UR12, PT ;  /* 0x0000000c0a007e2a */ /* 0x000fe2000bf04000 */
[----:B------:R-:W-:Y:S02]  /*52b60*/  HFMA2 R53, -RZ, RZ, 0.64013671875, -15.109375 ;  /* 0x391fcb8eff357431 */ /* 0x000fe400000001ff */
[----:B------:R-:W-:Y:S01]  /*52b70*/  FADD R11, -R32, 3.1415927410125732422 ;  /* 0x40490fdb200b7421 */ /* 0x000fe20000000100 */
[----:B------:R-:W-:Y:S01]  /*52b80*/  LOP3.LUT P2, RZ, R48, 0x2, RZ, 0xc0, !PT ;  /* 0x0000000230ff7812 */ /* 0x000fe2000784c0ff */
[----:B------:R-:W-:Y:S03]  /*52b90*/  BSSY.RECONVERGENT B0, `(.L_x_964) ;  /* 0x0000057000007945 */ /* 0x000fe60003800200 */
[----:B------:R-:W-:-:S04]  /*52ba0*/  FSEL R14, R11, R32, P0 ;  /* 0x000000200b0e7208 */ /* 0x000fc80000000000 */
[C---:B------:R-:W-:Y:S01]  /*52bb0*/  FSETP.GEU.AND P0, PT, |R14|.reuse, 1.175494350822287508e-38, PT ;  /* 0x008000000e00780b */ /* 0x040fe20003f0e200 */
[----:B------:R-:W-:-:S03]  /*52bc0*/  FMUL R11, |R14|, 16777216 ;  /* 0x4b8000000e0b7820 */ /* 0x000fc60000400200 */
[----:B------:R-:W-:Y:S02]  /*52bd0*/  FSEL R51, RZ, -24, P0 ;  /* 0xc1c00000ff337808 */ /* 0x000fe40000000000 */
[----:B------:R-:W-:-:S04]  /*52be0*/  FSEL R11, R11, |R14|, !P0 ;  /* 0x4000000e0b0b7208 */ /* 0x000fc80004000000 */
[----:B------:R-:W-:-:S04]  /*52bf0*/  IADD3 R2, PT, PT, R11, -0x3f3504f3, RZ ;  /* 0xc0cafb0d0b027810 */ /* 0x000fc80007ffe0ff */
[----:B------:R-:W-:-:S05]  /*52c00*/  LOP3.LUT R2, R2, 0xff800000, RZ, 0xc0, !PT ;  /* 0xff80000002027812 */ /* 0x000fca00078ec0ff */
[----:B------:R-:W-:Y:S01]  /*52c10*/  IMAD.IADD R11, R11, 0x1, -R2 ;  /* 0x000000010b0b7824 */ /* 0x000fe200078e0a02 */
        /* <DEDUP_REMOVED lines=14> */
[C---:B------:R-:W-:Y:S01]  /*52d00*/  FFMA R52, R11.reuse, R52, 0.018033718690276145935 ;  /* 0x3c93bb730b347423 */ /* 0x040fe20000000034 */
[----:B------:R-:W-:Y:S01]  /*52d10*/  FFMA R51, R10, 1.4426950216293334961, R51 ;  /* 0x3fb8aa3b0a337823 */ /* 0x000fe20000000033 */
[----:B------:R-:W-:Y:S01]  /*52d20*/  LOP3.LUT R50, R48, 0x1, RZ, 0xc0, !PT ;  /* 0x0000000130327812 */ /* 0x000fe200078ec0ff */
[----:B------:R-:W-:Y:S01]  /*52d30*/  FMUL R12, R12, R13 ;  /* 0x0000000d0c0c7220 */ /* 0x000fe20000400000 */
[----:B------:R-:W-:-:S02]  /*52d40*/  FFMA R52, R11, R52, 0.12022458761930465698 ;  /* 0x3df6384f0b347423 */ /* 0x000fc40000000034 */
[----:B------:R-:W-:Y:S01]  /*52d50*/  ISETP.NE.U32.AND P1, PT, R50, 0x1, PT ;  /* 0x000000013200780c */ /* 0x000fe20003f25070 */
        /* <DEDUP_REMOVED lines=11> */
[----:B------:R-:W-:-:S04]  /*52e10*/  FFMA R2, R13, 3, -R10 ;  /* 0x404000000d027823 */ /* 0x000fc8000000080a */
[----:B------:R-:W-:Y:S01]  /*52e20*/  FFMA R12, R11, 3, R2 ;  /* 0x404000000b0c7823 */ /* 0x000fe20000000002 */
[C---:B------:R-:W-:Y:S01]  /*52e30*/  FMUL R2, R49.reuse, R49 ;  /* 0x0000003131027220 */ /* 0x040fe20000400000 */
[----:B------:R-:W-:-:S03]  /*52e40*/  FSEL R49, R49, 1, P1 ;  /* 0x3f80000031317808 */ /* 0x000fc60000800000 */
[----:B------:R-:W-:Y:S01]  /*52e50*/  FFMA R37, R2, R37, -0.0013887860113754868507 ;  /* 0xbab607ed02257423 */ /* 0x000fe20000000025 */
[----:B0-----:R-:W-:-:S04]  /*52e60*/  FADD R59, R10, -R51 ;  /* 0x800000330a3b7221 */ /* 0x001fc80000000000 */
[----:B------:R-:W-:Y:S02]  /*52e70*/  FSEL R37, R37, -0.00019574658654164522886, !P1 ;  /* 0xb94d415325257808 */ /* 0x000fe40004800000 */
[----:B------:R-:W-:Y:S01]  /*52e80*/  FSETP.GT.AND P0, PT, R51, RZ, PT ;  /* 0x000000ff3300720b */ /* 0x000fe20003f04000 */
[----:B------:R-:W-:-:S03]  /*52e90*/  FADD R12, R12, R59 ;  /* 0x0000003b0c0c7221 */ /* 0x000fc60000000000 */
[----:B------:R-:W-:Y:S01]  /*52ea0*/  SEL R51, RZ, 0x83000000, P0 ;  /* 0x83000000ff337807 */ /* 0x000fe20000000000 */
[----:B------:R-:W-:Y:S01]  /*52eb0*/  FFMA R59, R12, R53, 0.0013391353422775864601 ;  /* 0x3aaf85ed0c3b7423 */ /* 0x000fe20000000035 */
[----:B------:R-:W-:Y:S02]  /*52ec0*/  FSEL R53, R36, 0.0083327032625675201416, !P1 ;  /* 0x3c0885e424357808 */ /* 0x000fe40004800000 */
[----:B------:R0:W1:Y:S01]  /*52ed0*/  F2I.NTZ R36, R10 ;  /* 0x0000000a00247305 */ /* 0x0000620000203100 */
[----:B------:R-:W-:Y:S01]  /*52ee0*/  FFMA R59, R12, R59, 0.0096188392490148544312 ;  /* 0x3c1d98560c3b7423 */ /* 0x000fe2000000003b */
[----:B------:R-:W-:Y:S01]  /*52ef0*/  FSETP.GT.AND P0, PT, |R10|, 152, PT ;  /* 0x431800000a00780b */ /* 0x000fe20003f04200 */
[----:B------:R-:W-:Y:S01]  /*52f00*/  FFMA R37, R2, R37, R53 ;  /* 0x0000002502257223 */ /* 0x000fe20000000035 */
[----:B------:R-:W-:Y:S01]  /*52f10*/  FSEL R53, -R16, -0.16666662693023681641, !P1 ;  /* 0xbe2aaaa810357808 */ /* 0x000fe20004800100 */
[----:B------:R-:W-:Y:S01]  /*52f20*/  FFMA R59, R12, R59, 0.055503588169813156128 ;  /* 0x3d6357bb0c3b7423 */ /* 0x000fe2000000003b */
[----:B------:R-:W-:-:S03]  /*52f30*/  FSETP.GEU.AND P1, PT, R10, RZ, PT ;  /* 0x000000ff0a00720b */ /* 0x000fc60003f2e000 */
[C---:B------:R-:W-:Y:S01]  /*52f40*/  FFMA R37, R2.reuse, R37, R53 ;  /* 0x0000002502257223 */ /* 0x040fe20000000035 */
[----:B------:R-:W-:Y:S01]  /*52f50*/  FFMA R2, R2, R49, RZ ;  /* 0x0000003102027223 */ /* 0x000fe200000000ff */
[----:B------:R-:W-:Y:S01]  /*52f60*/  FFMA R59, R12, R59, 0.24022644758224487305 ;  /* 0x3e75fdec0c3b7423 */ /* 0x000fe2000000003b */
[----:B0-----:R-:W-:Y:S02]  /*52f70*/  MOV R10, 0x3f800000 ;  /* 0x3f800000000a7802 */ /* 0x001fe40000000f00 */
[----:B------:R-:W-:Y:S01]  /*52f80*/  FFMA R2, R2, R37, R49 ;  /* 0x0000002502027223 */ /* 0x000fe20000000031 */
[----:B------:R-:W-:Y:S01]  /*52f90*/  FFMA R59, R12, R59, 0.69314718246459960938 ;  /* 0x3f3172180c3b7423 */ /* 0x000fe2000000003b */
[----:B------:R-:W-:Y:S02]  /*52fa0*/  HFMA2 R37, -RZ, RZ, 1.875, 0 ;  /* 0x3f800000ff257431 */ /* 0x000fe400000001ff */
[----:B------:R-:W-:Y:S01]  /*52fb0*/  @P2 FADD R2, RZ, -R2 ;  /* 0x80000002ff022221 */ /* 0x000fe20000000000 */
[----:B------:R-:W-:Y:S01]  /*52fc0*/  FSETP.NEU.AND P2, PT, R14, 1, PT ;  /* 0x3f8000000e00780b */ /* 0x000fe20003f4d000 */
[----:B------:R-:W-:Y:S01]  /*52fd0*/  FFMA R59, R12, R59, 1 ;  /* 0x3f8000000c3b7423 */ /* 0x000fe2000000003b */
[----:B------:R-:W-:Y:S01]  /*52fe0*/  IADD3 R12, PT, PT, R51, 0x7f000000, RZ ;  /* 0x7f000000330c7810 */ /* 0x000fe20007ffe0ff */
[----:B-1----:R-:W-:-:S02]  /*52ff0*/  IMAD R51, R36, 0x800000, -R51 ;  /* 0x0080000024337824 */ /* 0x002fc400078e0a33 */
[C---:B------:R-:W-:Y:S01]  /*53000*/  FMUL R17, R2.reuse, -R17 ;  /* 0x8000001102117220 */ /* 0x040fe20000400000 */
[----:B------:R-:W-:Y:S01]  /*53010*/  FMUL R15, R2, -R15 ;  /* 0x8000000f020f7220 */ /* 0x000fe20000400000 */
        /* <DEDUP_REMOVED lines=14> */
.L_x_965:
[----:B------:R-:W-:Y:S05]  /*53100*/  BSYNC.RECONVERGENT B0 ;  /* 0x0000000000007941 */ /* 0x000fea0003800200 */
.L_x_964:
[----:B------:R-:W0:Y:S01]  /*53110*/  F2F.F64.F32 R48, R32 ;  /* 0x0000002000307310 */ /* 0x000e220000201800 */
[----:B------:R-:W-:Y:S01]  /*53120*/  FSETP.NEU.AND P1, PT, R14, RZ, PT ;  /* 0x000000ff0e00720b */ /* 0x000fe20003f2d000 */
[----:B------:R-:W-:Y:S01]  /*53130*/  BSSY.RECONVERGENT B2, `(.L_x_966) ;  /* 0x0000013000027945 */ /* 0x000fe20003800200 */
[----:B0-----:R-:W-:Y:S01]  /*53140*/  DSETP.GT.AND P0, PT, R48, UR12, PT ;  /* 0x0000000c30007e2a */ /* 0x001fe2000bf04000 */
[----:B------:R-:W-:-:S05]  /*53150*/  IMAD.MOV.U32 R49, RZ, RZ, RZ ;  /* 0x000000ffff317224 */ /* 0x000fca00078e00ff */
[----:B------:R-:W-:-:S05]  /*53160*/  FSEL R10, -R10, 1, P0 ;  /* 0x3f8000000a0a7808 */ /* 0x000fca0000000100 */
        /* <DEDUP_REMOVED lines=13> */
.L_x_969:
[----:B------:R-:W-:Y:S05]  /*53240*/  BSYNC.RECONVERGENT B3 ;  /* 0x0000000000037941 */ /* 0x000fea0003800200 */
.L_x_968:
[----:B------:R-:W-:-:S07]  /*53250*/  MOV R49, R2 ;  /* 0x0000000200317202 */ /* 0x000fce0000000f00 */
.L_x_967:
[----:B------:R-:W-:Y:S05]  /*53260*/  BSYNC.RECONVERGENT B2 ;  /* 0x0000000000027941 */ /* 0x000fea0003800200 */
.L_x_966:
        /* <DEDUP_REMOVED lines=13> */
[----:B------:R-:W-:-:S04]  /*53340*/  FADD R11, R11, R12 ;  /* 0x0000000c0b0b7221 */ /* 0x000fc80000000000 */
[C---:B------:R-:W-:Y:S01]  /*53350*/  FFMA R12, R11.reuse, R16, 0.0013391353422775864601 ;  /* 0x3aaf85ed0b0c7423 */ /* 0x040fe20000000010 */
[----:B------:R-:W-:Y:S02]  /*53360*/  SEL R16, RZ, 0x83000000, P0 ;  /* 0x83000000ff107807 */ /* 0x000fe40000000000 */
[----:B------:R-:W-:Y:S01]  /*53370*/  FSETP.GT.AND P0, PT, |R2|, 152, PT ;  /* 0x431800000200780b */ /* 0x000fe20003f04200 */
[----:B------:R-:W-:Y:S01]  /*53380*/  FFMA R12, R11, R12, 0.0096188392490148544312 ;  /* 0x3c1d98560b0c7423 */ /* 0x000fe2000000000c */
[----:B------:R-:W-:Y:S01]  /*53390*/  IADD3 R51, PT, PT, R16, 0x7f000000, RZ ;  /* 0x7f00000010337810 */ /* 0x000fe20007ffe0ff */
[----:B-1----:R-:W-:Y:S02]  /*533a0*/  IMAD R13, R13, 0x800000, -R16 ;  /* 0x008000000d0d7824 */ /* 0x002fe400078e0a10 */
        /* <DEDUP_REMOVED lines=17> */
.L_x_971:
[----:B------:R-:W-:Y:S05]  /*534c0*/  BSYNC.RECONVERGENT B0 ;  /* 0x0000000000007941 */ /* 0x000fea0003800200 */
.L_x_970:
[----:B------:R-:W-:Y:S01]  /*534d0*/  FMUL R11, RZ, R49 ;  /* 0x00000031ff0b7220 */ /* 0x000fe20000400000 */
        /* <DEDUP_REMOVED lines=16> */
.L_x_975:
[----:B------:R-:W-:Y:S05]  /*535e0*/  BSYNC.RECONVERGENT B3 ;  /* 0x0000000000037941 */ /* 0x000fea0003800200 */
.L_x_974:
[----:B------:R-:W-:-:S07]  /*535f0*/  IMAD.MOV.U32 R49, RZ, RZ, R2 ;  /* 0x000000ffff317224 */ /* 0x000fce00078e0002 */
.L_x_973:
[----:B------:R-:W-:Y:S05]  /*53600*/  BSYNC.RECONVERGENT B2 ;  /* 0x0000000000027941 */ /* 0x000fea0003800200 */
.L_x_972:
[--C-:B------:R-:W-:Y:S01]  /*53610*/  FFMA R2, R13, -0.51602452993392944336, R16.reuse ;  /* 0xbf041a2f0d027823 */ /* 0x100fe20000000010 */
[----:B------:R-:W-:Y:S01]  /*53620*/  FMUL R12, R49, R10 ;  /* 0x0000000a310c7220 */ /* 0x000fe20000400000 */
[----:B------:R-:W-:Y:S01]  /*53630*/  FMUL R13, RZ, R36 ;  /* 0x00000024ff0d7220 */ /* 0x000fe20000400000 */
[----:B------:R-:W-:Y:S01]  /*53640*/  FMUL R50, RZ, R49 ;  /* 0x00000031ff327220 */ /* 0x000fe20000400000 */
[----:B------:R-:W-:Y:S01]  /*53650*/  FMUL R48, RZ, R38 ;  /* 0x00000026ff307220 */ /* 0x000fe20000400000 */
[----:B------:R-:W-:Y:S01]  /*53660*/  FFMA R11, R11, -0.51602452993392944336, R16 ;  /* 0xbf041a2f0b0b7823 */ /* 0x000fe20000000010 */
[--C-:B------:R-:W-:Y:S01]  /*53670*/  FFMA R49, R12, 1.2158541679382324219, R13.reuse ;  /* 0x3f9ba11c0c317823 */ /* 0x100fe2000000000d */
[----:B------:R-:W-:Y:S01]  /*53680*/  FFMA R12, R50, 1.2158541679382324219, R13 ;  /* 0x3f9ba11c320c7823 */ /* 0x000fe2000000000d */
[--C-:B------:R-:W-:Y:S01]  /*53690*/  FFMA R50, R17, -0.5, R48.reuse ;  /* 0xbf00000011327823 */ /* 0x100fe20000000030 */
[----:B------:R-:W-:Y:S01]  /*536a0*/  FFMA R48, R15, -0.5, R48 ;  /* 0xbf0000000f307823 */ /* 0x000fe20000000030 */
[----:B------:R-:W-:Y:S01]  /*536b0*/  FMUL R15, R32, 0.63661974668502807617 ;  /* 0x3f22f983200f7820 */ /* 0x000fe20000400000 */
[----:B------:R-:W-:Y:S01]  /*536c0*/  FADD R12, R12, R11 ;  /* 0x0000000b0c0c7221 */ /* 0x000fe20000000000 */
[----:B------:R-:W-:Y:S01]  /*536d0*/  FADD R2, R49, R2 ;  /* 0x0000000231027221 */ /* 0x000fe20000000000 */
[----:B------:R-:W-:Y:S01]  /*536e0*/  FMUL R52, R47, R21 ;  /* 0x000000152f347220 */ /* 0x000fe20000400000 */
[----:B------:R-:W-:Y:S01]  /*536f0*/  FMUL R11, R37, 0.51602452993392944336 ;  /* 0x3f041a2f250b7820 */ /* 0x000fe20000400000 */
[C---:B------:R-:W-:Y:S01]  /*53700*/  FMUL R51, R47.reuse, -R40 ;  /* 0x800000282f337220 */ /* 0x040fe20000400000 */
[----:B------:R-:W-:Y:S01]  /*53710*/  FMUL R21, R38, -0.5 ;  /* 0xbf00000026157820 */ /* 0x000fe20000400000 */
[----:B------:R-:W-:Y:S01]  /*53720*/  FMUL R54, R47, R20 ;  /* 0x000000142f367220 */ /* 0x000fe20000400000 */
[----:B------:R-:W-:Y:S01]  /*53730*/  FMUL R39, R44, R39 ;  /* 0x000000272c277220 */ /* 0x000fe20000400000 */
[----:B------:R-:W-:Y:S01]  /*53740*/  FFMA R20, R43, R40, -R52 ;  /* 0x000000282b147223 */ /* 0x000fe20000000834 */
[----:B------:R-:W-:Y:S01]  /*53750*/  FFMA R11, R36, 1.2158541679382324219, -R11 ;  /* 0x3f9ba11c240b7823 */ /* 0x000fe2000000080b */
[-C--:B------:R-:W-:Y:S01]  /*53760*/  FMUL R38, R51, R2.reuse ;  /* 0x0000000233267220 */ /* 0x080fe20000400000 */
[----:B------:R-:W-:Y:S01]  /*53770*/  FMUL R49, R21, R2 ;  /* 0x0000000215317220 */ /* 0x000fe20000400000 */
[----:B------:R-:W0:Y:S01]  /*53780*/  F2I.NTZ R15, R15 ;  /* 0x0000000f000f7305 */ /* 0x000e220000203100 */
[----:B------:R-:W-:Y:S01]  /*53790*/  FFMA R52, R41, R40, -R54 ;  /* 0x0000002829347223 */ /* 0x000fe20000000836 */
[----:B------:R-:W-:Y:S01]  /*537a0*/  FMUL R40, R39, R2 ;  /* 0x0000000227287220 */ /* 0x000fe20000400000 */
[C---:B------:R-:W-:Y:S01]  /*537b0*/  FFMA R17, R11.reuse, R20, R38 ;  /* 0x000000140b117223 */ /* 0x040fe20000000026 */
[C---:B------:R-:W-:Y:S01]  /*537c0*/  FFMA R38, R11.reuse, R50, R49 ;  /* 0x000000320b267223 */ /* 0x040fe20000000031 */
[----:B------:R-:W-:Y:S01]  /*537d0*/  FADD R49, -R11, 1 ;  /* 0x3f8000000b317421 */ /* 0x000fe20000000100 */
[----:B------:R-:W-:Y:S01]  /*537e0*/  FFMA R20, R19, R11, R40 ;  /* 0x0000000b13147223 */ /* 0x000fe20000000028 */
[-C--:B------:R-:W-:Y:S01]  /*537f0*/  FMUL R40, R51, R12.reuse ;  /* 0x0000000c33287220 */ /* 0x080fe20000400000 */
[-C--:B------:R-:W-:Y:S01]  /*53800*/  FMUL R59, R39, R12.reuse ;  /* 0x0000000c273b7220 */ /* 0x080fe20000400000 */
[----:B------:R-:W-:Y:S01]  /*53810*/  FMUL R53, R21, R12 ;  /* 0x0000000c15357220 */ /* 0x000fe20000400000 */
[----:B------:R-:W-:Y:S01]  /*53820*/  FMUL R50, R29, R49 ;  /* 0x000000311d327220 */ /* 0x000fe20000400000 */
[C---:B------:R-:W-:Y:S01]  /*53830*/  FFMA R19, R11.reuse, R52, R40 ;  /* 0x000000340b137223 */ /* 0x040fe20000000028 */
[-C--:B------:R-:W-:Y:S01]  /*53840*/  FFMA R40, R18, R11.reuse, R59 ;  /* 0x0000000b12287223 */ /* 0x080fe2000000003b */
[----:B------:R-:W-:Y:S01]  /*53850*/  FFMA R48, R11, R48, R53 ;  /* 0x000000300b307223 */ /* 0x000fe20000000035 */
[----:B------:R-:W-:Y:S01]  /*53860*/  FFMA R18, R51, R11, R50 ;  /* 0x0000000b33127223 */ /* 0x000fe20000000032 */
[----:B------:R-:W-:Y:S01]  /*53870*/  FADD R51, RZ, -R2 ;  /* 0x80000002ff337221 */ /* 0x000fe20000000000 */
[----:B------:R-:W-:Y:S01]  /*53880*/  FADD R53, RZ, -R12 ;  /* 0x8000000cff357221 */ /* 0x000fe20000000000 */
[----:B0-----:R-:W-:Y:S01]  /*53890*/  I2FP.F32.S32 R61, R15 ;  /* 0x0000000f003d7245 */ /* 0x001fe20000201400 */
[----:B------:R-:W-:Y:S01]  /*538a0*/  FMUL R2, R26, R49 ;  /* 0x000000311a027220 */ /* 0x000fe20000400000 */
[C---:B------:R-:W-:Y:S01]  /*538b0*/  FMUL R59, R29.reuse, R51 ;  /* 0x000000331d3b7220 */ /* 0x040fe20000400000 */
[----:B------:R-:W-:Y:S01]  /*538c0*/  FMUL R50, R29, R53 ;  /* 0x000000351d327220 */ /* 0x000fe20000400000 */
[----:B------:R-:W-:Y:S01]  /*538d0*/  FSETP.GE.AND P0, PT, |R32|, 105615, PT ;  /* 0x47ce47802000780b */ /* 0x000fe20003f06200 */
[C---:B------:R-:W-:Y:S01]  /*538e0*/  FMUL R12, R26.reuse, R51 ;  /* 0x000000331a0c7220 */ /* 0x040fe20000400000 */
[----:B------:R-:W-:Y:S01]  /*538f0*/  FMUL R29, R26, R53 ;  /* 0x000000351a1d7220 */ /* 0x000fe20000400000 */
[----:B------:R-:W-:Y:S01]  /*53900*/  FFMA R26, R61, -1.5707962512969970703, R32 ;  /* 0xbfc90fda3d1a7823 */ /* 0x000fe20000000020 */
[C---:B------:R-:W-:Y:S01]  /*53910*/  FMUL R54, R42.reuse, R51 ;  /* 0x000000332a367220 */ /* 0x040fe20000400000 */
[C---:B------:R-:W-:Y:S01]  /*53920*/  FMUL R53, R42.reuse, R53 ;  /* 0x000000352a357220 */ /* 0x040fe20000400000 */
[-C--:B------:R-:W-:Y:S01]  /*53930*/  FFMA R25, R25, R49.reuse, R12 ;  /* 0x0000003119197223 */ /* 0x080fe2000000000c */
[----:B------:R-:W-:Y:S01]  /*53940*/  FFMA R26, R61, -7.5497894158615963534e-08, R26 ;  /* 0xb3a221683d1a7823 */ /* 0x000fe2000000001a */
[-C--:B------:R-:W-:Y:S01]  /*53950*/  FMUL R52, R42, R49.reuse ;  /* 0x000000312a347220 */ /* 0x080fe20000400000 */
[-C--:B------:R-:W-:Y:S01]  /*53960*/  FFMA R28, R28, R49.reuse, R59 ;  /* 0x000000311c1c7223 */ /* 0x080fe2000000003b */
[-C--:B------:R-:W-:Y:S01]  /*53970*/  FFMA R50, R27, R49.reuse, R50 ;  /* 0x000000311b327223 */ /* 0x080fe20000000032 */
[----:B------:R-:W-:Y:S01]  /*53980*/  FFMA R61, R61, -5.3903029534742383927e-15, R26 ;  /* 0xa7c234c53d3d7823 */ /* 0x000fe2000000001a */
[-C--:B------:R-:W-:Y:S01]  /*53990*/  FFMA R23, R23, R49.reuse, -R54 ;  /* 0x0000003117177223 */ /* 0x080fe20000000836 */
[-C--:B------:R-:W-:Y:S01]  /*539a0*/  FFMA R29, R24, R49.reuse, R29 ;  /* 0x00000031181d7223 */ /* 0x080fe2000000001d */
[----:B------:R-:W-:Y:S01]  /*539b0*/  FFMA R53, R22, R49, -R53 ;  /* 0x0000003116357223 */ /* 0x000fe20000000835 */
[----:B------:R-:W-:Y:S01]  /*539c0*/  BSSY.RECONVERGENT B0, `(.L_x_976) ;  /* 0x0000043000007945 */ /* 0x000fe20003800200 */
[----:B------:R-:W-:Y:S01]  /*539d0*/  FADD R12, R25, R20 ;  /* 0x00000014190c7221 */ /* 0x000fe20000000000 */
[-C--:B------:R-:W-:Y:S01]  /*539e0*/  FFMA R2, R39, R11.reuse, R2 ;  /* 0x0000000b27027223 */ /* 0x080fe20000000002 */
[----:B------:R-:W-:Y:S01]  /*539f0*/  FFMA R52, R21, R11, -R52 ;  /* 0x0000000b15347223 */ /* 0x000fe20000000834 */
[----:B------:R-:W-:Y:S01]  /*53a00*/  FADD R17, R28, R17 ;  /* 0x000000111c117221 */ /* 0x000fe20000000000 */
[----:B------:R-:W-:Y:S01]  /*53a10*/  FADD R19, R50, R19 ;  /* 0x0000001332137221 */ /* 0x000fe20000000000 */
[----:B------:R-:W-:Y:S01]  /*53a20*/  FADD R40, R29, R40 ;  /* 0x000000281d287221 */ /* 0x000fe20000000000 */
[----:B------:R-:W-:Y:S01]  /*53a30*/  FADD R38, R23, R38 ;  /* 0x0000002617267221 */ /* 0x000fe20000000000 */
[----:B------:R-:W-:Y:S01]  /*53a40*/  FADD R48, R53, R48 ;  /* 0x0000003035307221 */ /* 0x000fe20000000000 */
        /* <DEDUP_REMOVED lines=14> */
.L_x_978:
        /* <DEDUP_REMOVED lines=35> */
[C---:B------:R-:W-:Y:S02]  /*53d60*/  LEA.HI R15, R25.reuse, R24, RZ, 0x1 ;  /* 0x00000018190f7211 */ /* 0x040fe400078f08ff */
[----:B------:R-:W-:Y:S02]  /*53d70*/  LOP3.LUT R26, R25, R32, RZ, 0x3c, !PT ;  /* 0x00000020191a7212 */ /* 0x000fe400078e3cff */
[----:B------:R-:W0:Y:S01]  /*53d80*/  I2F.F64.S64 R20, R20 ;  /* 0x0000001400147312 */ /* 0x000e220000301c00 */
[----:B------:R-:W-:Y:S01]  /*53d90*/  IMAD.MOV R24, RZ, RZ, -R15 ;  /* 0x000000ffff187224 */ /* 0x000fe200078e0a0f */
[----:B------:R-:W-:-:S04]  /*53da0*/  ISETP.GE.AND P1, PT, R26, RZ, PT ;  /* 0x000000ff1a00720c */ /* 0x000fc80003f26270 */
[----:B------:R-:W-:Y:S01]  /*53db0*/  @!P0 MOV R15, R24 ;  /* 0x00000018000f8202 */ /* 0x000fe20000000f00 */
[----:B0-----:R-:W-:-:S10]  /*53dc0*/  DMUL R22, R20, UR12 ;  /* 0x0000000c14167c28 */ /* 0x001fd40008000000 */
[----:B------:R-:W0:Y:S02]  /*53dd0*/  F2F.F32.F64 R22, R22 ;  /* 0x0000001600167310 */ /* 0x000e240000301000 */
[----:B0-----:R-:W-:-:S07]  /*53de0*/  FSEL R20, -R22, R22, !P1 ;  /* 0x0000001616147208 */ /* 0x001fce0004800100 */
.L_x_977:
[----:B------:R-:W-:Y:S05]  /*53df0*/  BSYNC.RECONVERGENT B0 ;  /* 0x0000000000007941 */ /* 0x000fea0003800200 */
.L_x_976:
        /* <DEDUP_REMOVED lines=13> */
[C---:B------:R-:W-:Y:S01]  /*53ed0*/  FFMA R15, R21.reuse, R54, RZ ;  /* 0x00000036150f7223 */ /* 0x040fe200000000ff */
[----:B------:R-:W-:Y:S01]  /*53ee0*/  FSETP.GE.AND P0, PT, |R32|, 105615, PT ;  /* 0x47ce47802000780b */ /* 0x000fe20003f06200 */
[C---:B------:R-:W-:Y:S01]  /*53ef0*/  FFMA R22, R21.reuse, R22, R28 ;  /* 0x0000001615167223 */ /* 0x040fe2000000001c */
[----:B------:R-:W-:Y:S02]  /*53f00*/  MOV R29, R27 ;  /* 0x0000001b001d7202 */ /* 0x000fe40000000f00 */
[----:B------:R-:W-:Y:S01]  /*53f10*/  MOV R20, R61 ;  /* 0x0000003d00147202 */ /* 0x000fe20000000f00 */
        /* <DEDUP_REMOVED lines=15> */
.L_x_981:
        /* <DEDUP_REMOVED lines=44> */
.L_x_980:
[----:B------:R-:W-:Y:S05]  /*542d0*/  BSYNC.RECONVERGENT B0 ;  /* 0x0000000000007941 */ /* 0x000fea0003800200 */
.L_x_979:
[----:B------:R-:W-:Y:S02]  /*542e0*/  HFMA2 R28, -RZ, RZ, 1.0078125, -8.98838043212890625e-05 ;  /* 0x3c0885e4ff1c7431 */ /* 0x000fe400000001ff */
[----:B------:R-:W-:Y:S01]  /*542f0*/  FMUL R21, R20, R20 ;  /* 0x0000001414157220 */ /* 0x000fe20000400000 */
[C---:B------:R-:W-:Y:S01]  /*54300*/  LOP3.LUT R15, R29.reuse, 0x1, RZ, 0xc0, !PT ;  /* 0x000000011d0f7812 */ /* 0x040fe200078ec0ff */
[----:B------:R-:W-:Y:S01]  /*54310*/  BSSY.RECONVERGENT B0, `(.L_x_982) ;  /* 0x0000052000007945 */ /* 0x000fe20003800200 */
[----:B------:R-:W-:Y:S01]  /*54320*/  IADD3 R23, PT, PT, R29, 0x1, RZ ;  /* 0x000000011d177810 */ /* 0x000fe20007ffe0ff */
[----:B------:R-:W-:Y:S01]  /*54330*/  FFMA R22, R21, R26, -0.0013887860113754868507 ;  /* 0xbab607ed15167423 */ /* 0x000fe2000000001a */
[----:B------:R-:W-:Y:S01]  /*54340*/  ISETP.NE.U32.AND P0, PT, R15, 0x1, PT ;  /* 0x000000010f00780c */ /* 0x000fe20003f05070 */
[----:B------:R-:W-:Y:S01]  /*54350*/  IMAD.MOV.U32 R15, RZ, RZ, 0x3e2aaaa8 ;  /* 0x3e2aaaa8ff0f7424 */ /* 0x000fe200078e00ff */
[----:B------:R-:W-:Y:S01]  /*54360*/  LOP3.LUT P1, RZ, R23, 0x2, RZ, 0xc0, !PT ;  /* 0x0000000217ff7812 */ /* 0x000fe2000782c0ff */
[--C-:B------:R-:W-:Y:S01]  /*54370*/  FADD R45, R45, R34.reuse ;  /* 0x000000222d2d7221 */ /* 0x100fe20000000000 */
[----:B------:R-:W-:Y:S01]  /*54380*/  FSEL R22, R22, -0.00019574658654164522886, P0 ;  /* 0xb94d415316167808 */ /* 0x000fe20000000000 */
[C---:B------:R-:W-:Y:S01]  /*54390*/  FMUL R50, R47.reuse, -R54 ;  /* 0x800000362f327220 */ /* 0x040fe20000400000 */
[----:B------:R-:W-:Y:S01]  /*543a0*/  FSEL R42, R28, 0.041666727513074874878, !P0 ;  /* 0x3d2aaabb1c2a7808 */ /* 0x000fe20004000000 */
[----:B------:R-:W-:Y:S01]  /*543b0*/  FADD R34, R47, R34 ;  /* 0x000000222f227221 */ /* 0x000fe20000000000 */
[----:B------:R-:W-:-:S02]  /*543c0*/  FSEL R20, R20, 1, !P0 ;  /* 0x3f80000014147808 */ /* 0x000fc40004000000 */
[----:B------:R-:W-:Y:S01]  /*543d0*/  FSEL R29, -R15, -0.4999999701976776123, !P0 ;  /* 0xbeffffff0f1d7808 */ /* 0x000fe20004000100 */
[C---:B------:R-:W-:Y:S01]  /*543e0*/  FFMA R22, R21.reuse, R22, R42 ;  /* 0x0000001615167223 */ /* 0x040fe2000000002a */
[----:B------:R-:W-:Y:S01]  /*543f0*/  FSETP.GE.AND P0, PT, |R32|, 105615, PT ;  /* 0x47ce47802000780b */ /* 0x000fe20003f06200 */
[C---:B------:R-:W-:Y:S01]  /*54400*/  FFMA R23, R21.reuse, R20, RZ ;  /* 0x0000001415177223 */ /* 0x040fe200000000ff */
[----:B------:R-:W-:Y:S01]  /*54410*/  MOV R39, R27 ;  /* 0x0000001b00277202 */ /* 0x000fe20000000f00 */
[----:B------:R-:W-:Y:S01]  /*54420*/  FFMA R22, R21, R22, R29 ;  /* 0x0000001615167223 */ /* 0x000fe2000000001d */
[----:B------:R-:W-:-:S03]  /*54430*/  MOV R21, R61 ;  /* 0x0000003d00157202 */ /* 0x000fc60000000f00 */
[----:B------:R-:W-:-:S04]  /*54440*/  FFMA R20, R23, R22, R20 ;  /* 0x0000001617147223 */ /* 0x000fc80000000014 */
[----:B------:R-:W-:-:S04]  /*54450*/  @P1 FADD R20, RZ, -R20 ;  /* 0x80000014ff141221 */ /* 0x000fc80000000000 */
[-C--:B------:R-:W-:Y:S01]  /*54460*/  FMUL R42, R47, R20.reuse ;  /* 0x000000142f2a7220 */ /* 0x080fe20000400000 */
[----:B------:R-:W-:-:S03]  /*54470*/  FMUL R20, RZ, R20 ;  /* 0x00000014ff147220 */ /* 0x000fc60000400000 */
[----:B------:R-:W-:Y:S01]  /*54480*/  FFMA R42, R43, R54, -R42 ;  /* 0x000000362b2a7223 */ /* 0x000fe2000000082a */
[----:B------:R-:W-:-:S04]  /*54490*/  FMUL R20, R47, R20 ;  /* 0x000000142f147220 */ /* 0x000fc80000400000 */
[----:B------:R-:W-:Y:S01]  /*544a0*/  FFMA R54, R41, R54, -R20 ;  /* 0x0000003629367223 */ /* 0x000fe20000000814 */
        /* <DEDUP_REMOVED lines=12> */
.L_x_984:
        /* <DEDUP_REMOVED lines=44> */
.L_x_983:
[----:B------:R-:W-:Y:S05]  /*54830*/  BSYNC.RECONVERGENT B0 ;  /* 0x0000000000007941 */ /* 0x000fea0003800200 */
.L_x_982:
        /* <DEDUP_REMOVED lines=30> */
.L_x_987:
        /* <DEDUP_REMOVED lines=44> */
.L_x_986:
[----:B------:R-:W-:Y:S05]  /*54ce0*/  BSYNC.RECONVERGENT B0 ;  /* 0x0000000000007941 */ /* 0x000fea0003800200 */
.L_x_985:
        /* <DEDUP_REMOVED lines=17> */
[----:B------:R-:W-:-:S03]  /*54e00*/  MOV R20, R61 ;  /* 0x0000003d00147202 */ /* 0x000fc60000000f00 */
[----:B------:R-:W-:-:S04]  /*54e10*/  @P1 FADD R23, RZ, -R23 ;  /* 0x80000017ff171221 */ /* 0x000fc80000000000 */
[-C--:B------:R-:W-:Y:S01]  /*54e20*/  FMUL R21, RZ, R23.reuse ;  /* 0x00000017ff157220 */ /* 0x080fe20000400000 */
[----:B------:R-:W-:-:S03]  /*54e30*/  FMUL R58, R44, R23 ;  /* 0x000000172c3a7220 */ /* 0x000fc60000400000 */
[C---:B------:R-:W-:Y:S01]  /*54e40*/  FMUL R21, R44.reuse, R21 ;  /* 0x000000152c157220 */ /* 0x040fe20000400000 */
[-C--:B------:R-:W-:Y:S01]  /*54e50*/  FFMA R58, R45, R29.reuse, -R58 ;  /* 0x0000001d2d3a7223 */ /* 0x080fe2000000083a */
[-C--:B------:R-:W-:Y:S02]  /*54e60*/  FMUL R44, R44, -R29.reuse ;  /* 0x8000001d2c2c7220 */ /* 0x080fe40000400000 */
[----:B------:R-:W-:Y:S01]  /*54e70*/  FFMA R34, R34, R29, -R21 ;  /* 0x0000001d22227223 */ /* 0x000fe20000000815 */
        /* <DEDUP_REMOVED lines=12> */
.L_x_990:
        /* <DEDUP_REMOVED lines=44> */
.L_x_989:
[----:B------:R-:W-:Y:S05]  /*55200*/  BSYNC.RECONVERGENT B0 ;  /* 0x0000000000007941 */ /* 0x000fea0003800200 */
.L_x_988:
        /* <DEDUP_REMOVED lines=29> */
.L_x_993:
        /* <DEDUP_REMOVED lines=44> */
.L_x_992:
[----:B------:R-:W-:Y:S05]  /*556a0*/  BSYNC.RECONVERGENT B0 ;  /* 0x0000000000007941 */ /* 0x000fea0003800200 */
.L_x_991:
[----:B------:R-:W-:Y:S01]  /*556b0*/  FMUL R15, R61, R61 ;  /* 0x0000003d3d0f7220 */ /* 0x000fe20000400000 */
[----:B------:R-:W-:Y:S01]  /*556c0*/  LOP3.LUT R20, R27, 0x1, RZ, 0xc0, !PT ;  /* 0x000000011b147812 */ /* 0x000fe200078ec0ff */
[C---:B------:R-:W-:Y:S01]  /*556d0*/  FMUL R23, R31.reuse, R50 ;  /* 0x000000321f177220 */ /* 0x040fe20000400000 */
[----:B------:R-:W-:Y:S01]  /*556e0*/  FMUL R45, R31, R44 ;  /* 0x0000002c1f2d7220 */ /* 0x000fe20000400000 */
[----:B------:R-:W-:Y:S01]  /*556f0*/  FFMA R26, R15, R26, -0.0013887860113754868507 ;  /* 0xbab607ed0f1a7423 */ /* 0x000fe2000000001a */
[----:B------:R-:W-:Y:S01]  /*55700*/  ISETP.NE.U32.AND P0, PT, R20, 0x1, PT ;  /* 0x000000011400780c */ /* 0x000fe20003f05070 */
[----:B------:R-:W-:Y:S01]  /*55710*/  FMUL R47, R31, R28 ;  /* 0x0000001c1f2f7220 */ /* 0x000fe20000400000 */
[----:B------:R-:W-:Y:S02]  /*55720*/  BSSY.RECONVERGENT B2, `(.L_x_994) ;  /* 0x0000041000027945 */ /* 0x000fe40003800200 */
[----:B------:R-:W-:Y:S01]  /*55730*/  FSEL R20, R25, 0.0083327032625675201416, !P0 ;  /* 0x3c0885e419147808 */ /* 0x000fe20004000000 */
[----:B------:R-:W-:Y:S01]  /*55740*/  FMUL R25, R31, R58 ;  /* 0x0000003a1f197220 */ /* 0x000fe20000400000 */
[----:B------:R-:W-:-:S02]  /*55750*/  FSEL R26, R26, -0.00019574658654164522886, !P0 ;  /* 0xb94d41531a1a7808 */ /* 0x000fc40004000000 */
[----:B------:R-:W-:Y:S01]  /*55760*/  FSEL R61, R61, 1, P0 ;  /* 0x3f8000003d3d7808 */ /* 0x000fe20000000000 */
[----:B------:R-:W-:Y:S01]  /*55770*/  FFMA R25, RZ, R44, R25 ;  /* 0x0000002cff197223 */ /* 0x000fe20000000019 */
[----:B------:R-:W-:Y:S01]  /*55780*/  FSEL R21, -R24, -0.16666662693023681641, !P0 ;  /* 0xbe2aaaa818157808 */ /* 0x000fe20004000100 */
[----:B------:R-:W-:Y:S01]  /*55790*/  FFMA R26, R15, R26, R20 ;  /* 0x0000001a0f1a7223 */ /* 0x000fe20000000014 */
[----:B------:R-:W-:Y:S01]  /*557a0*/  LOP3.LUT P0, RZ, R27, 0x2, RZ, 0xc0, !PT ;  /* 0x000000021bff7812 */ /* 0x000fe2000780c0ff */
[----:B------:R-:W-:Y:S01]  /*557b0*/  FFMA R20, R15, R61, RZ ;  /* 0x0000003d0f147223 */ /* 0x000fe200000000ff */
[----:B------:R-:W-:Y:S01]  /*557c0*/  FMUL R27, R31, R34 ;  /* 0x000000221f1b7220 */ /* 0x000fe20000400000 */
[----:B------:R-:W-:Y:S01]  /*557d0*/  FFMA R21, R15, R26, R21 ;  /* 0x0000001a0f157223 */ /* 0x000fe20000000015 */
[C---:B------:R-:W-:Y:S02]  /*557e0*/  FMUL R15, R31.reuse, R42 ;  /* 0x0000002a1f0f7220 */ /* 0x040fe40000400000 */
[----:B------:R-:W-:Y:S01]  /*557f0*/  FFMA R24, RZ, R44, R27 ;  /* 0x0000002cff187223 */ /* 0x000fe2000000001b */
[----:B------:R-:W-:Y:S01]  /*55800*/  FFMA R61, R20, R21, R61 ;  /* 0x00000015143d7223 */ /* 0x000fe2000000003d */
[C---:B------:R-:W-:Y:S01]  /*55810*/  FMUL R21, R31.reuse, R54 ;  /* 0x000000361f157220 */ /* 0x040fe20000400000 */
[----:B------:R-:W-:Y:S01]  /*55820*/  FFMA R20, RZ, R50, R15 ;  /* 0x00000032ff147223 */ /* 0x000fe2000000000f */
[----:B------:R-:W-:-:S02]  /*55830*/  FADD R15, -R31, 1 ;  /* 0x3f8000001f0f7421 */ /* 0x000fc40000000100 */
[----:B------:R-:W-:Y:S01]  /*55840*/  FFMA R26, RZ, R50, R21 ;  /* 0x00000032ff1a7223 */ /* 0x000fe20000000015 */
[----:B------:R-:W-:Y:S01]  /*55850*/  @P0 FADD R61, RZ, -R61 ;  /* 0x8000003dff3d0221 */ /* 0x000fe20000000000 */
[-C--:B------:R-:W-:Y:S01]  /*55860*/  FMUL R21, R17, R15.reuse ;  /* 0x0000000f11157220 */ /* 0x080fe20000400000 */
[-C--:B------:R-:W-:Y:S01]  /*55870*/  FMUL R27, R19, R15.reuse ;  /* 0x0000000f131b7220 */ /* 0x080fe20000400000 */
[-C--:B------:R-:W-:Y:S01]  /*55880*/  FFMA R19, R18, R15.reuse, R23 ;  /* 0x0000000f12137223 */ /* 0x080fe20000000017 */
[-C--:B------:R-:W-:Y:S01]  /*55890*/  FMUL R29, R12, R15.reuse ;  /* 0x0000000f0c1d7220 */ /* 0x080fe20000400000 */
[----:B------:R-:W-:Y:S01]  /*558a0*/  FMUL R39, R40, R15 ;  /* 0x0000000f28277220 */ /* 0x000fe20000400000 */
[----:B------:R-:W-:Y:S01]  /*558b0*/  FFMA R23, RZ, R18, R21 ;  /* 0x00000012ff177223 */ /* 0x000fe20000000015 */
[----:B------:R-:W-:Y:S01]  /*558c0*/  FMUL R21, RZ, R61 ;  /* 0x0000003dff157220 */ /* 0x000fe20000400000 */
[----:B------:R-:W-:Y:S01]  /*558d0*/  FSETP.NEU.AND P0, PT, R14, RZ, PT ;  /* 0x000000ff0e00720b */ /* 0x000fe20003f0d000 */
[-C--:B------:R-:W-:Y:S01]  /*558e0*/  FFMA R17, R2, R15.reuse, R45 ;  /* 0x0000000f02117223 */ /* 0x080fe2000000002d */
[-C--:B------:R-:W-:Y:S01]  /*558f0*/  FFMA R22, RZ, R2.reuse, R29 ;  /* 0x00000002ff167223 */ /* 0x080fe2000000001d */
[----:B------:R-:W-:Y:S01]  /*55900*/  FFMA R39, RZ, R2, R39 ;  /* 0x00000002ff277223 */ /* 0x000fe20000000027 */
[-C--:B------:R-:W-:Y:S01]  /*55910*/  FFMA R2, RZ, R28.reuse, R61 ;  /* 0x0000001cff027223 */ /* 0x080fe2000000003d */
[----:B------:R-:W-:Y:S01]  /*55920*/  FFMA R12, RZ, R28, R21 ;  /* 0x0000001cff0c7223 */ /* 0x000fe20000000015 */
[----:B------:R-:W-:Y:S01]  /*55930*/  FFMA R27, RZ, R18, R27 ;  /* 0x00000012ff1b7223 */ /* 0x000fe2000000001b */
[----:B------:R-:W-:Y:S01]  /*55940*/  FADD R18, R23, R20 ;  /* 0x0000001417127221 */ /* 0x000fe20000000000 */
[C---:B------:R-:W-:Y:S01]  /*55950*/  FMUL R21, R31.reuse, R2 ;  /* 0x000000021f157220 */ /* 0x040fe20000400000 */
[-C--:B------:R-:W-:Y:S01]  /*55960*/  FMUL R41, R38, R15.reuse ;  /* 0x0000000f26297220 */ /* 0x080fe20000400000 */
[-C--:B------:R-:W-:Y:S01]  /*55970*/  FMUL R43, R48, R15.reuse ;  /* 0x0000000f302b7220 */ /* 0x080fe20000400000 */
[----:B------:R-:W-:Y:S01]  /*55980*/  FMUL R23, R31, R12 ;  /* 0x0000000c1f177220 */ /* 0x000fe20000400000 */
[----:B------:R-:W-:Y:S01]  /*55990*/  FFMA R2, -RZ, R28, R21 ;  /* 0x0000001cff027223 */ /* 0x000fe20000000115 */
[-C--:B------:R-:W-:Y:S01]  /*559a0*/  FFMA R41, RZ, R52.reuse, R41 ;  /* 0x00000034ff297223 */ /* 0x080fe20000000029 */
[----:B------:R-:W-:Y:S01]  /*559b0*/  FFMA R43, RZ, R52, R43 ;  /* 0x00000034ff2b7223 */ /* 0x000fe2000000002b */
[----:B------:R-:W-:Y:S01]  /*559c0*/  FFMA R28, -RZ, R28, R23 ;  /* 0x0000001cff1c7223 */ /* 0x000fe20000000117 */
[----:B------:R-:W-:Y:S01]  /*559d0*/  FADD R25, R22, R25 ;  /* 0x0000001916197221 */ /* 0x000fe20000000000 */
[----:B------:R-:W-:Y:S01]  /*559e0*/  FFMA R15, R52, R15, -R47 ;  /* 0x0000000f340f7223 */ /* 0x000fe2000000082f */
        /* <DEDUP_REMOVED lines=18> */
.L_x_997:
[----:B------:R-:W-:Y:S05]  /*55b10*/  BSYNC.RECONVERGENT B3 ;  /* 0x0000000000037941 */ /* 0x000fea0003800200 */
.L_x_996:
[----:B------:R-:W-:-:S07]  /*55b20*/  MOV R21, R2 ;  /* 0x0000000200157202 */ /* 0x000fce0000000f00 */
.L_x_995:
[----:B------:R-:W-:Y:S05]  /*55b30*/  BSYNC.RECONVERGENT B2 ;  /* 0x0000000000027941 */ /* 0x000fea0003800200 */
.L_x_994:
        /* <DEDUP_REMOVED lines=16> */
.L_x_1001:
[----:B------:R-:W-:Y:S05]  /*55c40*/  BSYNC.RECONVERGENT B3 ;  /* 0x0000000000037941 */ /* 0x000fea0003800200 */
.L_x_1000:
[----:B------:R-:W-:-:S07]  /*55c50*/  IMAD.MOV.U32 R27, RZ, RZ, R2 ;  /* 0x000000ffff1b7224 */ /* 0x000fce00078e0002 */
.L_x_999:
[----:B------:R-:W-:Y:S05]  /*55c60*/  BSYNC.RECONVERGENT B2 ;  /* 0x0000000000027941 */ /* 0x000fea0003800200 */
.L_x_998:
[----:B------:R-:W-:Y:S01]  /*55c70*/  FSETP.NEU.AND P0, PT, R14, RZ, PT ;  /* 0x000000ff0e00720b */ /* 0x000fe20003f0d000 */
[-C--:B------:R-:W-:Y:S01]  /*55c80*/  FMUL R2, R27, R10.reuse ;  /* 0x0000000a1b027220 */ /* 0x080fe20000400000 */
[----:B------:R-:W-:Y:S01]  /*55c90*/  FMUL R21, R21, R10 ;  /* 0x0000000a15157220 */ /* 0x000fe20000400000 */
[----:B------:R-:W-:Y:S02]  /*55ca0*/  BSSY.RECONVERGENT B2, `(.L_x_1002) ;  /* 0x0000016000027945 */ /* 0x000fe40003800200 */
[----:B------:R-:W-:Y:S01]  /*55cb0*/  FFMA R2, R2, 1.2158541679382324219, R13 ;  /* 0x3f9ba11c02027823 */ /* 0x000fe2000000000d */
[----:B------:R-:W-:Y:S01]  /*55cc0*/  FFMA R27, R21, -0.51602452993392944336, R16 ;  /* 0xbf041a2f151b7823 */ /* 0x000fe20000000010 */
[----:B------:R-:W-:-:S03]  /*55cd0*/  FMUL R21, RZ, R11 ;  /* 0x0000000bff157220 */ /* 0x000fc60000400000 */
        /* <DEDUP_REMOVED lines=16> */
.L_x_1005:
[----:B------:R-:W-:Y:S05]  /*55de0*/  BSYNC.RECONVERGENT B3 ;  /* 0x0000000000037941 */ /* 0x000fea0003800200 */
.L_x_1004:
[----:B------:R-:W-:-:S07]  /*55df0*/  MOV R27, R2 ;  /* 0x00000002001b7202 */ /* 0x000fce0000000f00 */
.L_x_1003:
[----:B------:R-:W-:Y:S05]  /*55e00*/  BSYNC.RECONVERGENT B2 ;  /* 0x0000000000027941 */ /* 0x000fea0003800200 */
.L_x_1002:
        /* <DEDUP_REMOVED lines=16> */
.L_x_1009:
[----:B------:R-:W-:Y:S05]  /*55f10*/  BSYNC.RECONVERGENT B3 ;  /* 0x0000000000037941 */ /* 0x000fea0003800200 */
.L_x_1008:
[----:B------:R-:W-:-:S07]  /*55f20*/  IMAD.MOV.U32 R29, RZ, RZ, R2 ;  /* 0x000000ffff1d7224 */ /* 0x000fce00078e0002 */
.L_x_1007:
[----:B------:R-:W-:Y:S05]  /*55f30*/  BSYNC.RECONVERGENT B2 ;  /* 0x0000000000027941 */ /* 0x000fea0003800200 */
.L_x_1006:
[-C--:B------:R-:W-:Y:S01]  /*55f40*/  FMUL R2, R29, R10.reuse ;  /* 0x0000000a1d027220 */ /* 0x080fe20000400000 */
[----:B------:R-:W-:Y:S01]  /*55f50*/  FMUL R29, R25, R25 ;  /* 0x00000019191d7220 */ /* 0x000fe20000400000 */
[----:B------:R-:W-:Y:S01]  /*55f60*/  FMUL R27, R27, R10 ;  /* 0x0000000a1b1b7220 */ /* 0x000fe20000400000 */
[----:B------:R-:W-:Y:S01]  /*55f70*/  BSSY.RECONVERGENT B2, `(.L_x_1010) ;  /* 0x0000059000027945 */ /* 0x000fe20003800200 */
[----:B------:R-:W-:Y:S01]  /*55f80*/  FFMA R2, R2, 1.2158541679382324219, R13 ;  /* 0x3f9ba11c02027823 */ /* 0x000fe2000000000d */
[----:B------:R-:W-:Y:S01]  /*55f90*/  FFMA R14, R18, R18, R29 ;  /* 0x00000012120e7223 */ /* 0x000fe2000000001d */
[----:B------:R-:W-:Y:S01]  /*55fa0*/  FFMA R27, R27, -0.51602452993392944336, R16 ;  /* 0xbf041a2f1b1b7823 */ /* 0x000fe20000000010 */
[----:B------:R-:W-:Y:S01]  /*55fb0*/  FMUL R13, R11, -0.20000000298023223877 ;  /* 0xbe4ccccd0b0d7820 */ /* 0x000fe20000400000 */
[----:B------:R-:W-:Y:S01]  /*55fc0*/  MOV R10, RZ ;  /* 0x000000ff000a7202 */ /* 0x000fe20000000f00 */
[----:B------:R-:W-:Y:S01]  /*55fd0*/  FFMA R14, R23, R23, R14 ;  /* 0x00000017170e7223 */ /* 0x000fe2000000000e */
[----:B------:R-:W-:-:S04]  /*55fe0*/  FADD R2, R2, R27 ;  /* 0x0000001b02027221 */ /* 0x000fc80000000000 */
[----:B------:R-:W-:Y:S01]  /*55ff0*/  FSETP.GT.AND P0, PT, R14, RZ, PT ;  /* 0x000000ff0e00720b */ /* 0x000fe20003f04000 */
[----:B------:R-:W-:-:S04]  /*56000*/  FFMA R2, R2, -0.20000000298023223877, R21 ;  /* 0xbe4ccccd02027823 */ /* 0x000fc80000000015 */
[----:B------:R-:W-:-:S04]  /*56010*/  FMUL R21, R11, R2 ;  /* 0x000000020b157220 */ /* 0x000fc80000400000 */
        /* <DEDUP_REMOVED lines=72> */
.L_x_1013:
[----:B------:R-:W-:Y:S05]  /*564a0*/  BSYNC.RECONVERGENT B0 ;  /* 0x0000000000007941 */ /* 0x000fea0003800200 */
.L_x_1012:
[----:B------:R-:W-:-:S04]  /*564b0*/  FMUL R59, R10, -0.5 ;  /* 0xbf0000000a3b7820 */ /* 0x000fc80000400000 */
[----:B------:R-:W0:Y:S02]  /*564c0*/  FCHK P0, R59, R14 ;  /* 0x0000000e3b007302 */ /* 0x000e240000000000 */
[----:B0-----:R-:W-:Y:S05]  /*564d0*/  @!P0 BRA `(.L_x_1011) ;  /* 0x0000000000088947 */ /* 0x001fea0003800000 */
[----:B------:R-:W-:-:S07]  /*564e0*/  MOV R12, 0x56500 ;  /* 0x00056500000c7802 */ /* 0x000fce0000000f00 */
[----:B------:R-:W-:Y:S05]  /*564f0*/  CALL.REL.NOINC `($__internal_1_$__cuda_sm3x_div_rn_noftz_f32_slowpath) ;  /* 0x0000003c00e87944 */ /* 0x000fea0003c00000 */
.L_x_1011:
[----:B------:R-:W-:Y:S05]  /*56500*/  BSYNC.RECONVERGENT B2 ;  /* 0x0000000000027941 */ /* 0x000fea0003800200 */
.L_x_1010:
        /* <DEDUP_REMOVED lines=79> */
.L_x_1017:
[----:B------:R-:W-:Y:S05]  /*56a00*/  BSYNC.RECONVERGENT B0 ;  /* 0x0000000000007941 */ /* 0x000fea0003800200 */
.L_x_1016:
[----:B------:R-:W-:-:S04]  /*56a10*/  FMUL R59, R27, -0.5 ;  /* 0xbf0000001b3b7820 */ /* 0x000fc80000400000 */
[----:B------:R-:W0:Y:S02]  /*56a20*/  FCHK P0, R59, R14 ;  /* 0x0000000e3b007302 */ /* 0x000e240000000000 */
[----:B0-----:R-:W-:Y:S05]  /*56a30*/  @!P0 BRA `(.L_x_1015) ;  /* 0x0000000000088947 */ /* 0x001fea0003800000 */
[----:B------:R-:W-:-:S07]  /*56a40*/  MOV R12, 0x56a60 ;  /* 0x00056a60000c7802 */ /* 0x000fce0000000f00 */
[----:B------:R-:W-:Y:S05]  /*56a50*/  CALL.REL.NOINC `($__internal_1_$__cuda_sm3x_div_rn_noftz_f32_slowpath) ;  /* 0x0000003800907944 */ /* 0x000fea0003c00000 */
.L_x_1015:
[----:B------:R-:W-:Y:S05]  /*56a60*/  BSYNC.RECONVERGENT B2 ;  /* 0x0000000000027941 */ /* 0x000fea0003800200 */
.L_x_1014:
        /* <DEDUP_REMOVED lines=85> */
.L_x_1021:
[----:B------:R-:W-:Y:S05]  /*56fc0*/  BSYNC.RECONVERGENT B0 ;  /* 0x0000000000007941 */ /* 0x000fea0003800200 */
.L_x_1020:
[----:B------:R-:W-:-:S04]  /*56fd0*/  FMUL R59, R27, -0.5 ;  /* 0xbf0000001b3b7820 */ /* 0x000fc80000400000 */
[----:B------:R-:W0:Y:S02]  /*56fe0*/  FCHK P0, R59, R14 ;  /* 0x0000000e3b007302 */ /* 0x000e240000000000 */
[----:B0-----:R-:W-:Y:S05]  /*56ff0*/  @!P0 BRA `(.L_x_1019) ;  /* 0x0000000000088947 */ /* 0x001fea0003800000 */
[----:B------:R-:W-:-:S07]  /*57000*/  MOV R12, 0x57020 ;  /* 0x00057020000c7802 */ /* 0x000fce0000000f00 */
[----:B------:R-:W-:Y:S05]  /*57010*/  CALL.REL.NOINC `($__internal_1_$__cuda_sm3x_div_rn_noftz_f32_slowpath) ;  /* 0x0000003400207944 */ /* 0x000fea0003c00000 */
.L_x_1019:
[----:B------:R-:W-:Y:S05]  /*57020*/  BSYNC.RECONVERGENT B2 ;  /* 0x0000000000027941 */ /* 0x000fea0003800200 */
.L_x_1018:
        /* <DEDUP_REMOVED lines=88> */
.L_x_1025:
[----:B------:R-:W-:Y:S05]  /*575b0*/  BSYNC.RECONVERGENT B0 ;  /* 0x0000000000007941 */ /* 0x000fea0003800200 */
.L_x_1024:
[----:B------:R-:W-:-:S04]  /*575c0*/  FMUL R59, R13, -0.5 ;  /* 0xbf0000000d3b7820 */ /* 0x000fc80000400000 */
[----:B------:R-:W0:Y:S02]  /*575d0*/  FCHK P0, R59, R14 ;  /* 0x0000000e3b007302 */ /* 0x000e240000000000 */
[----:B0-----:R-:W-:Y:S05]  /*575e0*/  @!P0 BRA `(.L_x_1023) ;  /* 0x0000000000088947 */ /* 0x001fea0003800000 */
[----:B------:R-:W-:-:S07]  /*575f0*/  MOV R12, 0x57610 ;  /* 0x00057610000c7802 */ /* 0x000fce0000000f00 */
[----:B------:R-:W-:Y:S05]  /*57600*/  CALL.REL.NOINC `($__internal_1_$__cuda_sm3x_div_rn_noftz_f32_slowpath) ;  /* 0x0000002c00a47944 */ /* 0x000fea0003c00000 */
.L_x_1023:
[----:B------:R-:W-:Y:S05]  /*57610*/  BSYNC.RECONVERGENT B2 ;  /* 0x0000000000027941 */ /* 0x000fea0003800200 */
.L_x_1022:
        /* <DEDUP_REMOVED lines=14> */
[----:B------:R-:W-:Y:S01]  /*57700*/  FMUL R37, R20, R23 ;  /* 0x0000001714257220 */ /* 0x000fe20000400000 */
[----:B------:R-:W-:Y:S01]  /*57710*/  BSSY.RECONVERGENT B0, `(.L_x_1026) ;  /* 0x0000039000007945 */ /* 0x000fe20003800200 */
[C---:B------:R-:W-:Y:S01]  /*57720*/  FMUL R23, R14.reuse, R39 ;  /* 0x000000270e177220 */ /* 0x040fe20000400000 */
[C---:B------:R-:W-:Y:S01]  /*57730*/  FMUL R22, R14.reuse, R41 ;  /* 0x000000290e167220 */ /* 0x040fe20000400000 */
[----:B------:R-:W-:Y:S01]  /*57740*/  FMUL R14, R14, R13 ;  /* 0x0000000d0e0e7220 */ /* 0x000fe20000400000 */
        /* <DEDUP_REMOVED lines=24> */
.L_x_1030:
[----:B------:R-:W-:Y:S05]  /*578d0*/  BSYNC.RECONVERGENT B1 ;  /* 0x0000000000017941 */ /* 0x000fea0003800200 */
.L_x_1029:
[----:B------:R-:W-:Y:S01]  /*578e0*/  FADD R13, R13, -R12 ;  /* 0x8000000c0d0d7221 */ /* 0x000fe20000000000 */
[----:B------:R-:W-:Y:S06]  /*578f0*/  BRA `(.L_x_1027) ;  /* 0x0000000000687947 */ /* 0x000fec0003800000 */
.L_x_1028:
        /* <DEDUP_REMOVED lines=11> */
.L_x_1033:
        /* <DEDUP_REMOVED lines=12> */
.L_x_1032:
[----:B------:R-:W-:Y:S05]  /*57a70*/  BSYNC.RECONVERGENT B1 ;  /* 0x0000000000017941 */ /* 0x000fea0003800200 */
.L_x_1031:
[----:B------:R-:W-:-:S04]  /*57a80*/  FMUL R12, R13, 1.1920928955078125e-07 ;  /* 0x340000000d0c7820 */ /* 0x000fc80000400000 */
[----:B------:R-:W-:-:S07]  /*57a90*/  FMUL R13, R25, R12 ;  /* 0x0000000c190d7220 */ /* 0x000fce0000400000 */
.L_x_1027:
[----:B------:R-:W-:Y:S05]  /*57aa0*/  BSYNC.RECONVERGENT B0 ;  /* 0x0000000000007941 */ /* 0x000fea0003800200 */
.L_x_1026:
        /* <DEDUP_REMOVED lines=28> */
.L_x_1036:
        /* <DEDUP_REMOVED lines=45> */
.L_x_1035:
[----:B------:R-:W-:Y:S05]  /*57f40*/  BSYNC.RECONVERGENT B0 ;  /* 0x0000000000007941 */ /* 0x000fea0003800200 */
.L_x_1034:
[----:B------:R-:W-:Y:S02]  /*57f50*/  HFMA2 R25, -RZ, RZ, 1.0078125, -8.98838043212890625e-05 ;  /* 0x3c0885e4ff197431 */ /* 0x000fe400000001ff */
[----:B------:R-:W-:Y:S02]  /*57f60*/  IMAD.MOV.U32 R24, RZ, RZ, 0x37cbac00 ;  /* 0x37cbac00ff187424 */ /* 0x000fe400078e00ff */
[----:B------:R-:W-:Y:S01]  /*57f70*/  FMUL R13, R12, R12 ;  /* 0x0000000c0c0d7220 */ /* 0x000fe20000400000 */
[C---:B------:R-:W-:Y:S01]  /*57f80*/  LOP3.LUT R21, R26.reuse, 0x1, RZ, 0xc0, !PT ;  /* 0x000000011a157812 */ /* 0x040fe200078ec0ff */
        /* <DEDUP_REMOVED lines=26> */
.L_x_1039:
        /* <DEDUP_REMOVED lines=15> */
.L_x_1038:
[----:B------:R-:W-:Y:S05]  /*58220*/  BSYNC.RECONVERGENT B0 ;  /* 0x0000000000007941 */ /* 0x000fea0003800200 */
.L_x_1037:
        /* <DEDUP_REMOVED lines=28> */
[----:B------:R-:W-:Y:S01]  /*583f0*/  FFMA R13, R13, R20, 1 ;  /* 0x3f8000000d0d7423 */ /* 0x000fe20000000014 */
[----:B------:R-:W-:-:S03]  /*58400*/  FADD R20, -R38, 1 ;  /* 0x3f80000026147421 */ /* 0x000fc60000000100 */
[----:B------:R-:W-:Y:S01]  /*58410*/  FMUL R13, R13, R40 ;  /* 0x000000280d0d7220 */ /* 0x000fe20000400000 */
[----:B------:R-:W-:Y:S01]  /*58420*/  @P0 FADD R20, -R20, 4 ;  /* 0x4080000014140421 */ /* 0x000fe20000000100 */
[----:B------:R-:W-:Y:S02]  /*58430*/  FSETP.GEU.AND P0, PT, R12, RZ, PT ;  /* 0x000000ff0c00720b */ /* 0x000fe40003f0e000 */
[----:B------:R-:W-:Y:S01]  /*58440*/  FMUL R13, R13, R36 ;  /* 0x000000240d0d7220 */ /* 0x000fe20000400000 */
[----:B------:R-:W-:Y:S01]  /*58450*/  FMUL R20, R20, 0.60000002384185791016 ;  /* 0x3f19999a14147820 */ /* 0x000fe20000400000 */
[----:B------:R-:W-:Y:S01]  /*58460*/  @P1 FSEL R13, RZ, +INF , !P0 ;  /* 0x7f800000ff0d1808 */ /* 0x000fe20004000000 */
[C---:B------:R-:W-:Y:S01]  /*58470*/  FADD R36, R11.reuse, R11 ;  /* 0x0000000b0b247221 */ /* 0x040fe20000000000 */
[----:B------:R-:W-:Y:S01]  /*58480*/  FSETP.GE.AND P0, PT, |R28|, 105615, PT ;  /* 0x47ce47801c00780b */ /* 0x000fe20003f06200 */
[----:B------:R-:W-:Y:S02]  /*58490*/  FMUL R12, R20, R20 ;  /* 0x00000014140c7220 */ /* 0x000fe40000400000 */
[----:B------:R-:W-:-:S02]  /*584a0*/  FFMA R21, -R11, R11, R36 ;  /* 0x0000000b0b157223 */ /* 0x000fc40000000124 */
[----:B------:R-:W-:-:S04]  /*584b0*/  FMUL R12, R12, R13 ;  /* 0x0000000d0c0c7220 */ /* 0x000fc80000400000 */
[-C--:B------:R-:W-:Y:S01]  /*584c0*/  FFMA R18, R37, R12.reuse, R18 ;  /* 0x0000000c25127223 */ /* 0x080fe20000000012 */
        /* <DEDUP_REMOVED lines=15> */
.L_x_1042:
        /* <DEDUP_REMOVED lines=45> */
.L_x_1041:
[----:B------:R-:W-:Y:S05]  /*58890*/  BSYNC.RECONVERGENT B0 ;  /* 0x0000000000007941 */ /* 0x000fea0003800200 */
.L_x_1040:
        /* <DEDUP_REMOVED lines=11> */
[C---:B------:R-:W-:Y:S01]  /*58950*/  FFMA R12, R11.reuse, R12, R36 ;  /* 0x0000000c0b0c7223 */ /* 0x040fe20000000024 */
        /* <DEDUP_REMOVED lines=16> */
.L_x_1045:
        /* <DEDUP_REMOVED lines=14> */
.L_x_1044:
[----:B------:R-:W-:Y:S05]  /*58b40*/  BSYNC.RECONVERGENT B0 ;  /* 0x0000000000007941 */ /* 0x000fea0003800200 */
.L_x_1043:
        /* <DEDUP_REMOVED lines=24> */
.L_x_1048:
        /* <DEDUP_REMOVED lines=44> */
.L_x_1047:
[----:B------:R-:W-:Y:S05]  /*58f90*/  BSYNC.RECONVERGENT B0 ;  /* 0x0000000000007941 */ /* 0x000fea0003800200 */
.L_x_1046:
        /* <DEDUP_REMOVED lines=27> */
.L_x_1051:
        /* <DEDUP_REMOVED lines=14> */
.L_x_1050:
[----:B------:R-:W-:Y:S05]  /*59230*/  BSYNC.RECONVERGENT B0 ;  /* 0x0000000000007941 */ /* 0x000fea0003800200 */
.L_x_1049:
        /* <DEDUP_REMOVED lines=10> */
[-C--:B------:R-:W-:Y:S01]  /*592e0*/  FFMA R16, R16, R11.reuse, R23 ;  /* 0x0000000b10107223 */ /* 0x080fe20000000017 */
[-C--:B0-----:R-:W-:Y:S01]  /*592f0*/  FFMA R2, R18, R11.reuse, R39 ;  /* 0x0000000b12027223 */ /* 0x081fe20000000027 */
[----:B------:R-:W-:Y:S02]  /*59300*/  FFMA R28, R27, R11, R28 ;  /* 0x0000000b1b1c7223 */ /* 0x000fe4000000001c */
[----:B------:R-:W-:Y:S01]  /*59310*/  FADD R19, R19, R16 ;  /* 0x0000001013137221 */ /* 0x000fe20000000000 */
[----:B------:R-:W-:Y:S01]  /*59320*/  FADD R16, R15, R2 ;  /* 0x000000020f107221 */ /* 0x000fe20000000000 */
[----:B------:R-:W-:Y:S01]  /*59330*/  FADD R17, R17, R28 ;  /* 0x0000001c11117221 */ /* 0x000fe20000000000 */
        /* <DEDUP_REMOVED lines=18> */
.L_x_1054:
        /* <DEDUP_REMOVED lines=44> */
.L_x_1053:
[----:B------:R-:W-:Y:S05]  /*59720*/  BSYNC.RECONVERGENT B0 ;  /* 0x0000000000007941 */ /* 0x000fea0003800200 */
.L_x_1052:
        /* <DEDUP_REMOVED lines=27> */
.L_x_1057:
        /* <DEDUP_REMOVED lines=14> */
.L_x_1056:
[----:B------:R-:W-:Y:S05]  /*599c0*/  BSYNC.RECONVERGENT B0 ;  /* 0x0000000000007941 */ /* 0x000fea0003800200 */
.L_x_1055:
[----:B------:R-:W-:Y:S01]  /*599d0*/  FSETP.GE.AND P0, PT, |R37|, 105615, PT ;  /* 0x47ce47802500780b */ /* 0x000fe20003f06200 */
[----:B------:R-:W-:-:S12]  /*599e0*/  BSSY.RECONVERGENT B0, `(.L_x_1058) ;  /* 0x0000039000007945 */ /* 0x000fd80003800200 */
[----:B------:R-:W-:Y:S05]  /*599f0*/  @!P0 BRA `(.L_x_1059) ;  /* 0x0000000000dc8947 */ /* 0x000fea0003800000 */
[----:B------:R-:W-:-:S13]  /*59a00*/  FSETP.NEU.AND P0, PT, |R37|, +INF , PT ;  /* 0x7f8000002500780b */ /* 0x000fda0003f0d200 */
[----:B------:R-:W-:Y:S01]  /*59a10*/  @!P0 FMUL R18, RZ, R37 ;  /* 0x00000025ff128220 */ /* 0x000fe20000400000 */
[----:B------:R-:W-:Y:S01]  /*59a20*/  @!P0 MOV R22, RZ ;  /* 0x000000ff00168202 */ /* 0x000fe20000000f00 */
[----:B------:R-:W-:Y:S06]  /*59a30*/  @!P0 BRA `(.L_x_1059) ;  /* 0x0000000000cc8947 */ /* 0x000fec0003800000 */
[----:B0-----:R-:W-:Y:S02]  /*59a40*/  IMAD.SHL.U32 R2, R37, 0x100, RZ ;  /* 0x0000010025027824 */ /* 0x001fe400078e00ff */
[----:B------:R-:W-:Y:S01]  /*59a50*/  HFMA2 R14, -RZ, RZ, 0, 0 ;  /* 0x00000000ff0e7431 */ /* 0x000fe200000001ff */
[----:B------:R-:W-:Y:S01]  /*59a60*/  MOV R21, R35 ;  /* 0x0000002300157202 */ /* 0x000fe20000000f00 */
[----:B------:R-:W0:Y:S01]  /*59a70*/  LDCU.64 UR12, c[0x4][URZ] ;  /* 0x01000000ff0c77ac */ /* 0x000e220008000a00 */
[----:B------:R-:W-:Y:S01]  /*59a80*/  LOP3.LUT R23, R2, 0x80000000, RZ, 0xfc, !PT ;  /* 0x8000000002177812 */ /* 0x000fe200078efcff */
[----:B------:R-:W-:Y:S01]  /*59a90*/  UMOV UR9, URZ ;  /* 0x000000ff00097c82 */ /* 0x000fe20008000000 */
[----:B------:R-:W-:-:S05]  /*59aa0*/  UMOV UR4, URZ ;  /* 0x000000ff00047c82 */ /* 0x000fca0008000000 */
.L_x_1060:
        /* <DEDUP_REMOVED lines=43> */
[----:B01----:R-:W-:-:S07]  /*59d60*/  FSEL R18, -R20, R20, !P0 ;  /* 0x0000001414127208 */ /* 0x003fce0004000100 */
.L_x_1059:
[----:B------:R-:W-:Y:S05]  /*59d70*/  BSYNC.RECONVERGENT B0 ;  /* 0x0000000000007941 */ /* 0x000fea0003800200 */
.L_x_1058:
[----:B------:R-:W-:Y:S01]  /*59d80*/  FMUL R11, R18, R18 ;  /* 0x00000012120b7220 */ /* 0x000fe20000400000 */
[C---:B0-----:R-:W-:Y:S01]  /*59d90*/  LOP3.LUT R2, R22.reuse, 0x1, RZ, 0xc0, !PT ;  /* 0x0000000116027812 */ /* 0x041fe200078ec0ff */
        /* <DEDUP_REMOVED lines=19> */
[----:B------:R-:W0:Y:S02]  /*59ed0*/  LDCU.64 UR12, c[0x4][URZ] ;  /* 0x01000000ff0c77ac */ /* 0x000e240008000a00 */
[----:B------:R-:W-:Y:S01]  /*59ee0*/  LOP3.LUT R37, R37, 0x80000000, RZ, 0xfc, !PT ;  /* 0x8000000025257812 */ /* 0x000fe200078efcff */
[----:B------:R-:W-:Y:S01]  /*59ef0*/  UMOV UR9, URZ ;  /* 0x000000ff00097c82 */ /* 0x000fe20008000000 */
[----:B------:R-:W-:-:S05]  /*59f00*/  UMOV UR4, URZ ;  /* 0x000000ff00047c82 */ /* 0x000fca0008000000 */
.L_x_1063:
        /* <DEDUP_REMOVED lines=14> */
.L_x_1062:
[----:B------:R-:W-:Y:S05]  /*59ff0*/  BSYNC.RECONVERGENT B0 ;  /* 0x0000000000007941 */ /* 0x000fea0003800200 */
.L_x_1061:
[----:B------:R-:W-:-:S04]  /*5a000*/  FMUL R10, RZ, R14 ;  /* 0x0000000eff0a7220 */ /* 0x000fc80000400000 */
[-C--:B0-----:R-:W-:Y:S01]  /*5a010*/  FMUL R2, R19, R10.reuse ;  /* 0x0000000a13027220 */ /* 0x081fe20000400000 */
[-C--:B------:R-:W-:Y:S01]  /*5a020*/  FMUL R12, RZ, -R10.reuse ;  /* 0x8000000aff0c7220 */ /* 0x080fe20000400000 */
[-C--:B------:R-:W-:Y:S01]  /*5a030*/  FMUL R11, R17, R10.reuse ;  /* 0x0000000a110b7220 */ /* 0x080fe20000400000 */
[----:B------:R-:W-:Y:S01]  /*5a040*/  FMUL R20, R16, R10 ;  /* 0x0000000a10147220 */ /* 0x000fe20000400000 */
[-C--:B------:R-:W-:Y:S01]  /*5a050*/  FFMA R2, RZ, R15.reuse, R2 ;  /* 0x0000000fff027223 */ /* 0x080fe20000000002 */
[-C--:B------:R-:W-:Y:S02]  /*5a060*/  FFMA R18, R19, R15.reuse, R12 ;  /* 0x0000000f13127223 */ /* 0x080fe4000000000c */
[CCC-:B------:R-:W-:Y:S01]  /*5a070*/  FFMA R21, R17.reuse, R15.reuse, R20.reuse ;  /* 0x0000000f11157223 */ /* 0x1c0fe20000000014 */
[--C-:B------:R-:W-:Y:S01]  /*5a080*/  FADD R13, R2, R11.reuse ;  /* 0x0000000b020d7221 */ /* 0x100fe20000000000 */
[----:B------:R-:W-:Y:S01]  /*5a090*/  FADD R18, R18, -R20 ;  /* 0x8000001412127221 */ /* 0x000fe20000000000 */
[----:B------:R-:W-:Y:S01]  /*5a0a0*/  FFMA R2, R16, R15, -R11 ;  /* 0x0000000f10027223 */ /* 0x000fe2000000080b */
        /* <DEDUP_REMOVED lines=8> */
[CCC-:B------:R-:W-:Y:S01]  /*5a130*/  FFMA R16, R15.reuse, R17.reuse, R12.reuse ;  /* 0x000000110f107223 */ /* 0x1c0fe2000000000c */
[C---:B------:R-:W-:Y:S01]  /*5a140*/  FFMA R12, -R14.reuse, R17, R12 ;  /* 0x000000110e0c7223 */ /* 0x040fe2000000010c */
[C---:B------:R-:W-:Y:S02]  /*5a150*/  FFMA R13, R14.reuse, R13, R18 ;  /* 0x0000000d0e0d7223 */ /* 0x040fe40000000012 */
[-C--:B------:R-:W-:Y:S01]  /*5a160*/  FFMA R16, R14, R21.reuse, R16 ;  /* 0x000000150e107223 */ /* 0x080fe20000000010 */
[CC--:B------:R-:W-:Y:S01]  /*5a170*/  FFMA R12, R15.reuse, R21.reuse, R12 ;  /* 0x000000150f0c7223 */ /* 0x0c0fe2000000000c */
[C---:B------:R-:W-:Y:S02]  /*5a180*/  FFMA R2, -R10.reuse, R21, R13 ;  /* 0x000000150a027223 */ /* 0x040fe4000000010d */
[CC--:B------:R-:W-:Y:S01]  /*5a190*/  FFMA R18, -R10.reuse, R11.reuse, R16 ;  /* 0x0000000b0a127223 */ /* 0x0c0fe20000000110 */
[-C--:B------:R-:W-:Y:S01]  /*5a1a0*/  FFMA R17, R10, R11.reuse, R12 ;  /* 0x0000000b0a117223 */ /* 0x080fe2000000000c */
[----:B------:R-:W-:Y:S01]  /*5a1b0*/  FFMA R16, R15, R11, R2 ;  /* 0x0000000b0f107223 */ /* 0x000fe20000000002 */
[----:B------:R-:W-:Y:S01]  /*5a1c0*/  MOV R10, R30 ;  /* 0x0000001e000a7202 */ /* 0x000fe20000000f00 */
[----:B------:R-:W-:-:S04]  /*5a1d0*/  IMAD.MOV.U32 R11, RZ, RZ, 0x0 ;  /* 0x00000000ff0b7424 */ /* 0x000fc800078e00ff */
[----:B------:R-:W-:Y:S05]  /*5a1e0*/  RET.REL.NODEC R10 `(_Z15ker_mesh_shaderfjjP10triangle_t) ;  /* 0xfffffa5c0a847950 */ /* 0x000fea0003c3ffff */
        .weak           $__internal_0_$__cuda_sm20_dblrcp_rn_slowpath_v3
        .type           $__internal_0_$__cuda_sm20_dblrcp_rn_slowpath_v3,@function
        .size           $__internal_0_$__cuda_sm20_dblrcp_rn_slowpath_v3,($__internal_1_$__cuda_sm3x_div_rn_noftz_f32_slowpath - $__internal_0_$__cuda_sm20_dblrcp_rn_slowpath_v3)
$__internal_0_$__cuda_sm20_dblrcp_rn_slowpath_v3:
[----:B------:R-:W-:Y:S02]  /*5a1f0*/  MOV R10, R2 ;  /* 0x00000002000a7202 */ /* 0x000fe40000000f00 */
[----:B------:R-:W-:-:S06]  /*5a200*/  MOV R11, R3 ;  /* 0x00000003000b7202 */ /* 0x000fcc0000000f00 */
[----:B------:R-:W-:-:S14]  /*5a210*/  DSETP.GTU.AND P0, PT, |R10|, +INF , PT ;  /* 0x7ff000000a00742a */ /* 0x000fdc0003f0c200 */
[----:B------:R-:W-:Y:S05]  /*5a220*/  @P0 BRA `(.L_x_1064) ;  /* 0x0000000000800947 */ /* 0x000fea0003800000 */
[----:B------:R-:W-:-:S04]  /*5a230*/  LOP3.LUT R4, R3, 0x7fffffff, RZ, 0xc0, !PT ;  /* 0x7fffffff03047812 */ /* 0x000fc800078ec0ff */
[----:B------:R-:W-:-:S04]  /*5a240*/  IADD3 R2, PT, PT, R4, -0x1, RZ ;  /* 0xffffffff04027810 */ /* 0x000fc80007ffe0ff */
[----:B------:R-:W-:-:S13]  /*5a250*/  ISETP.GE.U32.AND P0, PT, R2, 0x7fefffff, PT ;  /* 0x7fefffff0200780c */ /* 0x000fda0003f06070 */
[----:B------:R-:W-:Y:S01]  /*5a260*/  @P0 LOP3.LUT R3, R11, 0x7ff00000, RZ, 0x3c, !PT ;  /* 0x7ff000000b030812 */ /* 0x000fe200078e3cff */
[----:B------:R-:W-:Y:S01]  /*5a270*/  @P0 IMAD.MOV.U32 R2, RZ, RZ, RZ ;  /* 0x000000ffff020224 */ /* 0x000fe200078e00ff */
[----:B------:R-:W-:Y:S06]  /*5a280*/  @P0 BRA `(.L_x_1065) ;  /* 0x0000000000700947 */ /* 0x000fec0003800000 */
[----:B------:R-:W-:-:S13]  /*5a290*/  ISETP.GE.U32.AND P0, PT, R4, 0x1000001, PT ;  /* 0x010000010400780c */ /* 0x000fda0003f06070 */
[----:B------:R-:W-:Y:S05]  /*5a2a0*/  @!P0 BRA `(.L_x_1066) ;  /* 0x0000000000388947 */ /* 0x000fea0003800000 */
[----:B------:R-:W-:Y:S02]  /*5a2b0*/  IADD3 R3, PT, PT, R11, -0x3fe00000, RZ ;  /* 0xc02000000b037810 */ /* 0x000fe40007ffe0ff */
[----:B------:R-:W-:Y:S02]  /*5a2c0*/  MOV R2, R10 ;  /* 0x0000000a00027202 */ /* 0x000fe40000000f00 */
[----:B------:R-:W0:Y:S01]  /*5a2d0*/  MUFU.RCP64H R5, R3 ;  /* 0x0000000300057308 */ /* 0x000e220000001800 */
[----:B------:R-:W-:-:S06]  /*5a2e0*/  MOV R4, R7 ;  /* 0x0000000700047202 */ /* 0x000fcc0000000f00 */
[----:B0-----:R-:W-:-:S08]  /*5a2f0*/  DFMA R6, -R2, R4, 1 ;  /* 0x3ff000000206742b */ /* 0x001fd00000000104 */
[----:B------:R-:W-:-:S08]  /*5a300*/  DFMA R6, R6, R6, R6 ;  /* 0x000000060606722b */ /* 0x000fd00000000006 */
[----:B------:R-:W-:-:S08]  /*5a310*/  DFMA R6, R4, R6, R4 ;  /* 0x000000060406722b */ /* 0x000fd00000000004 */
[----:B------:R-:W-:-:S08]  /*5a320*/  DFMA R4, -R2, R6, 1 ;  /* 0x3ff000000204742b */ /* 0x000fd00000000106 */
[----:B------:R-:W-:-:S08]  /*5a330*/  DFMA R4, R6, R4, R6 ;  /* 0x000000040604722b */ /* 0x000fd00000000006 */
[----:B------:R-:W-:-:S08]  /*5a340*/  DMUL R4, R4, 2.2250738585072013831e-308 ;  /* 0x0010000004047828 */ /* 0x000fd00000000000 */
[----:B------:R-:W-:-:S08]  /*5a350*/  DFMA R6, -R10, R4, 1 ;  /* 0x3ff000000a06742b */ /* 0x000fd00000000104 */
[----:B------:R-:W-:-:S08]  /*5a360*/  DFMA R6, R6, R6, R6 ;  /* 0x000000060606722b */ /* 0x000fd00000000006 */
[----:B------:R-:W-:Y:S01]  /*5a370*/  DFMA R2, R4, R6, R4 ;  /* 0x000000060402722b */ /* 0x000fe20000000004 */
[----:B------:R-:W-:Y:S10]  /*5a380*/  BRA `(.L_x_1065) ;  /* 0x0000000000307947 */ /* 0x000ff40003800000 */
.L_x_1066:
[----:B------:R-:W-:Y:S01]  /*5a390*/  DMUL R4, R10, 8.11296384146066816958e+31 ;  /* 0x469000000a047828 */ /* 0x000fe20000000000 */
[----:B------:R-:W-:-:S05]  /*5a3a0*/  IMAD.MOV.U32 R2, RZ, RZ, R7 ;  /* 0x000000ffff027224 */ /* 0x000fca00078e0007 */
[----:B------:R-:W0:Y:S02]  /*5a3b0*/  MUFU.RCP64H R3, R5 ;  /* 0x0000000500037308 */ /* 0x000e240000001800 */
[----:B0-----:R-:W-:-:S08]  /*5a3c0*/  DFMA R6, -R4, R2, 1 ;  /* 0x3ff000000406742b */ /* 0x001fd00000000102 */
[----:B------:R-:W-:-:S08]  /*5a3d0*/  DFMA R6, R6, R6, R6 ;  /* 0x000000060606722b */ /* 0x000fd00000000006 */
[----:B------:R-:W-:-:S08]  /*5a3e0*/  DFMA R6, R2, R6, R2 ;  /* 0x000000060206722b */ /* 0x000fd00000000002 */
[----:B------:R-:W-:-:S08]  /*5a3f0*/  DFMA R2, -R4, R6, 1 ;  /* 0x3ff000000402742b */ /* 0x000fd00000000106 */
[----:B------:R-:W-:-:S08]  /*5a400*/  DFMA R2, R6, R2, R6 ;  /* 0x000000020602722b */ /* 0x000fd00000000006 */
[----:B------:R-:W-:Y:S01]  /*5a410*/  DMUL R2, R2, 8.11296384146066816958e+31 ;  /* 0x4690000002027828 */ /* 0x000fe20000000000 */
[----:B------:R-:W-:Y:S10]  /*5a420*/  BRA `(.L_x_1065) ;  /* 0x0000000000087947 */ /* 0x000ff40003800000 */
.L_x_1064:
[----:B------:R-:W-:Y:S02]  /*5a430*/  LOP3.LUT R3, R11, 0x80000, RZ, 0xfc, !PT ;  /* 0x000800000b037812 */ /* 0x000fe400078efcff */
[----:B------:R-:W-:-:S07]  /*5a440*/  MOV R2, R10 ;  /* 0x0000000a00027202 */ /* 0x000fce0000000f00 */
.L_x_1065:
[----:B------:R-:W-:Y:S01]  /*5a450*/  MOV R6, R2 ;  /* 0x0000000200067202 */ /* 0x000fe20000000f00 */
[----:B------:R-:W-:Y:S01]  /*5a460*/  IMAD.MOV.U32 R2, RZ, RZ, R8 ;  /* 0x000000ffff027224 */ /* 0x000fe200078e0008 */
[----:B------:R-:W-:Y:S02]  /*5a470*/  MOV R7, R3 ;  /* 0x0000000300077202 */ /* 0x000fe40000000f00 */
[----:B------:R-:W-:-:S04]  /*5a480*/  MOV R3, 0x0 ;  /* 0x0000000000037802 */ /* 0x000fc80000000f00 */
[----:B------:R-:W-:Y:S05]  /*5a490*/  RET.REL.NODEC R2 `(_Z15ker_mesh_shaderfjjP10triangle_t) ;  /* 0xfffffa5802d87950 */ /* 0x000fea0003c3ffff */
        .weak           $__internal_1_$__cuda_sm3x_div_rn_noftz_f32_slowpath
        .type           $__internal_1_$__cuda_sm3x_div_rn_noftz_f32_slowpath,@function
        .size           $__internal_1_$__cuda_sm3x_div_rn_noftz_f32_slowpath,(.L_x_1084 - $__internal_1_$__cuda_sm3x_div_rn_noftz_f32_slowpath)
$__internal_1_$__cuda_sm3x_div_rn_noftz_f32_slowpath:
[--C-:B------:R-:W-:Y:S01]  /*5a4a0*/  SHF.R.U32.HI R49, RZ, 0x17, R14.reuse ;  /* 0x00000017ff317819 */ /* 0x100fe2000001160e */
[----:B------:R-:W-:Y:S01]  /*5a4b0*/  BSSY.RECONVERGENT B0, `(.L_x_1067) ;  /* 0x0000063000007945 */ /* 0x000fe20003800200 */
[----:B------:R-:W-:Y:S01]  /*5a4c0*/  SHF.R.U32.HI R52, RZ, 0x17, R59 ;  /* 0x00000017ff347819 */ /* 0x000fe2000001163b */
[----:B------:R-:W-:Y:S01]  /*5a4d0*/  IMAD.MOV.U32 R58, RZ, RZ, R14 ;  /* 0x000000ffff3a7224 */ /* 0x000fe200078e000e */
[----:B------:R-:W-:Y:S02]  /*5a4e0*/  LOP3.LUT R49, R49, 0xff, RZ, 0xc0, !PT ;  /* 0x000000ff31317812 */ /* 0x000fe400078ec0ff */
[----:B------:R-:W-:Y:S02]  /*5a4f0*/  LOP3.LUT R52, R52, 0xff, RZ, 0xc0, !PT ;  /* 0x000000ff34347812 */ /* 0x000fe400078ec0ff */
[----:B------:R-:W-:Y:S02]  /*5a500*/  IADD3 R2, PT, PT, R49, -0x1, RZ ;  /* 0xffffffff31027810 */ /* 0x000fe40007ffe0ff */
[----:B------:R-:W-:-:S02]  /*5a510*/  IADD3 R51, PT, PT, R52, -0x1, RZ ;  /* 0xffffffff34337810 */ /* 0x000fc40007ffe0ff */
[----:B------:R-:W-:-:S04]  /*5a520*/  ISETP.GT.U32.AND P0, PT, R2, 0xfd, PT ;  /* 0x000000fd0200780c */ /* 0x000fc80003f04070 */
[----:B------:R-:W-:-:S13]  /*5a530*/  ISETP.GT.U32.OR P0, PT, R51, 0xfd, P0 ;  /* 0x000000fd3300780c */ /* 0x000fda0000704470 */
[----:B------:R-:W-:Y:S01]  /*5a540*/  @!P0 MOV R50, RZ ;  /* 0x000000ff00328202 */ /* 0x000fe20000000f00 */
[----:B------:R-:W-:Y:S06]  /*5a550*/  @!P0 BRA `(.L_x_1068) ;  /* 0x00000000005c8947 */ /* 0x000fec0003800000 */
[----:B------:R-:W-:Y:S02]  /*5a560*/  FSETP.GTU.FTZ.AND P0, PT, |R59|, +INF , PT ;  /* 0x7f8000003b00780b */ /* 0x000fe40003f1c200 */
[----:B------:R-:W-:-:S04]  /*5a570*/  FSETP.GTU.FTZ.AND P1, PT, |R14|, +INF , PT ;  /* 0x7f8000000e00780b */ /* 0x000fc80003f3c200 */
[----:B------:R-:W-:-:S13]  /*5a580*/  PLOP3.LUT P0, PT, P0, P1, PT, 0xf8, 0x8f ;  /* 0x00000000008f781c */ /* 0x000fda0000703f70 */
[----:B------:R-:W-:Y:S05]  /*5a590*/  @P0 BRA `(.L_x_1069) ;  /* 0x00000004004c0947 */ /* 0x000fea0003800000 */
[----:B------:R-:W-:-:S13]  /*5a5a0*/  LOP3.LUT P0, RZ, R58, 0x7fffffff, R59, 0xc8, !PT ;  /* 0x7fffffff3aff7812 */ /* 0x000fda000780c83b */
[----:B------:R-:W-:Y:S05]  /*5a5b0*/  @!P0 BRA `(.L_x_1070) ;  /* 0x00000004003c8947 */ /* 0x000fea0003800000 */
[C---:B------:R-:W-:Y:S02]  /*5a5c0*/  FSETP.NEU.FTZ.AND P1, PT, |R59|.reuse, +INF , PT ;  /* 0x7f8000003b00780b */ /* 0x040fe40003f3d200 */
[----:B------:R-:W-:Y:S02]  /*5a5d0*/  FSETP.NEU.FTZ.AND P0, PT, |R14|, +INF , PT ;  /* 0x7f8000000e00780b */ /* 0x000fe40003f1d200 */
[----:B------:R-:W-:-:S11]  /*5a5e0*/  FSETP.NEU.FTZ.AND P4, PT, |R59|, +INF , PT ;  /* 0x7f8000003b00780b */ /* 0x000fd60003f9d200 */
[----:B------:R-:W-:Y:S05]  /*5a5f0*/  @!P0 BRA !P1, `(.L_x_1070) ;  /* 0x00000004002c8947 */ /* 0x000fea0004800000 */
[----:B------:R-:W-:-:S04]  /*5a600*/  LOP3.LUT P1, RZ, R59, 0x7fffffff, RZ, 0xc0, !PT ;  /* 0x7fffffff3bff7812 */ /* 0x000fc8000782c0ff */
[----:B------:R-:W-:-:S13]  /*5a610*/  PLOP3.LUT P1, PT, P0, P1, PT, 0x2f, 0xf2 ;  /* 0x0000000000f2781c */ /* 0x000fda0000722577 */
[----:B------:R-:W-:Y:S05]  /*5a620*/  @P1 BRA `(.L_x_1071) ;  /* 0x0000000400181947 */ /* 0x000fea0003800000 */
[----:B------:R-:W-:-:S04]  /*5a630*/  LOP3.LUT P0, RZ, R58, 0x7fffffff, RZ, 0xc0, !PT ;  /* 0x7fffffff3aff7812 */ /* 0x000fc8000780c0ff */
[----:B------:R-:W-:-:S13]  /*5a640*/  PLOP3.LUT P0, PT, P4, P0, PT, 0x2f, 0xf2 ;  /* 0x0000000000f2781c */ /* 0x000fda0002700577 */
[----:B------:R-:W-:Y:S05]  /*5a650*/  @P0 BRA `(.L_x_1072) ;  /* 0x0000000400000947 */ /* 0x000fea0003800000 */
[----:B------:R-:W-:Y:S02]  /*5a660*/  ISETP.GE.AND P0, PT, R51, RZ, PT ;  /* 0x000000ff3300720c */ /* 0x000fe40003f06270 */
[----:B------:R-:W-:-:S11]  /*5a670*/  ISETP.GE.AND P1, PT, R2, RZ, PT ;  /* 0x000000ff0200720c */ /* 0x000fd60003f26270 */
[----:B------:R-:W-:Y:S01]  /*5a680*/  @P0 MOV R50, RZ ;  /* 0x000000ff00320202 */ /* 0x000fe20000000f00 */
[----:B------:R-:W-:Y:S01]  /*5a690*/  @!P0 FFMA R59, R59, 1.84467440737095516160e+19, RZ ;  /* 0x5f8000003b3b8823 */ /* 0x000fe200000000ff */
[----:B------:R-:W-:Y:S01]  /*5a6a0*/  @!P0 MOV R50, 0xffffffc0 ;  /* 0xffffffc000328802 */ /* 0x000fe20000000f00 */
[----:B------:R-:W-:-:S04]  /*5a6b0*/  @!P1 FFMA R58, R14, 1.84467440737095516160e+19, RZ ;  /* 0x5f8000000e3a9823 */ /* 0x000fc800000000ff */
[----:B------:R-:W-:-:S07]  /*5a6c0*/  @!P1 VIADD R50, R50, 0x40 ;  /* 0x0000004032329836 */ /* 0x000fce0000000000 */
.L_x_1068:
[----:B------:R-:W-:Y:S01]  /*5a6d0*/  LEA R51, R49, 0xc0800000, 0x17 ;  /* 0xc080000031337811 */ /* 0x000fe200078eb8ff */
[----:B------:R-:W-:Y:S01]  /*5a6e0*/  BSSY.RECONVERGENT B1, `(.L_x_1073) ;  /* 0x0000036000017945 */ /* 0x000fe20003800200 */
[----:B------:R-:W-:Y:S02]  /*5a6f0*/  IADD3 R52, PT, PT, R52, -0x7f, RZ ;  /* 0xffffff8134347810 */ /* 0x000fe40007ffe0ff */
[----:B------:R-:W-:-:S03]  /*5a700*/  IADD3 R60, PT, PT, -R51, R58, RZ ;  /* 0x0000003a333c7210 */ /* 0x000fc60007ffe1ff */
[----:B------:R-:W-:Y:S01]  /*5a710*/  IMAD R2, R52, -0x800000, R59 ;  /* 0xff80000034027824 */ /* 0x000fe200078e023b */
[----:B------:R-:W0:Y:S01]  /*5a720*/  MUFU.RCP R58, R60 ;  /* 0x0000003c003a7308 */ /* 0x000e220000001000 */
[----:B------:R-:W-:-:S04]  /*5a730*/  FADD.FTZ R53, -R60, -RZ ;  /* 0x800000ff3c357221 */ /* 0x000fc80000010100 */
[----:B0-----:R-:W-:-:S04]  /*5a740*/  FFMA R51, R58, R53, 1 ;  /* 0x3f8000003a337423 */ /* 0x001fc80000000035 */
[----:B------:R-:W-:-:S04]  /*5a750*/  FFMA R51, R58, R51, R58 ;  /* 0x000000333a337223 */ /* 0x000fc8000000003a */
[----:B------:R-:W-:-:S04]  /*5a760*/  FFMA R58, R2, R51, RZ ;  /* 0x00000033023a7223 */ /* 0x000fc800000000ff */
[----:B------:R-:W-:-:S04]  /*5a770*/  FFMA R59, R53, R58, R2 ;  /* 0x0000003a353b7223 */ /* 0x000fc80000000002 */
[----:B------:R-:W-:Y:S01]  /*5a780*/  FFMA R58, R51, R59, R58 ;  /* 0x0000003b333a7223 */ /* 0x000fe2000000003a */
[----:B------:R-:W-:-:S03]  /*5a790*/  IADD3 R59, PT, PT, R52, 0x7f, -R49 ;  /* 0x0000007f343b7810 */ /* 0x000fc60007ffe831 */
[----:B------:R-:W-:Y:S01]  /*5a7a0*/  FFMA R53, R53, R58, R2 ;  /* 0x0000003a35357223 */ /* 0x000fe20000000002 */
[----:B------:R-:W-:-:S03]  /*5a7b0*/  IADD3 R59, PT, PT, R59, R50, RZ ;  /* 0x000000323b3b7210 */ /* 0x000fc60007ffe0ff */
[----:B------:R-:W-:-:S05]  /*5a7c0*/  FFMA R2, R51, R53, R58 ;  /* 0x0000003533027223 */ /* 0x000fca000000003a */
[----:B------:R-:W-:-:S04]  /*5a7d0*/  SHF.R.U32.HI R49, RZ, 0x17, R2 ;  /* 0x00000017ff317819 */ /* 0x000fc80000011602 */
[----:B------:R-:W-:-:S05]  /*5a7e0*/  LOP3.LUT R50, R49, 0xff, RZ, 0xc0, !PT ;  /* 0x000000ff31327812 */ /* 0x000fca00078ec0ff */
[----:B------:R-:W-:-:S05]  /*5a7f0*/  IMAD.IADD R49, R50, 0x1, R59 ;  /* 0x0000000132317824 */ /* 0x000fca00078e023b */
[----:B------:R-:W-:-:S04]  /*5a800*/  IADD3 R50, PT, PT, R49, -0x1, RZ ;  /* 0xffffffff31327810 */ /* 0x000fc80007ffe0ff */
[----:B------:R-:W-:-:S13]  /*5a810*/  ISETP.GE.U32.AND P0, PT, R50, 0xfe, PT ;  /* 0x000000fe3200780c */ /* 0x000fda0003f06070 */
[----:B------:R-:W-:Y:S05]  /*5a820*/  @!P0 BRA `(.L_x_1074) ;  /* 0x0000000000808947 */ /* 0x000fea0003800000 */
[----:B------:R-:W-:-:S13]  /*5a830*/  ISETP.GT.AND P0, PT, R49, 0xfe, PT ;  /* 0x000000fe3100780c */ /* 0x000fda0003f04270 */
[----:B------:R-:W-:Y:S05]  /*5a840*/  @P0 BRA `(.L_x_1075) ;  /* 0x00000000006c0947 */ /* 0x000fea0003800000 */
[----:B------:R-:W-:-:S13]  /*5a850*/  ISETP.GE.AND P0, PT, R49, 0x1, PT ;  /* 0x000000013100780c */ /* 0x000fda0003f06270 */
[----:B------:R-:W-:Y:S05]  /*5a860*/  @P0 BRA `(.L_x_1076) ;  /* 0x0000000000740947 */ /* 0x000fea0003800000 */
[----:B------:R-:W-:Y:S02]  /*5a870*/  ISETP.GE.AND P0, PT, R49, -0x18, PT ;  /* 0xffffffe83100780c */ /* 0x000fe40003f06270 */
[----:B------:R-:W-:-:S11]  /*5a880*/  LOP3.LUT R2, R2, 0x80000000, RZ, 0xc0, !PT ;  /* 0x8000000002027812 */ /* 0x000fd600078ec0ff */
[----:B------:R-:W-:Y:S05]  /*5a890*/  @!P0 BRA `(.L_x_1076) ;  /* 0x0000000000688947 */ /* 0x000fea0003800000 */
[CCC-:B------:R-:W-:Y:S01]  /*5a8a0*/  FFMA.RZ R50, R51.reuse, R53.reuse, R58.reuse ;  /* 0x0000003533327223 */ /* 0x1c0fe2000000c03a */
[CCC-:B------:R-:W-:Y:S01]  /*5a8b0*/  FFMA.RP R52, R51.reuse, R53.reuse, R58.reuse ;  /* 0x0000003533347223 */ /* 0x1c0fe2000000803a */
[----:B------:R-:W-:Y:S01]  /*5a8c0*/  FFMA.RM R53, R51, R53, R58 ;  /* 0x0000003533357223 */ /* 0x000fe2000000403a */
[C---:B------:R-:W-:Y:S02]  /*5a8d0*/  IADD3 R51, PT, PT, R49.reuse, 0x20, RZ ;  /* 0x0000002031337810 */ /* 0x040fe40007ffe0ff */
[----:B------:R-:W-:Y:S02]  /*5a8e0*/  LOP3.LUT R50, R50, 0x7fffff, RZ, 0xc0, !PT ;  /* 0x007fffff32327812 */ /* 0x000fe400078ec0ff */
[C---:B------:R-:W-:Y:S02]  /*5a8f0*/  ISETP.NE.AND P0, PT, R49.reuse, RZ, PT ;  /* 0x000000ff3100720c */ /* 0x040fe40003f05270 */
[----:B------:R-:W-:Y:S02]  /*5a900*/  LOP3.LUT R50, R50, 0x800000, RZ, 0xfc, !PT ;  /* 0x0080000032327812 */ /* 0x000fe400078efcff */
[----:B------:R-:W-:-:S02]  /*5a910*/  ISETP.NE.AND P1, PT, R49, RZ, PT ;  /* 0x000000ff3100720c */ /* 0x000fc40003f25270 */
[----:B------:R-:W-:Y:S02]  /*5a920*/  IADD3 R49, PT, PT, -R49, RZ, RZ ;  /* 0x000000ff31317210 */ /* 0x000fe40007ffe1ff */
[----:B------:R-:W-:Y:S02]  /*5a930*/  SHF.L.U32 R51, R50, R51, RZ ;  /* 0x0000003332337219 */ /* 0x000fe400000006ff */
[----:B------:R-:W-:Y:S02]  /*5a940*/  FSETP.NEU.FTZ.AND P2, PT, R52, R53, PT ;  /* 0x000000353400720b */ /* 0x000fe40003f5d000 */
[----:B------:R-:W-:Y:S02]  /*5a950*/  SEL R49, R49, RZ, P0 ;  /* 0x000000ff31317207 */ /* 0x000fe40000000000 */
[----:B------:R-:W-:Y:S02]  /*5a960*/  ISETP.NE.AND P1, PT, R51, RZ, P1 ;  /* 0x000000ff3300720c */ /* 0x000fe40000f25270 */
[----:B------:R-:W-:-:S02]  /*5a970*/  SHF.R.U32.HI R50, RZ, R49, R50 ;  /* 0x00000031ff327219 */ /* 0x000fc40000011632 */
[----:B------:R-:W-:Y:S02]  /*5a980*/  PLOP3.LUT P1, PT, P2, P1, PT, 0xf8, 0x8f ;  /* 0x00000000008f781c */ /* 0x000fe40001723f70 */
[----:B------:R-:W-:Y:S02]  /*5a990*/  SHF.R.U32.HI R49, RZ, 0x1, R50 ;  /* 0x00000001ff317819 */ /* 0x000fe40000011632 */
[----:B------:R-:W-:-:S04]  /*5a9a0*/  SEL R52, RZ, 0x1, !P1 ;  /* 0x00000001ff347807 */ /* 0x000fc80004800000 */
[----:B------:R-:W-:-:S04]  /*5a9b0*/  LOP3.LUT R51, R52, 0x1, R49, 0xf8, !PT ;  /* 0x0000000134337812 */ /* 0x000fc800078ef831 */
[----:B------:R-:W-:-:S05]  /*5a9c0*/  LOP3.LUT R50, R51, R50, RZ, 0xc0, !PT ;  /* 0x0000003233327212 */ /* 0x000fca00078ec0ff */
[----:B------:R-:W-:-:S05]  /*5a9d0*/  IMAD.IADD R49, R49, 0x1, R50 ;  /* 0x0000000131317824 */ /* 0x000fca00078e0232 */
[----:B------:R-:W-:Y:S01]  /*5a9e0*/  LOP3.LUT R2, R49, R2, RZ, 0xfc, !PT ;  /* 0x0000000231027212 */ /* 0x000fe200078efcff */
[----:B------:R-:W-:Y:S06]  /*5a9f0*/  BRA `(.L_x_1076) ;  /* 0x0000000000107947 */ /* 0x000fec0003800000 */
.L_x_1075:
[----:B------:R-:W-:-:S04]  /*5aa00*/  LOP3.LUT R2, R2, 0x80000000, RZ, 0xc0, !PT ;  /* 0x8000000002027812 */ /* 0x000fc800078ec0ff */
[----:B------:R-:W-:Y:S01]  /*5aa10*/  LOP3.LUT R2, R2, 0x7f800000, RZ, 0xfc, !PT ;  /* 0x7f80000002027812 */ /* 0x000fe200078efcff */
[----:B------:R-:W-:Y:S06]  /*5aa20*/  BRA `(.L_x_1076) ;  /* 0x0000000000047947 */ /* 0x000fec0003800000 */
.L_x_1074:
[----:B------:R-:W-:-:S07]  /*5aa30*/  LEA R2, R59, R2, 0x17 ;  /* 0x000000023b027211 */ /* 0x000fce00078eb8ff */
.L_x_1076:
[----:B------:R-:W-:Y:S05]  /*5aa40*/  BSYNC.RECONVERGENT B1 ;  /* 0x0000000000017941 */ /* 0x000fea0003800200 */
.L_x_1073:
[----:B------:R-:W-:Y:S05]  /*5aa50*/  BRA `(.L_x_1077) ;  /* 0x0000000000207947 */ /* 0x000fea0003800000 */
.L_x_1072:
[----:B------:R-:W-:-:S04]  /*5aa60*/  LOP3.LUT R58, R58, 0x80000000, R59, 0x48, !PT ;  /* 0x800000003a3a7812 */ /* 0x000fc800078e483b */
[----:B------:R-:W-:Y:S01]  /*5aa70*/  LOP3.LUT R2, R58, 0x7f800000, RZ, 0xfc, !PT ;  /* 0x7f8000003a027812 */ /* 0x000fe200078efcff */
[----:B------:R-:W-:Y:S06]  /*5aa80*/  BRA `(.L_x_1077) ;  /* 0x0000000000147947 */ /* 0x000fec0003800000 */
.L_x_1071:
[----:B------:R-:W-:Y:S01]  /*5aa90*/  LOP3.LUT R2, R58, 0x80000000, R59, 0x48, !PT ;  /* 0x800000003a027812 */ /* 0x000fe200078e483b */
[----:B------:R-:W-:Y:S06]  /*5aaa0*/  BRA `(.L_x_1077) ;  /* 0x00000000000c7947 */ /* 0x000fec0003800000 */
.L_x_1070:
[----:B------:R-:W0:Y:S01]  /*5aab0*/  MUFU.RSQ R2, -QNAN ;  /* 0xffc0000000027908 */ /* 0x000e220000001400 */
[----:B------:R-:W-:Y:S05]  /*5aac0*/  BRA `(.L_x_1077) ;  /* 0x0000000000047947 */ /* 0x000fea0003800000 */
.L_x_1069:
[----:B------:R-:W-:-:S07]  /*5aad0*/  FADD.FTZ R2, R59, R14 ;  /* 0x0000000e3b027221 */ /* 0x000fce0000010000 */
.L_x_1077:
[----:B------:R-:W-:Y:S05]  /*5aae0*/  BSYNC.RECONVERGENT B0 ;  /* 0x0000000000007941 */ /* 0x000fea0003800200 */
.L_x_1067:
[----:B------:R-:W-:Y:S01]  /*5aaf0*/  HFMA2 R51, -RZ, RZ, 0, 0 ;  /* 0x00000000ff337431 */ /* 0x000fe200000001ff */
[----:B------:R-:W-:-:S04]  /*5ab00*/  MOV R50, R12 ;  /* 0x0000000c00327202 */ /* 0x000fc80000000f00 */
[----:B0-----:R-:W-:Y:S05]  /*5ab10*/  RET.REL.NODEC R50 `(_Z15ker_mesh_shaderfjjP10triangle_t) ;  /* 0xfffffa5432387950 */ /* 0x001fea0003c3ffff */
.L_x_1078:
[----:B------:R-:W-:-:S00]  /*5ab20*/  BRA `(.L_x_1078) ;  /* 0xfffffffc00fc7947 */ /* 0x000fc0000383ffff */
[----:B------:R-:W-:-:S00]  /*5ab30*/  NOP ;  /* 0x0000000000007918 */ /* 0x000fc00000000000 */
        /* <DEDUP_REMOVED lines=12> */
.L_x_1084:


//--------------------- .nv.global.init           --------------------------
	.section	.nv.global.init,"aw",@progbits
	.align	4
.nv.global.init:
	.type		__cudart_i2opi_f,@object
	.size		__cudart_i2opi_f,(.L_0 - __cudart_i2opi_f)
__cudart_i2opi_f:
        /*0000*/ 	.byte	0x41, 0x90, 0x43, 0x3c, 0x99, 0x95, 0x62, 0xdb, 0xc0, 0xdd, 0x34, 0xf5, 0xd1, 0x57, 0x27, 0xfc
        /*0010*/ 	.byte	0x29, 0x15, 0x44, 0x4e, 0x6e, 0x83, 0xf9, 0xa2
.L_0:


//--------------------- .nv.shared.reserved.0     --------------------------
	.section	.nv.shared.reserved.0,"aw",@nobits
	.weak		__nv_reservedSMEM_offset_0_alias
	.size		__nv_reservedSMEM_offset_0_alias, 0, 64
	.other		__nv_reservedSMEM_offset_0_alias,@"STO_CUDA_RESERVED_SHARED STV_DEFAULT"
__nv_reservedSMEM_offset_0_alias:
	.zero		0
	.zero		64


//--------------------- .nv.constant0._Z15ker_mesh_shaderfjjP10triangle_t --------------------------
	.section	.nv.constant0._Z15ker_mesh_shaderfjjP10triangle_t,"a",@progbits
	.sectionflags	@""
	.align	4
.nv.constant0._Z15ker_mesh_shaderfjjP10triangle_t:
	.zero		920


//--------------------- SYMBOLS --------------------------

	.type		.nv.reservedSmem.offset0,@object
	.size		.nv.reservedSmem.offset0,0x4
